	.target	sm_100a

	.elftype	@"ET_EXEC"


//--------------------- .note.nv.tkinfo           --------------------------
	.section	.note.nv.tkinfo,"",@"SHT_NOTE"
	.sectionflags	@"SHF_NOTE_NV_TKINFO"
	.tkinfo
        /*0018*/ 	.word	0x00000002
        /*0030*/ 	.string	""
        /*0030*/ 	.string	"ptxas"
        /*0030*/ 	.string	"Cuda compilation tools, release 13.0, V13.0.88"
        /*0030*/ 	.string	"Build cuda_13.0.r13.0/compiler.36424714_0"
        /*0030*/ 	.string	"-arch sm_100a -m 64 "



//--------------------- .note.nv.cuinfo           --------------------------
	.section	.note.nv.cuinfo,"",@"SHT_NOTE"
	.sectionflags	@"SHF_NOTE_NV_CUINFO"
        /*0018*/ 	.short	0x0002
        /*001a*/ 	.short	0x0064
        /*001c*/ 	.short	0x0082
	.zero		2


//--------------------- .nv.info                  --------------------------
	.section	.nv.info,"",@"SHT_CUDA_INFO"
	.align	4


	//----- nvinfo : EIATTR_REGCOUNT
	.align		4
        /*0000*/ 	.byte	0x04, 0x2f
        /*0002*/ 	.short	(.L_34 - .L_33)
	.align		4
.L_33:
        /*0004*/ 	.word	index@(_ZN7cutlass13device_kernelINS_4fmha6kernel36Sm100FmhaFwdKernelTmaWarpspecializedIN4cute5tupleIJiiiNS5_IJNS5_IJiiEEEiEEEEEENS1_10collective38Sm100FmhaFwdMainloopTmaWarpspecializedINS_6half_tEffNS5_IJNS4_1CILi256EEENSC_ILi64EEENSC_ILi32EEEEEENS5_IJiNSC_ILi1EEES7_EEENS5_IJiSH_NS5_IJNS5_IJNSC_ILi0EEEiEEEiEEEEEESM_NS9_12ResidualMaskENS5_IJNSC_ILi2EEESH_SH_EEENSC_ILb0EEEEENS9_38Sm100FmhaFwdEpilogueTmaWarpspecializedISB_fNS5_IJNSC_ILi128EEESF_SE_EEESI_NS5_IJSH_S7_EEESQ_EENS2_23PersistentTileSchedulerENS2_41Sm100FmhaCtxKernelWarpspecializedScheduleEEEEEvNT_6ParamsE)
        /*0008*/ 	.word	0x00000080


	//----- nvinfo : EIATTR_FRAME_SIZE
	.align		4
.L_34:
        /*000c*/ 	.byte	0x04, 0x11
        /*000e*/ 	.short	(.L_36 - .L_35)
	.align		4
.L_35:
        /*0010*/ 	.word	index@($__internal_3_$__cuda_sm3x_div_rn_noftz_f32_slowpath)
        /*0014*/ 	.word	0x00000010


	//----- nvinfo : EIATTR_FRAME_SIZE
	.align		4
.L_36:
        /*0018*/ 	.byte	0x04, 0x11
        /*001a*/ 	.short	(.L_38 - .L_37)
	.align		4
.L_37:
        /*001c*/ 	.word	index@($__internal_2_$__cuda_sm10x_tcgen05_guardrail_trap_unallocated_columns_being_dealloced)
        /*0020*/ 	.word	0x00000010


	//----- nvinfo : EIATTR_FRAME_SIZE
	.align		4
.L_38:
        /*0024*/ 	.byte	0x04, 0x11
        /*0026*/ 	.short	(.L_40 - .L_39)
	.align		4
.L_39:
        /*0028*/ 	.word	index@($__internal_1_$__cuda_sm10x_tcgen05_guardrail_trap_phase_invalid_during_alloc)
        /*002c*/ 	.word	0x00000010


	//----- nvinfo : EIATTR_FRAME_SIZE
	.align		4
.L_40:
        /*0030*/ 	.byte	0x04, 0x11
        /*0032*/ 	.short	(.L_42 - .L_41)
	.align		4
.L_41:
        /*0034*/ 	.word	index@($__internal_0_$__cuda_sm10x_tcgen05_guardrail_trap_col_being_dealloced_not_returned_by_alloc)
        /*0038*/ 	.word	0x00000010


	//----- nvinfo : EIATTR_FRAME_SIZE
	.align		4
.L_42:
        /*003c*/ 	.byte	0x04, 0x11
        /*003e*/ 	.short	(.L_44 - .L_43)
	.align		4
.L_43:
        /*0040*/ 	.word	index@(_ZN7cutlass13device_kernelINS_4fmha6kernel36Sm100FmhaFwdKernelTmaWarpspecializedIN4cute5tupleIJiiiNS5_IJNS5_IJiiEEEiEEEEEENS1_10collective38Sm100FmhaFwdMainloopTmaWarpspecializedINS_6half_tEffNS5_IJNS4_1CILi256EEENSC_ILi64EEENSC_ILi32EEEEEENS5_IJiNSC_ILi1EEES7_EEENS5_IJiSH_NS5_IJNS5_IJNSC_ILi0EEEiEEEiEEEEEESM_NS9_12ResidualMaskENS5_IJNSC_ILi2EEESH_SH_EEENSC_ILb0EEEEENS9_38Sm100FmhaFwdEpilogueTmaWarpspecializedISB_fNS5_IJNSC_ILi128EEESF_SE_EEESI_NS5_IJSH_S7_EEESQ_EENS2_23PersistentTileSchedulerENS2_41Sm100FmhaCtxKernelWarpspecializedScheduleEEEEEvNT_6ParamsE)
        /*0044*/ 	.word	0x00000010


	//----- nvinfo : EIATTR_MIN_STACK_SIZE
	.align		4
.L_44:
        /*0048*/ 	.byte	0x04, 0x12
        /*004a*/ 	.short	(.L_46 - .L_45)
	.align		4
.L_45:
        /*004c*/ 	.word	index@(_ZN7cutlass13device_kernelINS_4fmha6kernel36Sm100FmhaFwdKernelTmaWarpspecializedIN4cute5tupleIJiiiNS5_IJNS5_IJiiEEEiEEEEEENS1_10collective38Sm100FmhaFwdMainloopTmaWarpspecializedINS_6half_tEffNS5_IJNS4_1CILi256EEENSC_ILi64EEENSC_ILi32EEEEEENS5_IJiNSC_ILi1EEES7_EEENS5_IJiSH_NS5_IJNS5_IJNSC_ILi0EEEiEEEiEEEEEESM_NS9_12ResidualMaskENS5_IJNSC_ILi2EEESH_SH_EEENSC_ILb0EEEEENS9_38Sm100FmhaFwdEpilogueTmaWarpspecializedISB_fNS5_IJNSC_ILi128EEESF_SE_EEESI_NS5_IJSH_S7_EEESQ_EENS2_23PersistentTileSchedulerENS2_41Sm100FmhaCtxKernelWarpspecializedScheduleEEEEEvNT_6ParamsE)
        /*0050*/ 	.word	0x00000010
.L_46:


//--------------------- .nv.compat                --------------------------
	.section	.nv.compat,"",@"SHT_CUDA_COMPAT_INFO"
	.align	4
        /*0000*/ 	.byte	0x02, 0x09, 0x01, 0x00, 0x02, 0x02, 0x02, 0x00, 0x02, 0x05, 0x05, 0x00, 0x03, 0x07, 0x01, 0x01
        /*0010*/ 	.byte	0x02, 0x03, 0x01, 0x00, 0x02, 0x06, 0x01, 0x00, 0x04, 0x0b, 0x08, 0x00, 0x01, 0x00, 0x00, 0x00
        /*0020*/ 	.byte	0x00, 0x00, 0x00, 0x00


//--------------------- .nv.info._ZN7cutlass13device_kernelINS_4fmha6kernel36Sm100FmhaFwdKernelTmaWarpspecializedIN4cute5tupleIJiiiNS5_IJNS5_IJiiEEEiEEEEEENS1_10collective38Sm100FmhaFwdMainloopTmaWarpspecializedINS_6half_tEffNS5_IJNS4_1CILi256EEENSC_ILi64EEENSC_ILi32EEEEEENS5_IJiNSC_ILi1EEES7_EEENS5_IJiSH_NS5_IJNS5_IJNSC_ILi0EEEiEEEiEEEEEESM_NS9_12ResidualMaskENS5_IJNSC_ILi2EEESH_SH_EEENSC_ILb0EEEEENS9_38Sm100FmhaFwdEpilogueTmaWarpspecializedISB_fNS5_IJNSC_ILi128EEESF_SE_EEESI_NS5_IJSH_S7_EEESQ_EENS2_23PersistentTileSchedulerENS2_41Sm100FmhaCtxKernelWarpspecializedScheduleEEEEEvNT_6ParamsE --------------------------
	.section	.nv.info._ZN7cutlass13device_kernelINS_4fmha6kernel36Sm100FmhaFwdKernelTmaWarpspecializedIN4cute5tupleIJiiiNS5_IJNS5_IJiiEEEiEEEEEENS1_10collective38Sm100FmhaFwdMainloopTmaWarpspecializedINS_6half_tEffNS5_IJNS4_1CILi256EEENSC_ILi64EEENSC_ILi32EEEEEENS5_IJiNSC_ILi1EEES7_EEENS5_IJiSH_NS5_IJNS5_IJNSC_ILi0EEEiEEEiEEEEEESM_NS9_12ResidualMaskENS5_IJNSC_ILi2EEESH_SH_EEENSC_ILb0EEEEENS9_38Sm100FmhaFwdEpilogueTmaWarpspecializedISB_fNS5_IJNSC_ILi128EEESF_SE_EEESI_NS5_IJSH_S7_EEESQ_EENS2_23PersistentTileSchedulerENS2_41Sm100FmhaCtxKernelWarpspecializedScheduleEEEEEvNT_6ParamsE,"",@"SHT_CUDA_INFO"
	.sectionflags	@""
	.align	4


	//----- nvinfo : EIATTR_CUDA_API_VERSION
	.align		4
        /*0000*/ 	.byte	0x04, 0x37
        /*0002*/ 	.short	(.L_48 - .L_47)
.L_47:
        /*0004*/ 	.word	0x00000082


	//----- nvinfo : EIATTR_KPARAM_INFO
	.align		4
.L_48:
        /*0008*/ 	.byte	0x04, 0x17
        /*000a*/ 	.short	(.L_50 - .L_49)
.L_49:
        /*000c*/ 	.word	0x00000000
        /*0010*/ 	.short	0x0000
        /*0012*/ 	.short	0x0000
        /*0014*/ 	.byte	0x00, 0xf0, 0x01, 0x18


	//----- nvinfo : EIATTR_AT_ENTRY_FRAGMENTS
	.align		4
.L_50:
        /*0018*/ 	.byte	0x04, 0x4f
        /*001a*/ 	.short	(.L_52 - .L_51)


	//   ....[0]....
.L_51:
        /*001c*/ 	.word	0x00000006


	//----- nvinfo : EIATTR_RESERVED_SMEM_USED
	.align		4
.L_52:
        /*0020*/ 	.byte	0x01, 0x41
	.zero		2


	//----- nvinfo : EIATTR_SPARSE_MMA_MASK
	.align		4
        /*0024*/ 	.byte	0x03, 0x50
        /*0026*/ 	.short	0x0000


	//----- nvinfo : EIATTR_TCGEN05_1CTA_USED
	.align		4
        /*0028*/ 	.byte	0x01, 0x51
	.zero		2


	//----- nvinfo : EIATTR_MAXREG_COUNT
	.align		4
        /*002c*/ 	.byte	0x03, 0x1b
        /*002e*/ 	.short	0x0080


	//----- nvinfo : EIATTR_NUM_BARRIERS
	.align		4
        /*0030*/ 	.byte	0x02, 0x4c
        /*0032*/ 	.byte	0x01
	.zero		1


	//----- nvinfo : EIATTR_EXTERNS
	.align		4
        /*0034*/ 	.byte	0x04, 0x0f
        /*0036*/ 	.short	(.L_54 - .L_53)


	//   ....[0]....
	.align		4
.L_53:
        /*0038*/ 	.word	index@(vprintf)


	//   ....[1]....
	.align		4
        /*003c*/ 	.word	index@(__assertfail)


	//----- nvinfo : EIATTR_MERCURY_ISA_VERSION
	.align		4
.L_54:
        /*0040*/ 	.byte	0x03, 0x5f
        /*0042*/ 	.short	0x0101


	//----- nvinfo : EIATTR_INT_WARP_WIDE_INSTR_OFFSETS
	.align		4
        /*0044*/ 	.byte	0x04, 0x31
        /*0046*/ 	.short	(.L_56 - .L_55)


	//   ....[0]....
.L_55:
        /*0048*/ 	.word	0x00012e70


	//   ....[1]....
        /*004c*/ 	.word	0x00012e90


	//   ....[2]....
        /*0050*/ 	.word	0x00012ec0


	//----- nvinfo : EIATTR_COOP_GROUP_MASK_REGIDS
	.align		4
.L_56:
        /*0054*/ 	.byte	0x04, 0x29
        /*0056*/ 	.short	(.L_58 - .L_57)


	//   ....[0]....
.L_57:
        /*0058*/ 	.word	0xffffffff


	//   ....[1]....
        /*005c*/ 	.word	0xffffffff


	//   ....[2]....
        /*0060*/ 	.word	0xffffffff


	//   ....[3]....
        /*0064*/ 	.word	0xffffffff


	//   ....[4]....
        /*0068*/ 	.word	0xffffffff


	//   ....[5]....
        /*006c*/ 	.word	0xffffffff


	//   ....[6]....
        /*0070*/ 	.word	0xffffffff


	//   ....[7]....
        /*0074*/ 	.word	0xffffffff


	//   ....[8]....
        /*0078*/ 	.word	0xffffffff


	//   ....[9]....
        /*007c*/ 	.word	0xffffffff


	//   ....[10]....
        /*0080*/ 	.word	0xffffffff


	//   ....[11]....
        /*0084*/ 	.word	0xffffffff


	//   ....[12]....
        /*0088*/ 	.word	0xffffffff


	//   ....[13]....
        /*008c*/ 	.word	0xffffffff


	//   ....[14]....
        /*0090*/ 	.word	0xffffffff


	//   ....[15]....
        /*0094*/ 	.word	0xffffffff


	//   ....[16]....
        /*0098*/ 	.word	0xffffffff


	//   ....[17]....
        /*009c*/ 	.word	0xffffffff


	//   ....[18]....
        /*00a0*/ 	.word	0xffffffff


	//----- nvinfo : EIATTR_COOP_GROUP_INSTR_OFFSETS
	.align		4
.L_58:
        /*00a4*/ 	.byte	0x04, 0x28
        /*00a6*/ 	.short	(.L_60 - .L_59)


	//   ....[0]....
.L_59:
        /*00a8*/ 	.word	0x00000120


	//   ....[1]....
        /*00ac*/ 	.word	0x000008e0


	//   ....[2]....
        /*00b0*/ 	.word	0x00000b10


	//   ....[3]....
        /*00b4*/ 	.word	0x00000c40


	//   ....[4]....
        /*00b8*/ 	.word	0x00000d80


	//   ....[5]....
        /*00bc*/ 	.word	0x00000ff0


	//   ....[6]....
        /*00c0*/ 	.word	0x000011e0


	//   ....[7]....
        /*00c4*/ 	.word	0x000012f0


	//   ....[8]....
        /*00c8*/ 	.word	0x00001450


	//   ....[9]....
        /*00cc*/ 	.word	0x000015b0


	//   ....[10]....
        /*00d0*/ 	.word	0x00001a10


	//   ....[11]....
        /*00d4*/ 	.word	0x00001c20


	//   ....[12]....
        /*00d8*/ 	.word	0x00001c30


	//   ....[13]....
        /*00dc*/ 	.word	0x000077d0


	//   ....[14]....
        /*00e0*/ 	.word	0x00007df0


	//   ....[15]....
        /*00e4*/ 	.word	0x0000a560


	//   ....[16]....
        /*00e8*/ 	.word	0x0000c940


	//   ....[17]....
        /*00ec*/ 	.word	0x00012d70


	//   ....[18]....
        /*00f0*/ 	.word	0x00012f90


	//----- nvinfo : EIATTR_REG_RECONFIG
	.align		4
.L_60:
        /*00f4*/ 	.byte	0x01, 0x54
	.zero		2


	//----- nvinfo : EIATTR_VRC_CTA_INIT_COUNT
	.align		4
        /*00f8*/ 	.byte	0x02, 0x4a
        /*00fa*/ 	.byte	0x80
	.zero		1


	//----- nvinfo : EIATTR_SYSCALL_OFFSETS
	.align		4
        /*00fc*/ 	.byte	0x04, 0x46
        /*00fe*/ 	.short	(.L_62 - .L_61)


	//   ....[0]....
.L_61:
        /*0100*/ 	.word	0x00003e10


	//   ....[1]....
        /*0104*/ 	.word	0x00003ee0


	//   ....[2]....
        /*0108*/ 	.word	0x00003f50


	//   ....[3]....
        /*010c*/ 	.word	0x00003fc0


	//   ....[4]....
        /*0110*/ 	.word	0x00004030


	//   ....[5]....
        /*0114*/ 	.word	0x000040d0


	//   ....[6]....
        /*0118*/ 	.word	0x000041b0


	//   ....[7]....
        /*011c*/ 	.word	0x00004250


	//   ....[8]....
        /*0120*/ 	.word	0x000042f0


	//   ....[9]....
        /*0124*/ 	.word	0x00004390


	//   ....[10]....
        /*0128*/ 	.word	0x00004400


	//   ....[11]....
        /*012c*/ 	.word	0x000044a0


	//   ....[12]....
        /*0130*/ 	.word	0x00004540


	//   ....[13]....
        /*0134*/ 	.word	0x000045b0


	//   ....[14]....
        /*0138*/ 	.word	0x00004650


	//   ....[15]....
        /*013c*/ 	.word	0x000046f0


	//   ....[16]....
        /*0140*/ 	.word	0x00004790


	//   ....[17]....
        /*0144*/ 	.word	0x00004830


	//   ....[18]....
        /*0148*/ 	.word	0x000048a0


	//   ....[19]....
        /*014c*/ 	.word	0x00004940


	//   ....[20]....
        /*0150*/ 	.word	0x000049e0


	//   ....[21]....
        /*0154*/ 	.word	0x00004a50


	//   ....[22]....
        /*0158*/ 	.word	0x00004af0


	//   ....[23]....
        /*015c*/ 	.word	0x00004b90


	//   ....[24]....
        /*0160*/ 	.word	0x00004c30


	//   ....[25]....
        /*0164*/ 	.word	0x00004cd0


	//   ....[26]....
        /*0168*/ 	.word	0x00004d40


	//   ....[27]....
        /*016c*/ 	.word	0x00004de0


	//   ....[28]....
        /*0170*/ 	.word	0x00004e80


	//   ....[29]....
        /*0174*/ 	.word	0x00004ef0


	//   ....[30]....
        /*0178*/ 	.word	0x00004f90


	//   ....[31]....
        /*017c*/ 	.word	0x00005030


	//   ....[32]....
        /*0180*/ 	.word	0x000050d0


	//   ....[33]....
        /*0184*/ 	.word	0x00005170


	//   ....[34]....
        /*0188*/ 	.word	0x00005210


	//   ....[35]....
        /*018c*/ 	.word	0x000052b0


	//   ....[36]....
        /*0190*/ 	.word	0x00005320


	//   ....[37]....
        /*0194*/ 	.word	0x000053c0


	//   ....[38]....
        /*0198*/ 	.word	0x00005460


	//   ....[39]....
        /*019c*/ 	.word	0x000054d0


	//   ....[40]....
        /*01a0*/ 	.word	0x00005570


	//   ....[41]....
        /*01a4*/ 	.word	0x00005610


	//   ....[42]....
        /*01a8*/ 	.word	0x000056b0


	//   ....[43]....
        /*01ac*/ 	.word	0x00005750


	//   ....[44]....
        /*01b0*/ 	.word	0x000057c0


	//   ....[45]....
        /*01b4*/ 	.word	0x00005860


	//   ....[46]....
        /*01b8*/ 	.word	0x00005900


	//   ....[47]....
        /*01bc*/ 	.word	0x00005970


	//   ....[48]....
        /*01c0*/ 	.word	0x00005a00


	//   ....[49]....
        /*01c4*/ 	.word	0x00005aa0


	//   ....[50]....
        /*01c8*/ 	.word	0x00005b40


	//   ....[51]....
        /*01cc*/ 	.word	0x00005be0


	//   ....[52]....
        /*01d0*/ 	.word	0x00005c50


	//   ....[53]....
        /*01d4*/ 	.word	0x00005ce0


	//   ....[54]....
        /*01d8*/ 	.word	0x00005d80


	//   ....[55]....
        /*01dc*/ 	.word	0x00005df0


	//   ....[56]....
        /*01e0*/ 	.word	0x00005e90


	//   ....[57]....
        /*01e4*/ 	.word	0x00005f30


	//   ....[58]....
        /*01e8*/ 	.word	0x00005fd0


	//   ....[59]....
        /*01ec*/ 	.word	0x00006070


	//   ....[60]....
        /*01f0*/ 	.word	0x00007970


	//   ....[61]....
        /*01f4*/ 	.word	0x00007f90


	//   ....[62]....
        /*01f8*/ 	.word	0x000088e0


	//   ....[63]....
        /*01fc*/ 	.word	0x00009730


	//   ....[64]....
        /*0200*/ 	.word	0x0000a700


	//   ....[65]....
        /*0204*/ 	.word	0x0000a850


	//   ....[66]....
        /*0208*/ 	.word	0x0000abe0


	//   ....[67]....
        /*020c*/ 	.word	0x0000c260


	//   ....[68]....
        /*0210*/ 	.word	0x0000c860


	//   ....[69]....
        /*0214*/ 	.word	0x0000cae0


	//   ....[70]....
        /*0218*/ 	.word	0x0000cc30


	//   ....[71]....
        /*021c*/ 	.word	0x0000dbe0


	//   ....[72]....
        /*0220*/ 	.word	0x0000f240


	//   ....[73]....
        /*0224*/ 	.word	0x0000f800


	//----- nvinfo : EIATTR_MBARRIER_INSTR_OFFSETS
	.align		4
.L_62:
        /*0228*/ 	.byte	0x04, 0x39
        /*022a*/ 	.short	(.L_64 - .L_63)


	//   ....[0]....
.L_63:
        /*022c*/ 	.word	0x000009c0
        /*0230*/ 	.word	0x000000ff
        /*0234*/ 	.word	0x0000b000
        /*0238*/ 	.short	0x0100
        /*023a*/ 	.byte	0x05
	.zero		1


	//   ....[1]....
        /*023c*/ 	.word	0x000009d0
        /*0240*/ 	.word	0x000000ff
        /*0244*/ 	.word	0x0000b010
        /*0248*/ 	.short	0x0100
        /*024a*/ 	.byte	0x05
	.zero		1


	//   ....[2]....
        /*024c*/ 	.word	0x000009e0
        /*0250*/ 	.word	0x000000ff
        /*0254*/ 	.word	0x0000b008
        /*0258*/ 	.short	0x0100
        /*025a*/ 	.byte	0x05
	.zero		1


	//   ....[3]....
        /*025c*/ 	.word	0x000009f0
        /*0260*/ 	.word	0x000000ff
        /*0264*/ 	.word	0x0000b018
        /*0268*/ 	.short	0x0100
        /*026a*/ 	.byte	0x05
	.zero		1


	//   ....[4]....
        /*026c*/ 	.word	0x00000bd0
        /*0270*/ 	.word	0x000000ff
        /*0274*/ 	.word	0x0000b020
        /*0278*/ 	.short	0x0100
        /*027a*/ 	.byte	0x05
	.zero		1


	//   ....[5]....
        /*027c*/ 	.word	0x00000be0
        /*0280*/ 	.word	0x000000ff
        /*0284*/ 	.word	0x0000b038
        /*0288*/ 	.short	0x0100
        /*028a*/ 	.byte	0x05
	.zero		1


	//   ....[6]....
        /*028c*/ 	.word	0x00000bf0
        /*0290*/ 	.word	0x000000ff
        /*0294*/ 	.word	0x0000b028
        /*0298*/ 	.short	0x0100
        /*029a*/ 	.byte	0x05
	.zero		1


	//   ....[7]....
        /*029c*/ 	.word	0x00000c00
        /*02a0*/ 	.word	0x000000ff
        /*02a4*/ 	.word	0x0000b040
        /*02a8*/ 	.short	0x0100
        /*02aa*/ 	.byte	0x05
	.zero		1


	//   ....[8]....
        /*02ac*/ 	.word	0x00000c10
        /*02b0*/ 	.word	0x000000ff
        /*02b4*/ 	.word	0x0000b030
        /*02b8*/ 	.short	0x0100
        /*02ba*/ 	.byte	0x05
	.zero		1


	//   ....[9]....
        /*02bc*/ 	.word	0x00000c20
        /*02c0*/ 	.word	0x000000ff
        /*02c4*/ 	.word	0x0000b048
        /*02c8*/ 	.short	0x0100
        /*02ca*/ 	.byte	0x05
	.zero		1


	//   ....[10]....
        /*02cc*/ 	.word	0x00000d50
        /*02d0*/ 	.word	0x000000ff
        /*02d4*/ 	.word	0x0000b050
        /*02d8*/ 	.short	0x0100
        /*02da*/ 	.byte	0x06
	.zero		1


	//   ....[11]....
        /*02dc*/ 	.word	0x00000d60
        /*02e0*/ 	.word	0x000000ff
        /*02e4*/ 	.word	0x0000b058
        /*02e8*/ 	.short	0x0100
        /*02ea*/ 	.byte	0x06
	.zero		1


	//   ....[12]....
        /*02ec*/ 	.word	0x00000ec0
        /*02f0*/ 	.word	0x000000ff
        /*02f4*/ 	.word	0x0000b060
        /*02f8*/ 	.short	0x0100
        /*02fa*/ 	.byte	0x07
	.zero		1


	//   ....[13]....
        /*02fc*/ 	.word	0x00000ed0
        /*0300*/ 	.word	0x000000ff
        /*0304*/ 	.word	0x0000b068
        /*0308*/ 	.short	0x0100
        /*030a*/ 	.byte	0x07
	.zero		1


	//   ....[14]....
        /*030c*/ 	.word	0x000010b0
        /*0310*/ 	.word	0x000000ff
        /*0314*/ 	.word	0x0000b070
        /*0318*/ 	.short	0x0100
        /*031a*/ 	.byte	0x07
	.zero		1


	//   ....[15]....
        /*031c*/ 	.word	0x000010c0
        /*0320*/ 	.word	0x000000ff
        /*0324*/ 	.word	0x0000b078
        /*0328*/ 	.short	0x0100
        /*032a*/ 	.byte	0x07
	.zero		1


	//   ....[16]....
        /*032c*/ 	.word	0x000012c0
        /*0330*/ 	.word	0x000000ff
        /*0334*/ 	.word	0x0000b080
        /*0338*/ 	.short	0x0100
        /*033a*/ 	.byte	0x09
	.zero		1


	//   ....[17]....
        /*033c*/ 	.word	0x000012d0
        /*0340*/ 	.word	0x000000ff
        /*0344*/ 	.word	0x0000b088
        /*0348*/ 	.short	0x0100
        /*034a*/ 	.byte	0x09
	.zero		1


	//   ....[18]....
        /*034c*/ 	.word	0x00001400
        /*0350*/ 	.word	0x000000ff
        /*0354*/ 	.word	0x0000b090
        /*0358*/ 	.short	0x0100
        /*035a*/ 	.byte	0x0a
	.zero		1


	//   ....[19]....
        /*035c*/ 	.word	0x00001410
        /*0360*/ 	.word	0x000000ff
        /*0364*/ 	.word	0x0000b0a0
        /*0368*/ 	.short	0x0100
        /*036a*/ 	.byte	0x0a
	.zero		1


	//   ....[20]....
        /*036c*/ 	.word	0x00001420
        /*0370*/ 	.word	0x000000ff
        /*0374*/ 	.word	0x0000b098
        /*0378*/ 	.short	0x0100
        /*037a*/ 	.byte	0x0a
	.zero		1


	//   ....[21]....
        /*037c*/ 	.word	0x00001430
        /*0380*/ 	.word	0x000000ff
        /*0384*/ 	.word	0x0000b0a8
        /*0388*/ 	.short	0x0100
        /*038a*/ 	.byte	0x0a
	.zero		1


	//   ....[22]....
        /*038c*/ 	.word	0x00001560
        /*0390*/ 	.word	0x000000ff
        /*0394*/ 	.word	0x0000b0b0
        /*0398*/ 	.short	0x0100
        /*039a*/ 	.byte	0x0a
	.zero		1


	//   ....[23]....
        /*039c*/ 	.word	0x00001570
        /*03a0*/ 	.word	0x000000ff
        /*03a4*/ 	.word	0x0000b0c0
        /*03a8*/ 	.short	0x0100
        /*03aa*/ 	.byte	0x0a
	.zero		1


	//   ....[24]....
        /*03ac*/ 	.word	0x00001580
        /*03b0*/ 	.word	0x000000ff
        /*03b4*/ 	.word	0x0000b0b8
        /*03b8*/ 	.short	0x0100
        /*03ba*/ 	.byte	0x0a
	.zero		1


	//   ....[25]....
        /*03bc*/ 	.word	0x00001590
        /*03c0*/ 	.word	0x000000ff
        /*03c4*/ 	.word	0x0000b0c8
        /*03c8*/ 	.short	0x0100
        /*03ca*/ 	.byte	0x0a
	.zero		1


	//   ....[26]....
        /*03cc*/ 	.word	0x00001690
        /*03d0*/ 	.word	0x000000ff
        /*03d4*/ 	.word	0x0000b0d0
        /*03d8*/ 	.short	0x0100
        /*03da*/ 	.byte	0x09
	.zero		1


	//   ....[27]....
        /*03dc*/ 	.word	0x000016a0
        /*03e0*/ 	.word	0x000000ff
        /*03e4*/ 	.word	0x0000b0d8
        /*03e8*/ 	.short	0x0100
        /*03ea*/ 	.byte	0x09
	.zero		1


	//   ....[28]....
        /*03ec*/ 	.word	0x00001d00
        /*03f0*/ 	.word	0x000000ff
        /*03f4*/ 	.word	0x0000b000
        /*03f8*/ 	.short	0x010a
        /*03fa*/ 	.byte	0x16
	.zero		1


	//   ....[29]....
        /*03fc*/ 	.word	0x00001d80
        /*0400*/ 	.word	0x000000ff
        /*0404*/ 	.word	0x0000b020
        /*0408*/ 	.short	0x010a
        /*040a*/ 	.byte	0x0f
	.zero		1


	//   ....[30]....
        /*040c*/ 	.word	0x00001e50
        /*0410*/ 	.word	0x000000ff
        /*0414*/ 	.word	0x0000b058
        /*0418*/ 	.short	0x010a
        /*041a*/ 	.byte	0x16
	.zero		1


	//   ....[31]....
        /*041c*/ 	.word	0x00001fe0
        /*0420*/ 	.word	0x000000ff
        /*0424*/ 	.word	0x0000b008
        /*0428*/ 	.short	0x010a
        /*042a*/ 	.byte	0x16
	.zero		1


	//   ....[32]....
        /*042c*/ 	.word	0x00002070
        /*0430*/ 	.word	0x000000ff
        /*0434*/ 	.word	0x0000b068
        /*0438*/ 	.short	0x010a
        /*043a*/ 	.byte	0x16
	.zero		1


	//   ....[33]....
        /*043c*/ 	.word	0x00002240
        /*0440*/ 	.word	0x000000ff
        /*0444*/ 	.word	0x0000b020
        /*0448*/ 	.short	0x010a
        /*044a*/ 	.byte	0x09
	.zero		1


	//   ....[34]....
        /*044c*/ 	.word	0x000022f0
        /*0450*/ 	.word	0x000000ff
        /*0454*/ 	.word	0x0000b0a0
        /*0458*/ 	.short	0x010a
        /*045a*/ 	.byte	0x16
	.zero		1


	//   ....[35]....
        /*045c*/ 	.word	0x00002380
        /*0460*/ 	.word	0x000000ff
        /*0464*/ 	.word	0x0000b058
        /*0468*/ 	.short	0x010a
        /*046a*/ 	.byte	0x16
	.zero		1


	//   ....[36]....
        /*046c*/ 	.word	0x000027e0
        /*0470*/ 	.word	0x000000ff
        /*0474*/ 	.word	0x0000b020
        /*0478*/ 	.short	0x010a
        /*047a*/ 	.byte	0x04
	.zero		1


	//   ....[37]....
        /*047c*/ 	.word	0x000029d0
        /*0480*/ 	.word	0x000000ff
        /*0484*/ 	.word	0x0000b0a8
        /*0488*/ 	.short	0x010a
        /*048a*/ 	.byte	0x16
	.zero		1


	//   ....[38]....
        /*048c*/ 	.word	0x00002a60
        /*0490*/ 	.word	0x000000ff
        /*0494*/ 	.word	0x0000b068
        /*0498*/ 	.short	0x010a
        /*049a*/ 	.byte	0x16
	.zero		1


	//   ....[39]....
        /*049c*/ 	.word	0x00002f90
        /*04a0*/ 	.word	0x000000ff
        /*04a4*/ 	.word	0x0000b020
        /*04a8*/ 	.short	0x010a
        /*04aa*/ 	.byte	0x04
	.zero		1


	//   ....[40]....
        /*04ac*/ 	.word	0x00003040
        /*04b0*/ 	.word	0x000000ff
        /*04b4*/ 	.word	0x0000b0a0
        /*04b8*/ 	.short	0x010a
        /*04ba*/ 	.byte	0x16
	.zero		1


	//   ....[41]....
        /*04bc*/ 	.word	0x000030e0
        /*04c0*/ 	.word	0x000000ff
        /*04c4*/ 	.word	0x0000b058
        /*04c8*/ 	.short	0x010a
        /*04ca*/ 	.byte	0x16
	.zero		1


	//   ....[42]....
        /*04cc*/ 	.word	0x00003490
        /*04d0*/ 	.word	0x000000ff
        /*04d4*/ 	.word	0x0000b0a8
        /*04d8*/ 	.short	0x010a
        /*04da*/ 	.byte	0x16
	.zero		1


	//   ....[43]....
        /*04dc*/ 	.word	0x00003520
        /*04e0*/ 	.word	0x000000ff
        /*04e4*/ 	.word	0x0000b068
        /*04e8*/ 	.short	0x010a
        /*04ea*/ 	.byte	0x16
	.zero		1


	//   ....[44]....
        /*04ec*/ 	.word	0x00003d10
        /*04f0*/ 	.word	0x00000010
        /*04f4*/ 	.word	0x0000b0c0
        /*04f8*/ 	.short	0x010a
        /*04fa*/ 	.byte	0xff
	.zero		1


	//   ....[45]....
        /*04fc*/ 	.word	0x00006980
        /*0500*/ 	.word	0x00000010
        /*0504*/ 	.word	0x0000b0b0
        /*0508*/ 	.short	0x0101
        /*050a*/ 	.byte	0xff
	.zero		1


	//   ....[46]....
        /*050c*/ 	.word	0x00006f30
        /*0510*/ 	.word	0x00000010
        /*0514*/ 	.word	0x0000b0c8
        /*0518*/ 	.short	0x010a
        /*051a*/ 	.byte	0xff
	.zero		1


	//   ....[47]....
        /*051c*/ 	.word	0x00007330
        /*0520*/ 	.word	0x00000010
        /*0524*/ 	.word	0x0000b0b8
        /*0528*/ 	.short	0x0101
        /*052a*/ 	.byte	0xff
	.zero		1


	//   ....[48]....
        /*052c*/ 	.word	0x000073e0
        /*0530*/ 	.word	0x0000002f
        /*0534*/ 	.word	0x0000b070
        /*0538*/ 	.short	0x010a
        /*053a*/ 	.byte	0xff
	.zero		1


	//   ....[49]....
        /*053c*/ 	.word	0x00007470
        /*0540*/ 	.word	0x00000000
        /*0544*/ 	.word	0x00000000
        /*0548*/ 	.short	0x0101
        /*054a*/ 	.byte	0xff
	.zero		1


	//   ....[50]....
        /*054c*/ 	.word	0x000074d0
        /*0550*/ 	.word	0x0000002f
        /*0554*/ 	.word	0x0000b080
        /*0558*/ 	.short	0x010a
        /*055a*/ 	.byte	0xff
	.zero		1


	//   ....[51]....
        /*055c*/ 	.word	0x00007630
        /*0560*/ 	.word	0x0000002f
        /*0564*/ 	.word	0x0000b070
        /*0568*/ 	.short	0x010a
        /*056a*/ 	.byte	0xff
	.zero		1


	//   ....[52]....
        /*056c*/ 	.word	0x000077b0
        /*0570*/ 	.word	0x0000002f
        /*0574*/ 	.word	0x0000b090
        /*0578*/ 	.short	0x010a
        /*057a*/ 	.byte	0xff
	.zero		1


	//   ....[53]....
        /*057c*/ 	.word	0x00007b90
        /*0580*/ 	.word	0x00000000
        /*0584*/ 	.word	0x00000000
        /*0588*/ 	.short	0x0101
        /*058a*/ 	.byte	0xff
	.zero		1


	//   ....[54]....
        /*058c*/ 	.word	0x00007c10
        /*0590*/ 	.word	0x00000000
        /*0594*/ 	.word	0x00000000
        /*0598*/ 	.short	0x0101
        /*059a*/ 	.byte	0xff
	.zero		1


	//   ....[55]....
        /*059c*/ 	.word	0x00007c70
        /*05a0*/ 	.word	0x0000002f
        /*05a4*/ 	.word	0x0000b080
        /*05a8*/ 	.short	0x010a
        /*05aa*/ 	.byte	0xff
	.zero		1


	//   ....[56]....
        /*05ac*/ 	.word	0x00007dd0
        /*05b0*/ 	.word	0x0000002f
        /*05b4*/ 	.word	0x0000b098
        /*05b8*/ 	.short	0x010a
        /*05ba*/ 	.byte	0xff
	.zero		1


	//   ....[57]....
        /*05bc*/ 	.word	0x00008190
        /*05c0*/ 	.word	0x00000000
        /*05c4*/ 	.word	0x00000000
        /*05c8*/ 	.short	0x0101
        /*05ca*/ 	.byte	0xff
	.zero		1


	//   ....[58]....
        /*05cc*/ 	.word	0x00008220
        /*05d0*/ 	.word	0x00000003
        /*05d4*/ 	.word	0x00000000
        /*05d8*/ 	.short	0x0101
        /*05da*/ 	.byte	0xff
	.zero		1


	//   ....[59]....
        /*05dc*/ 	.word	0x000082b0
        /*05e0*/ 	.word	0x00000004
        /*05e4*/ 	.word	0x00000000
        /*05e8*/ 	.short	0x0101
        /*05ea*/ 	.byte	0xff
	.zero		1


	//   ....[60]....
        /*05ec*/ 	.word	0x00008300
        /*05f0*/ 	.word	0x0000002f
        /*05f4*/ 	.word	0x0000b070
        /*05f8*/ 	.short	0x010a
        /*05fa*/ 	.byte	0xff
	.zero		1


	//   ....[61]....
        /*05fc*/ 	.word	0x00008390
        /*0600*/ 	.word	0x00000000
        /*0604*/ 	.word	0x00000000
        /*0608*/ 	.short	0x0101
        /*060a*/ 	.byte	0xff
	.zero		1


	//   ....[62]....
        /*060c*/ 	.word	0x000083f0
        /*0610*/ 	.word	0x0000002f
        /*0614*/ 	.word	0x0000b090
        /*0618*/ 	.short	0x010a
        /*061a*/ 	.byte	0xff
	.zero		1


	//   ....[63]....
        /*061c*/ 	.word	0x00008470
        /*0620*/ 	.word	0x0000002f
        /*0624*/ 	.word	0x0000b0c0
        /*0628*/ 	.short	0x010a
        /*062a*/ 	.byte	0xff
	.zero		1


	//   ....[64]....
        /*062c*/ 	.word	0x00009100
        /*0630*/ 	.word	0x00000000
        /*0634*/ 	.word	0x00000000
        /*0638*/ 	.short	0x0101
        /*063a*/ 	.byte	0xff
	.zero		1


	//   ....[65]....
        /*063c*/ 	.word	0x00009130
        /*0640*/ 	.word	0x0000002f
        /*0644*/ 	.word	0x0000b0b0
        /*0648*/ 	.short	0x0101
        /*064a*/ 	.byte	0xff
	.zero		1


	//   ....[66]....
        /*064c*/ 	.word	0x000091b0
        /*0650*/ 	.word	0x0000002f
        /*0654*/ 	.word	0x0000b080
        /*0658*/ 	.short	0x010a
        /*065a*/ 	.byte	0xff
	.zero		1


	//   ....[67]....
        /*065c*/ 	.word	0x00009240
        /*0660*/ 	.word	0x0000001f
        /*0664*/ 	.word	0x00000000
        /*0668*/ 	.short	0x0101
        /*066a*/ 	.byte	0xff
	.zero		1


	//   ....[68]....
        /*066c*/ 	.word	0x00009290
        /*0670*/ 	.word	0x0000002f
        /*0674*/ 	.word	0x0000b098
        /*0678*/ 	.short	0x010a
        /*067a*/ 	.byte	0xff
	.zero		1


	//   ....[69]....
        /*067c*/ 	.word	0x00009310
        /*0680*/ 	.word	0x0000002f
        /*0684*/ 	.word	0x0000b0c8
        /*0688*/ 	.short	0x010a
        /*068a*/ 	.byte	0xff
	.zero		1


	//   ....[70]....
        /*068c*/ 	.word	0x00009f60
        /*0690*/ 	.word	0x00000003
        /*0694*/ 	.word	0x00000000
        /*0698*/ 	.short	0x0101
        /*069a*/ 	.byte	0xff
	.zero		1


	//   ....[71]....
        /*069c*/ 	.word	0x00009f90
        /*06a0*/ 	.word	0x0000002f
        /*06a4*/ 	.word	0x0000b0b8
        /*06a8*/ 	.short	0x0101
        /*06aa*/ 	.byte	0xff
	.zero		1


	//   ....[72]....
        /*06ac*/ 	.word	0x0000a470
        /*06b0*/ 	.word	0x000000ff
        /*06b4*/ 	.word	0x00000000
        /*06b8*/ 	.short	0x010a
        /*06ba*/ 	.byte	0x2f
	.zero		1


	//   ....[73]....
        /*06bc*/ 	.word	0x0000a5e0
        /*06c0*/ 	.word	0x000000ff
        /*06c4*/ 	.word	0x00000000
        /*06c8*/ 	.short	0x010a
        /*06ca*/ 	.byte	0x2c
	.zero		1


	//   ....[74]....
        /*06cc*/ 	.word	0x0000ac60
        /*06d0*/ 	.word	0x000000ff
        /*06d4*/ 	.word	0x00000000
        /*06d8*/ 	.short	0x0101
        /*06da*/ 	.byte	0x2b
	.zero		1


	//   ....[75]....
        /*06dc*/ 	.word	0x0000acd0
        /*06e0*/ 	.word	0x000000ff
        /*06e4*/ 	.word	0x00000000
        /*06e8*/ 	.short	0x010a
        /*06ea*/ 	.byte	0x2a
	.zero		1


	//   ....[76]....
        /*06ec*/ 	.word	0x0000b0d0
        /*06f0*/ 	.word	0x000000ff
        /*06f4*/ 	.word	0x00000000
        /*06f8*/ 	.short	0x0101
        /*06fa*/ 	.byte	0x29
	.zero		1


	//   ....[77]....
        /*06fc*/ 	.word	0x0000c330
        /*0700*/ 	.word	0x000000ff
        /*0704*/ 	.word	0x00000000
        /*0708*/ 	.short	0x0101
        /*070a*/ 	.byte	0x04
	.zero		1


	//   ....[78]....
        /*070c*/ 	.word	0x0000c3f0
        /*0710*/ 	.word	0x000000ff
        /*0714*/ 	.word	0x00000000
        /*0718*/ 	.short	0x010a
        /*071a*/ 	.byte	0x2f
	.zero		1


	//   ....[79]....
        /*071c*/ 	.word	0x0000c740
        /*0720*/ 	.word	0x000000ff
        /*0724*/ 	.word	0x00000000
        /*0728*/ 	.short	0x010a
        /*072a*/ 	.byte	0x2c
	.zero		1


	//   ....[80]....
        /*072c*/ 	.word	0x0000c9c0
        /*0730*/ 	.word	0x000000ff
        /*0734*/ 	.word	0x00000000
        /*0738*/ 	.short	0x010a
        /*073a*/ 	.byte	0x2c
	.zero		1


	//   ....[81]....
        /*073c*/ 	.word	0x0000dc70
        /*0740*/ 	.word	0x000000ff
        /*0744*/ 	.word	0x00000000
        /*0748*/ 	.short	0x0101
        /*074a*/ 	.byte	0x2b
	.zero		1


	//   ....[82]....
        /*074c*/ 	.word	0x0000dcb0
        /*0750*/ 	.word	0x000000ff
        /*0754*/ 	.word	0x00000000
        /*0758*/ 	.short	0x010a
        /*075a*/ 	.byte	0x2a
	.zero		1


	//   ....[83]....
        /*075c*/ 	.word	0x0000de80
        /*0760*/ 	.word	0x000000ff
        /*0764*/ 	.word	0x00000000
        /*0768*/ 	.short	0x0101
        /*076a*/ 	.byte	0x29
	.zero		1


	//   ....[84]....
        /*076c*/ 	.word	0x0000f300
        /*0770*/ 	.word	0x000000ff
        /*0774*/ 	.word	0x00000000
        /*0778*/ 	.short	0x0101
        /*077a*/ 	.byte	0x04
	.zero		1


	//   ....[85]....
        /*077c*/ 	.word	0x0000f3a0
        /*0780*/ 	.word	0x000000ff
        /*0784*/ 	.word	0x00000000
        /*0788*/ 	.short	0x010a
        /*078a*/ 	.byte	0x2f
	.zero		1


	//   ....[86]....
        /*078c*/ 	.word	0x0000f6e0
        /*0790*/ 	.word	0x000000ff
        /*0794*/ 	.word	0x00000000
        /*0798*/ 	.short	0x010a
        /*079a*/ 	.byte	0x2c
	.zero		1


	//   ....[87]....
        /*079c*/ 	.word	0x0000f8d0
        /*07a0*/ 	.word	0x000000ff
        /*07a4*/ 	.word	0x00000000
        /*07a8*/ 	.short	0x0101
        /*07aa*/ 	.byte	0x2b
	.zero		1


	//   ....[88]....
        /*07ac*/ 	.word	0x0000f960
        /*07b0*/ 	.word	0x000000ff
        /*07b4*/ 	.word	0x00000000
        /*07b8*/ 	.short	0x010a
        /*07ba*/ 	.byte	0x2f
	.zero		1


	//   ....[89]....
        /*07bc*/ 	.word	0x0000f9f0
        /*07c0*/ 	.word	0x000000ff
        /*07c4*/ 	.word	0x00000000
        /*07c8*/ 	.short	0x0101
        /*07ca*/ 	.byte	0x04
	.zero		1


	//   ....[90]....
        /*07cc*/ 	.word	0x00010020
        /*07d0*/ 	.word	0x000000ff
        /*07d4*/ 	.word	0x0000b010
        /*07d8*/ 	.short	0x010a
        /*07da*/ 	.byte	0x08
	.zero		1


	//   ....[91]....
        /*07dc*/ 	.word	0x000101d0
        /*07e0*/ 	.word	0x000000ff
        /*07e4*/ 	.word	0x0000b038
        /*07e8*/ 	.short	0x010a
        /*07ea*/ 	.byte	0x11
	.zero		1


	//   ....[92]....
        /*07ec*/ 	.word	0x000103d0
        /*07f0*/ 	.word	0x000000ff
        /*07f4*/ 	.word	0x0000b018
        /*07f8*/ 	.short	0x010a
        /*07fa*/ 	.byte	0x08
	.zero		1


	//   ....[93]....
        /*07fc*/ 	.word	0x000105c0
        /*0800*/ 	.word	0x000000ff
        /*0804*/ 	.word	0x0000b038
        /*0808*/ 	.short	0x010a
        /*080a*/ 	.byte	0x11
	.zero		1


	//   ....[94]....
        /*080c*/ 	.word	0x00010900
        /*0810*/ 	.word	0x000000ff
        /*0814*/ 	.word	0x0000b038
        /*0818*/ 	.short	0x010a
        /*081a*/ 	.byte	0x11
	.zero		1


	//   ....[95]....
        /*081c*/ 	.word	0x00010b30
        /*0820*/ 	.word	0x000000ff
        /*0824*/ 	.word	0x0000b038
        /*0828*/ 	.short	0x010a
        /*082a*/ 	.byte	0x11
	.zero		1


	//   ....[96]....
        /*082c*/ 	.word	0x00010d30
        /*0830*/ 	.word	0x000000ff
        /*0834*/ 	.word	0x0000b038
        /*0838*/ 	.short	0x010a
        /*083a*/ 	.byte	0x11
	.zero		1


	//   ....[97]....
        /*083c*/ 	.word	0x00010f30
        /*0840*/ 	.word	0x000000ff
        /*0844*/ 	.word	0x0000b038
        /*0848*/ 	.short	0x010a
        /*084a*/ 	.byte	0x11
	.zero		1


	//   ....[98]....
        /*084c*/ 	.word	0x00011130
        /*0850*/ 	.word	0x000000ff
        /*0854*/ 	.word	0x0000b038
        /*0858*/ 	.short	0x010a
        /*085a*/ 	.byte	0x11
	.zero		1


	//   ....[99]....
        /*085c*/ 	.word	0x00011330
        /*0860*/ 	.word	0x000000ff
        /*0864*/ 	.word	0x0000b038
        /*0868*/ 	.short	0x010a
        /*086a*/ 	.byte	0x11
	.zero		1


	//   ....[100]....
        /*086c*/ 	.word	0x00011530
        /*0870*/ 	.word	0x000000ff
        /*0874*/ 	.word	0x0000b038
        /*0878*/ 	.short	0x010a
        /*087a*/ 	.byte	0x11
	.zero		1


	//   ....[101]....
        /*087c*/ 	.word	0x00011730
        /*0880*/ 	.word	0x000000ff
        /*0884*/ 	.word	0x0000b038
        /*0888*/ 	.short	0x010a
        /*088a*/ 	.byte	0x11
	.zero		1


	//   ....[102]....
        /*088c*/ 	.word	0x000119a0
        /*0890*/ 	.word	0x000000ff
        /*0894*/ 	.word	0x0000b038
        /*0898*/ 	.short	0x010a
        /*089a*/ 	.byte	0x11
	.zero		1


	//   ....[103]....
        /*089c*/ 	.word	0x00011ba0
        /*08a0*/ 	.word	0x000000ff
        /*08a4*/ 	.word	0x0000b038
        /*08a8*/ 	.short	0x010a
        /*08aa*/ 	.byte	0x11
	.zero		1


	//   ....[104]....
        /*08ac*/ 	.word	0x00011dc0
        /*08b0*/ 	.word	0x000000ff
        /*08b4*/ 	.word	0x0000b038
        /*08b8*/ 	.short	0x010a
        /*08ba*/ 	.byte	0x11
	.zero		1


	//   ....[105]....
        /*08bc*/ 	.word	0x00011fc0
        /*08c0*/ 	.word	0x000000ff
        /*08c4*/ 	.word	0x0000b038
        /*08c8*/ 	.short	0x010a
        /*08ca*/ 	.byte	0x11
	.zero		1


	//   ....[106]....
        /*08cc*/ 	.word	0x000121f0
        /*08d0*/ 	.word	0x000000ff
        /*08d4*/ 	.word	0x0000b038
        /*08d8*/ 	.short	0x010a
        /*08da*/ 	.byte	0x11
	.zero		1


	//   ....[107]....
        /*08dc*/ 	.word	0x000123f0
        /*08e0*/ 	.word	0x000000ff
        /*08e4*/ 	.word	0x0000b038
        /*08e8*/ 	.short	0x010a
        /*08ea*/ 	.byte	0x09
	.zero		1


	//   ....[108]....
        /*08ec*/ 	.word	0x00012a90
        /*08f0*/ 	.word	0x000000ff
        /*08f4*/ 	.word	0x0000b0b0
        /*08f8*/ 	.short	0x010a
        /*08fa*/ 	.byte	0x11
	.zero		1


	//   ....[109]....
        /*08fc*/ 	.word	0x00012b30
        /*0900*/ 	.word	0x000000ff
        /*0904*/ 	.word	0x0000b0b8
        /*0908*/ 	.short	0x010a
        /*090a*/ 	.byte	0x11
	.zero		1


	//   ....[110]....
        /*090c*/ 	.word	0x00012c10
        /*0910*/ 	.word	0x000000ff
        /*0914*/ 	.word	0x00000000
        /*0918*/ 	.short	0x0101
        /*091a*/ 	.byte	0x08
	.zero		1


	//   ....[111]....
        /*091c*/ 	.word	0x00012c90
        /*0920*/ 	.word	0x000000ff
        /*0924*/ 	.word	0x00000000
        /*0928*/ 	.short	0x0101
        /*092a*/ 	.byte	0x11
	.zero		1


	//   ....[112]....
        /*092c*/ 	.word	0x00012fc0
        /*0930*/ 	.word	0x00000000
        /*0934*/ 	.word	0x0000b000
        /*0938*/ 	.short	0x010a
        /*093a*/ 	.byte	0xff
	.zero		1


	//   ....[113]....
        /*093c*/ 	.word	0x00013020
        /*0940*/ 	.word	0x00000000
        /*0944*/ 	.word	0x0000b020
        /*0948*/ 	.short	0x010a
        /*094a*/ 	.byte	0xff
	.zero		1


	//   ....[114]....
        /*094c*/ 	.word	0x00013080
        /*0950*/ 	.word	0x00000003
        /*0954*/ 	.word	0x0000b058
        /*0958*/ 	.short	0x010a
        /*095a*/ 	.byte	0xff
	.zero		1


	//   ....[115]....
        /*095c*/ 	.word	0x000130e0
        /*0960*/ 	.word	0x00000000
        /*0964*/ 	.word	0x0000b008
        /*0968*/ 	.short	0x010a
        /*096a*/ 	.byte	0xff
	.zero		1


	//   ....[116]....
        /*096c*/ 	.word	0x00013140
        /*0970*/ 	.word	0x00000003
        /*0974*/ 	.word	0x0000b068
        /*0978*/ 	.short	0x010a
        /*097a*/ 	.byte	0xff
	.zero		1


	//   ....[117]....
        /*097c*/ 	.word	0x000131a0
        /*0980*/ 	.word	0x00000000
        /*0984*/ 	.word	0x0000b020
        /*0988*/ 	.short	0x010a
        /*098a*/ 	.byte	0xff
	.zero		1


	//   ....[118]....
        /*098c*/ 	.word	0x00013200
        /*0990*/ 	.word	0x00000000
        /*0994*/ 	.word	0x0000b0a0
        /*0998*/ 	.short	0x010a
        /*099a*/ 	.byte	0xff
	.zero		1


	//   ....[119]....
        /*099c*/ 	.word	0x00013260
        /*09a0*/ 	.word	0x00000004
        /*09a4*/ 	.word	0x0000b058
        /*09a8*/ 	.short	0x010a
        /*09aa*/ 	.byte	0xff
	.zero		1


	//   ....[120]....
        /*09ac*/ 	.word	0x000132c0
        /*09b0*/ 	.word	0x00000003
        /*09b4*/ 	.word	0x0000b020
        /*09b8*/ 	.short	0x010a
        /*09ba*/ 	.byte	0xff
	.zero		1


	//   ....[121]....
        /*09bc*/ 	.word	0x00013320
        /*09c0*/ 	.word	0x00000000
        /*09c4*/ 	.word	0x0000b0a8
        /*09c8*/ 	.short	0x010a
        /*09ca*/ 	.byte	0xff
	.zero		1


	//   ....[122]....
        /*09cc*/ 	.word	0x00013380
        /*09d0*/ 	.word	0x00000004
        /*09d4*/ 	.word	0x0000b068
        /*09d8*/ 	.short	0x010a
        /*09da*/ 	.byte	0xff
	.zero		1


	//   ....[123]....
        /*09dc*/ 	.word	0x000133e0
        /*09e0*/ 	.word	0x00000000
        /*09e4*/ 	.word	0x0000b020
        /*09e8*/ 	.short	0x010a
        /*09ea*/ 	.byte	0xff
	.zero		1


	//   ....[124]....
        /*09ec*/ 	.word	0x00013440
        /*09f0*/ 	.word	0x00000000
        /*09f4*/ 	.word	0x0000b0a0
        /*09f8*/ 	.short	0x010a
        /*09fa*/ 	.byte	0xff
	.zero		1


	//   ....[125]....
        /*09fc*/ 	.word	0x000134c0
        /*0a00*/ 	.word	0x00000005
        /*0a04*/ 	.word	0x0000b058
        /*0a08*/ 	.short	0x010a
        /*0a0a*/ 	.byte	0xff
	.zero		1


	//   ....[126]....
        /*0a0c*/ 	.word	0x00013520
        /*0a10*/ 	.word	0x00000000
        /*0a14*/ 	.word	0x0000b0a8
        /*0a18*/ 	.short	0x010a
        /*0a1a*/ 	.byte	0xff
	.zero		1


	//   ....[127]....
        /*0a1c*/ 	.word	0x00013580
        /*0a20*/ 	.word	0x00000004
        /*0a24*/ 	.word	0x0000b068
        /*0a28*/ 	.short	0x010a
        /*0a2a*/ 	.byte	0xff
	.zero		1


	//   ....[128]....
        /*0a2c*/ 	.word	0x000135d0
        /*0a30*/ 	.word	0x00000010
        /*0a34*/ 	.word	0x0000b0c0
        /*0a38*/ 	.short	0x010a
        /*0a3a*/ 	.byte	0xff
	.zero		1


	//   ....[129]....
        /*0a3c*/ 	.word	0x00013620
        /*0a40*/ 	.word	0x00000010
        /*0a44*/ 	.word	0x0000b0c8
        /*0a48*/ 	.short	0x010a
        /*0a4a*/ 	.byte	0xff
	.zero		1


	//   ....[130]....
        /*0a4c*/ 	.word	0x00013670
        /*0a50*/ 	.word	0x0000002f
        /*0a54*/ 	.word	0x0000b070
        /*0a58*/ 	.short	0x010a
        /*0a5a*/ 	.byte	0xff
	.zero		1


	//   ....[131]....
        /*0a5c*/ 	.word	0x000136c0
        /*0a60*/ 	.word	0x0000002f
        /*0a64*/ 	.word	0x0000b080
        /*0a68*/ 	.short	0x010a
        /*0a6a*/ 	.byte	0xff
	.zero		1


	//   ....[132]....
        /*0a6c*/ 	.word	0x00013710
        /*0a70*/ 	.word	0x0000002f
        /*0a74*/ 	.word	0x0000b070
        /*0a78*/ 	.short	0x010a
        /*0a7a*/ 	.byte	0xff
	.zero		1


	//   ....[133]....
        /*0a7c*/ 	.word	0x00013760
        /*0a80*/ 	.word	0x0000002f
        /*0a84*/ 	.word	0x0000b090
        /*0a88*/ 	.short	0x010a
        /*0a8a*/ 	.byte	0xff
	.zero		1


	//   ....[134]....
        /*0a8c*/ 	.word	0x000137b0
        /*0a90*/ 	.word	0x0000002f
        /*0a94*/ 	.word	0x0000b080
        /*0a98*/ 	.short	0x010a
        /*0a9a*/ 	.byte	0xff
	.zero		1


	//   ....[135]....
        /*0a9c*/ 	.word	0x00013800
        /*0aa0*/ 	.word	0x0000002f
        /*0aa4*/ 	.word	0x0000b098
        /*0aa8*/ 	.short	0x010a
        /*0aaa*/ 	.byte	0xff
	.zero		1


	//   ....[136]....
        /*0aac*/ 	.word	0x00013850
        /*0ab0*/ 	.word	0x0000002f
        /*0ab4*/ 	.word	0x0000b070
        /*0ab8*/ 	.short	0x010a
        /*0aba*/ 	.byte	0xff
	.zero		1


	//   ....[137]....
        /*0abc*/ 	.word	0x000138a0
        /*0ac0*/ 	.word	0x0000002f
        /*0ac4*/ 	.word	0x0000b090
        /*0ac8*/ 	.short	0x010a
        /*0aca*/ 	.byte	0xff
	.zero		1


	//   ....[138]....
        /*0acc*/ 	.word	0x000138f0
        /*0ad0*/ 	.word	0x0000002f
        /*0ad4*/ 	.word	0x0000b0c0
        /*0ad8*/ 	.short	0x010a
        /*0ada*/ 	.byte	0xff
	.zero		1


	//   ....[139]....
        /*0adc*/ 	.word	0x00013940
        /*0ae0*/ 	.word	0x0000002f
        /*0ae4*/ 	.word	0x0000b080
        /*0ae8*/ 	.short	0x010a
        /*0aea*/ 	.byte	0xff
	.zero		1


	//   ....[140]....
        /*0aec*/ 	.word	0x00013990
        /*0af0*/ 	.word	0x0000002f
        /*0af4*/ 	.word	0x0000b098
        /*0af8*/ 	.short	0x010a
        /*0afa*/ 	.byte	0xff
	.zero		1


	//   ....[141]....
        /*0afc*/ 	.word	0x000139e0
        /*0b00*/ 	.word	0x0000002f
        /*0b04*/ 	.word	0x0000b0c8
        /*0b08*/ 	.short	0x010a
        /*0b0a*/ 	.byte	0xff
	.zero		1


	//   ....[142]....
        /*0b0c*/ 	.word	0x00013a40
        /*0b10*/ 	.word	0x00000000
        /*0b14*/ 	.word	0x00000000
        /*0b18*/ 	.short	0x010a
        /*0b1a*/ 	.byte	0xff
	.zero		1


	//   ....[143]....
        /*0b1c*/ 	.word	0x00013aa0
        /*0b20*/ 	.word	0x00000000
        /*0b24*/ 	.word	0x00000000
        /*0b28*/ 	.short	0x010a
        /*0b2a*/ 	.byte	0xff
	.zero		1


	//   ....[144]....
        /*0b2c*/ 	.word	0x00013b00
        /*0b30*/ 	.word	0x00000004
        /*0b34*/ 	.word	0x00000000
        /*0b38*/ 	.short	0x010a
        /*0b3a*/ 	.byte	0xff
	.zero		1


	//   ....[145]....
        /*0b3c*/ 	.word	0x00013b60
        /*0b40*/ 	.word	0x00000003
        /*0b44*/ 	.word	0x00000000
        /*0b48*/ 	.short	0x010a
        /*0b4a*/ 	.byte	0xff
	.zero		1


	//   ....[146]....
        /*0b4c*/ 	.word	0x00013bc0
        /*0b50*/ 	.word	0x00000000
        /*0b54*/ 	.word	0x00000000
        /*0b58*/ 	.short	0x010a
        /*0b5a*/ 	.byte	0xff
	.zero		1


	//   ....[147]....
        /*0b5c*/ 	.word	0x00013c20
        /*0b60*/ 	.word	0x00000000
        /*0b64*/ 	.word	0x00000000
        /*0b68*/ 	.short	0x010a
        /*0b6a*/ 	.byte	0xff
	.zero		1


	//   ....[148]....
        /*0b6c*/ 	.word	0x00013c80
        /*0b70*/ 	.word	0x00000004
        /*0b74*/ 	.word	0x00000000
        /*0b78*/ 	.short	0x010a
        /*0b7a*/ 	.byte	0xff
	.zero		1


	//   ....[149]....
        /*0b7c*/ 	.word	0x00013ce0
        /*0b80*/ 	.word	0x00000003
        /*0b84*/ 	.word	0x00000000
        /*0b88*/ 	.short	0x010a
        /*0b8a*/ 	.byte	0xff
	.zero		1


	//   ....[150]....
        /*0b8c*/ 	.word	0x00013d40
        /*0b90*/ 	.word	0x00000000
        /*0b94*/ 	.word	0x00000000
        /*0b98*/ 	.short	0x010a
        /*0b9a*/ 	.byte	0xff
	.zero		1


	//   ....[151]....
        /*0b9c*/ 	.word	0x00013da0
        /*0ba0*/ 	.word	0x00000000
        /*0ba4*/ 	.word	0x00000000
        /*0ba8*/ 	.short	0x010a
        /*0baa*/ 	.byte	0xff
	.zero		1


	//   ....[152]....
        /*0bac*/ 	.word	0x00013e00
        /*0bb0*/ 	.word	0x00000003
        /*0bb4*/ 	.word	0x0000b010
        /*0bb8*/ 	.short	0x010a
        /*0bba*/ 	.byte	0xff
	.zero		1


	//   ....[153]....
        /*0bbc*/ 	.word	0x00013e60
        /*0bc0*/ 	.word	0x00000000
        /*0bc4*/ 	.word	0x0000b038
        /*0bc8*/ 	.short	0x010a
        /*0bca*/ 	.byte	0xff
	.zero		1


	//   ....[154]....
        /*0bcc*/ 	.word	0x00013ec0
        /*0bd0*/ 	.word	0x00000003
        /*0bd4*/ 	.word	0x0000b018
        /*0bd8*/ 	.short	0x010a
        /*0bda*/ 	.byte	0xff
	.zero		1


	//   ....[155]....
        /*0bdc*/ 	.word	0x00013f20
        /*0be0*/ 	.word	0x00000000
        /*0be4*/ 	.word	0x0000b038
        /*0be8*/ 	.short	0x010a
        /*0bea*/ 	.byte	0xff
	.zero		1


	//   ....[156]....
        /*0bec*/ 	.word	0x00013f80
        /*0bf0*/ 	.word	0x00000000
        /*0bf4*/ 	.word	0x0000b038
        /*0bf8*/ 	.short	0x010a
        /*0bfa*/ 	.byte	0xff
	.zero		1


	//   ....[157]....
        /*0bfc*/ 	.word	0x00013fe0
        /*0c00*/ 	.word	0x00000000
        /*0c04*/ 	.word	0x0000b038
        /*0c08*/ 	.short	0x010a
        /*0c0a*/ 	.byte	0xff
	.zero		1


	//   ....[158]....
        /*0c0c*/ 	.word	0x00014040
        /*0c10*/ 	.word	0x00000000
        /*0c14*/ 	.word	0x0000b038
        /*0c18*/ 	.short	0x010a
        /*0c1a*/ 	.byte	0xff
	.zero		1


	//   ....[159]....
        /*0c1c*/ 	.word	0x000140a0
        /*0c20*/ 	.word	0x00000000
        /*0c24*/ 	.word	0x0000b038
        /*0c28*/ 	.short	0x010a
        /*0c2a*/ 	.byte	0xff
	.zero		1


	//   ....[160]....
        /*0c2c*/ 	.word	0x00014100
        /*0c30*/ 	.word	0x00000000
        /*0c34*/ 	.word	0x0000b038
        /*0c38*/ 	.short	0x010a
        /*0c3a*/ 	.byte	0xff
	.zero		1


	//   ....[161]....
        /*0c3c*/ 	.word	0x00014160
        /*0c40*/ 	.word	0x00000000
        /*0c44*/ 	.word	0x0000b038
        /*0c48*/ 	.short	0x010a
        /*0c4a*/ 	.byte	0xff
	.zero		1


	//   ....[162]....
        /*0c4c*/ 	.word	0x000141c0
        /*0c50*/ 	.word	0x00000000
        /*0c54*/ 	.word	0x0000b038
        /*0c58*/ 	.short	0x010a
        /*0c5a*/ 	.byte	0xff
	.zero		1


	//   ....[163]....
        /*0c5c*/ 	.word	0x00014220
        /*0c60*/ 	.word	0x00000000
        /*0c64*/ 	.word	0x0000b038
        /*0c68*/ 	.short	0x010a
        /*0c6a*/ 	.byte	0xff
	.zero		1


	//   ....[164]....
        /*0c6c*/ 	.word	0x00014280
        /*0c70*/ 	.word	0x00000000
        /*0c74*/ 	.word	0x0000b038
        /*0c78*/ 	.short	0x010a
        /*0c7a*/ 	.byte	0xff
	.zero		1


	//   ....[165]....
        /*0c7c*/ 	.word	0x000142e0
        /*0c80*/ 	.word	0x00000000
        /*0c84*/ 	.word	0x0000b038
        /*0c88*/ 	.short	0x010a
        /*0c8a*/ 	.byte	0xff
	.zero		1


	//   ....[166]....
        /*0c8c*/ 	.word	0x00014340
        /*0c90*/ 	.word	0x00000000
        /*0c94*/ 	.word	0x0000b038
        /*0c98*/ 	.short	0x010a
        /*0c9a*/ 	.byte	0xff
	.zero		1


	//   ....[167]....
        /*0c9c*/ 	.word	0x000143a0
        /*0ca0*/ 	.word	0x00000000
        /*0ca4*/ 	.word	0x0000b038
        /*0ca8*/ 	.short	0x010a
        /*0caa*/ 	.byte	0xff
	.zero		1


	//   ....[168]....
        /*0cac*/ 	.word	0x00014400
        /*0cb0*/ 	.word	0x00000000
        /*0cb4*/ 	.word	0x0000b038
        /*0cb8*/ 	.short	0x010a
        /*0cba*/ 	.byte	0xff
	.zero		1


	//   ....[169]....
        /*0cbc*/ 	.word	0x00014460
        /*0cc0*/ 	.word	0x00000000
        /*0cc4*/ 	.word	0x0000b038
        /*0cc8*/ 	.short	0x010a
        /*0cca*/ 	.byte	0xff
	.zero		1


	//   ....[170]....
        /*0ccc*/ 	.word	0x000144c0
        /*0cd0*/ 	.word	0x00000000
        /*0cd4*/ 	.word	0x0000b0b0
        /*0cd8*/ 	.short	0x010a
        /*0cda*/ 	.byte	0xff
	.zero		1


	//   ....[171]....
        /*0cdc*/ 	.word	0x00014520
        /*0ce0*/ 	.word	0x00000000
        /*0ce4*/ 	.word	0x0000b0b8
        /*0ce8*/ 	.short	0x010a
        /*0cea*/ 	.byte	0xff
	.zero		1


	//----- nvinfo : EIATTR_NUM_MBARRIERS
	.align		4
.L_64:
        /*0cec*/ 	.byte	0x03, 0x38
        /*0cee*/ 	.short	0x001c


	//----- nvinfo : EIATTR_EXIT_INSTR_OFFSETS
	.align		4
        /*0cf0*/ 	.byte	0x04, 0x1c
        /*0cf2*/ 	.short	(.L_66 - .L_65)


	//   ....[0]....
.L_65:
        /*0cf4*/ 	.word	0x000017a0


	//   ....[1]....
        /*0cf8*/ 	.word	0x00003900


	//   ....[2]....
        /*0cfc*/ 	.word	0x00003960


	//   ....[3]....
        /*0d00*/ 	.word	0x0000a030


	//   ....[4]....
        /*0d04*/ 	.word	0x0000a0a0


	//   ....[5]....
        /*0d08*/ 	.word	0x0000fa80


	//   ....[6]....
        /*0d0c*/ 	.word	0x0000fb10


	//   ....[7]....
        /*0d10*/ 	.word	0x0000fb60


	//   ....[8]....
        /*0d14*/ 	.word	0x000125e0


	//   ....[9]....
        /*0d18*/ 	.word	0x00012630


	//   ....[10]....
        /*0d1c*/ 	.word	0x00012ce0


	//   ....[11]....
        /*0d20*/ 	.word	0x00012fa0


	//----- nvinfo : EIATTR_INDIRECT_BRANCH_TARGETS
	.align		4
.L_66:
        /*0d24*/ 	.byte	0x04, 0x34
        /*0d26*/ 	.short	(.L_68 - .L_67)


	//   ....[0]....
.L_67:
        /*0d28*/ 	.word	.L_x_484@srel
        /*0d2c*/ 	.short	0x0
        /*0d2e*/ 	.short	0x0
        /*0d30*/ 	.word	0x3
        /*0d34*/ 	.word	.L_x_485@srel
        /*0d38*/ 	.word	.L_x_486@srel
        /*0d3c*/ 	.word	.L_x_487@srel


	//----- nvinfo : EIATTR_MAX_THREADS
	.align		4
.L_68:
        /*0d40*/ 	.byte	0x04, 0x05
        /*0d42*/ 	.short	(.L_70 - .L_69)
.L_69:
        /*0d44*/ 	.word	0x00000200
        /*0d48*/ 	.word	0x00000001
        /*0d4c*/ 	.word	0x00000001


	//----- nvinfo : EIATTR_CRS_STACK_SIZE
	.align		4
.L_70:
        /*0d50*/ 	.byte	0x04, 0x1e
        /*0d52*/ 	.short	(.L_72 - .L_71)
.L_71:
        /*0d54*/ 	.word	0x00000000


	//----- nvinfo : EIATTR_CBANK_PARAM_SIZE
	.align		4
.L_72:
        /*0d58*/ 	.byte	0x03, 0x19
        /*0d5a*/ 	.short	0x0600


	//----- nvinfo : EIATTR_PARAM_CBANK
	.align		4
        /*0d5c*/ 	.byte	0x04, 0x0a
        /*0d5e*/ 	.short	(.L_74 - .L_73)
	.align		4
.L_73:
        /*0d60*/ 	.word	index@(.nv.constant0._ZN7cutlass13device_kernelINS_4fmha6kernel36Sm100FmhaFwdKernelTmaWarpspecializedIN4cute5tupleIJiiiNS5_IJNS5_IJiiEEEiEEEEEENS1_10collective38Sm100FmhaFwdMainloopTmaWarpspecializedINS_6half_tEffNS5_IJNS4_1CILi256EEENSC_ILi64EEENSC_ILi32EEEEEENS5_IJiNSC_ILi1EEES7_EEENS5_IJiSH_NS5_IJNS5_IJNSC_ILi0EEEiEEEiEEEEEESM_NS9_12ResidualMaskENS5_IJNSC_ILi2EEESH_SH_EEENSC_ILb0EEEEENS9_38Sm100FmhaFwdEpilogueTmaWarpspecializedISB_fNS5_IJNSC_ILi128EEESF_SE_EEESI_NS5_IJSH_S7_EEESQ_EENS2_23PersistentTileSchedulerENS2_41Sm100FmhaCtxKernelWarpspecializedScheduleEEEEEvNT_6ParamsE)
        /*0d64*/ 	.short	0x0380
        /*0d66*/ 	.short	0x0600


	//----- nvinfo : EIATTR_SW_WAR
	.align		4
.L_74:
        /*0d68*/ 	.byte	0x04, 0x36
        /*0d6a*/ 	.short	(.L_76 - .L_75)
.L_75:
        /*0d6c*/ 	.word	0x00000008
.L_76:


//--------------------- .nv.callgraph             --------------------------
	.section	.nv.callgraph,"",@"SHT_CUDA_CALLGRAPH"
	.align	4
	.sectionentsize	8
	.align		4
        /*0000*/ 	.word	0x00000000
	.align		4
        /*0004*/ 	.word	0xffffffff
	.align		4
        /*0008*/ 	.word	index@(_ZN7cutlass13device_kernelINS_4fmha6kernel36Sm100FmhaFwdKernelTmaWarpspecializedIN4cute5tupleIJiiiNS5_IJNS5_IJiiEEEiEEEEEENS1_10collective38Sm100FmhaFwdMainloopTmaWarpspecializedINS_6half_tEffNS5_IJNS4_1CILi256EEENSC_ILi64EEENSC_ILi32EEEEEENS5_IJiNSC_ILi1EEES7_EEENS5_IJiSH_NS5_IJNS5_IJNSC_ILi0EEEiEEEiEEEEEESM_NS9_12ResidualMaskENS5_IJNSC_ILi2EEESH_SH_EEENSC_ILb0EEEEENS9_38Sm100FmhaFwdEpilogueTmaWarpspecializedISB_fNS5_IJNSC_ILi128EEESF_SE_EEESI_NS5_IJSH_S7_EEESQ_EENS2_23PersistentTileSchedulerENS2_41Sm100FmhaCtxKernelWarpspecializedScheduleEEEEEvNT_6ParamsE)
	.align		4
        /*000c*/ 	.word	index@(__assertfail)
	.align		4
        /*0010*/ 	.word	index@(_ZN7cutlass13device_kernelINS_4fmha6kernel36Sm100FmhaFwdKernelTmaWarpspecializedIN4cute5tupleIJiiiNS5_IJNS5_IJiiEEEiEEEEEENS1_10collective38Sm100FmhaFwdMainloopTmaWarpspecializedINS_6half_tEffNS5_IJNS4_1CILi256EEENSC_ILi64EEENSC_ILi32EEEEEENS5_IJiNSC_ILi1EEES7_EEENS5_IJiSH_NS5_IJNS5_IJNSC_ILi0EEEiEEEiEEEEEESM_NS9_12ResidualMaskENS5_IJNSC_ILi2EEESH_SH_EEENSC_ILb0EEEEENS9_38Sm100FmhaFwdEpilogueTmaWarpspecializedISB_fNS5_IJNSC_ILi128EEESF_SE_EEESI_NS5_IJSH_S7_EEESQ_EENS2_23PersistentTileSchedulerENS2_41Sm100FmhaCtxKernelWarpspecializedScheduleEEEEEvNT_6ParamsE)
	.align		4
        /*0014*/ 	.word	index@(vprintf)
	.align		4
        /*0018*/ 	.word	0x00000000
	.align		4
        /*001c*/ 	.word	0xfffffffe
	.align		4
        /*0020*/ 	.word	0x00000000
	.align		4
        /*0024*/ 	.word	0xfffffffd
	.align		4
        /*0028*/ 	.word	0x00000000
	.align		4
        /*002c*/ 	.word	0xfffffffc


//--------------------- .nv.constant4             --------------------------
	.section	.nv.constant4,"a",@progbits
	.align	8
	.align		8
.nv.constant4:
        /*0000*/ 	.dword	vprintf
	.align		8
        /*0008*/ 	.dword	__assertfail
	.align		8
        /*0010*/ 	.dword	__unnamed_1
	.align		8
        /*0018*/ 	.dword	__unnamed_2
	.align		8
        /*0020*/ 	.dword	__unnamed_3
	.align		8
        /*0028*/ 	.dword	__unnamed_4
	.align		8
        /*0030*/ 	.dword	__unnamed_5
	.align		8
        /*0038*/ 	.dword	__unnamed_6
	.align		8
        /*0040*/ 	.dword	__unnamed_7
	.align		8
        /*0048*/ 	.dword	_ZN39_INTERNAL_f55e9101_4_k_cu_255056ad_32494cuda3std3__45__cpo5beginE
	.align		8
        /*0050*/ 	.dword	_ZN39_INTERNAL_f55e9101_4_k_cu_255056ad_32494cuda3std3__45__cpo3endE
	.align		8
        /*0058*/ 	.dword	_ZN39_INTERNAL_f55e9101_4_k_cu_255056ad_32494cuda3std3__45__cpo6cbeginE
	.align		8
        /*0060*/ 	.dword	_ZN39_INTERNAL_f55e9101_4_k_cu_255056ad_32494cuda3std3__45__cpo4cendE
	.align		8
        /*0068*/ 	.dword	_ZN39_INTERNAL_f55e9101_4_k_cu_255056ad_32494cuda3std3__441_GLOBAL__N__f55e9101_4_k_cu_255056ad_32496ignoreE
	.align		8
        /*0070*/ 	.dword	_ZN39_INTERNAL_f55e9101_4_k_cu_255056ad_32494cuda3std3__419piecewise_constructE
	.align		8
        /*0078*/ 	.dword	_ZN39_INTERNAL_f55e9101_4_k_cu_255056ad_32494cuda3std3__48in_placeE
	.align		8
        /*0080*/ 	.dword	_ZN39_INTERNAL_f55e9101_4_k_cu_255056ad_32494cuda3std6ranges3__45__cpo4swapE
	.align		8
        /*0088*/ 	.dword	_ZN39_INTERNAL_f55e9101_4_k_cu_255056ad_32494cuda3std6ranges3__45__cpo9iter_moveE
	.align		8
        /*0090*/ 	.dword	_ZN39_INTERNAL_f55e9101_4_k_cu_255056ad_32494cute7productE
	.align		8
        /*0098*/ 	.dword	_ZN39_INTERNAL_f55e9101_4_k_cu_255056ad_32494cute1_E
	.align		8
        /*00a0*/ 	.dword	$str$22
	.align		8
        /*00a8*/ 	.dword	$str$23
	.align		8
        /*00b0*/ 	.dword	$str$26
	.align		8
        /*00b8*/ 	.dword	$str$27
	.align		8
        /*00c0*/ 	.dword	$str$28
	.align		8
        /*00c8*/ 	.dword	$str$29
	.align		8
        /*00d0*/ 	.dword	$str$30
	.align		8
        /*00d8*/ 	.dword	$str$31
	.align		8
        /*00e0*/ 	.dword	$str$32
	.align		8
        /*00e8*/ 	.dword	$str$33
	.align		8
        /*00f0*/ 	.dword	$str$34
	.align		8
        /*00f8*/ 	.dword	$str$35
	.align		8
        /*0100*/ 	.dword	$str$36
	.align		8
        /*0108*/ 	.dword	$str$37


//--------------------- .nv.constant2._ZN7cutlass13device_kernelINS_4fmha6kernel36Sm100FmhaFwdKernelTmaWarpspecializedIN4cute5tupleIJiiiNS5_IJNS5_IJiiEEEiEEEEEENS1_10collective38Sm100FmhaFwdMainloopTmaWarpspecializedINS_6half_tEffNS5_IJNS4_1CILi256EEENSC_ILi64EEENSC_ILi32EEEEEENS5_IJiNSC_ILi1EEES7_EEENS5_IJiSH_NS5_IJNS5_IJNSC_ILi0EEEiEEEiEEEEEESM_NS9_12ResidualMaskENS5_IJNSC_ILi2EEESH_SH_EEENSC_ILb0EEEEENS9_38Sm100FmhaFwdEpilogueTmaWarpspecializedISB_fNS5_IJNSC_ILi128EEESF_SE_EEESI_NS5_IJSH_S7_EEESQ_EENS2_23PersistentTileSchedulerENS2_41Sm100FmhaCtxKernelWarpspecializedScheduleEEEEEvNT_6ParamsE --------------------------
	.section	.nv.constant2._ZN7cutlass13device_kernelINS_4fmha6kernel36Sm100FmhaFwdKernelTmaWarpspecializedIN4cute5tupleIJiiiNS5_IJNS5_IJiiEEEiEEEEEENS1_10collective38Sm100FmhaFwdMainloopTmaWarpspecializedINS_6half_tEffNS5_IJNS4_1CILi256EEENSC_ILi64EEENSC_ILi32EEEEEENS5_IJiNSC_ILi1EEES7_EEENS5_IJiSH_NS5_IJNS5_IJNSC_ILi0EEEiEEEiEEEEEESM_NS9_12ResidualMaskENS5_IJNSC_ILi2EEESH_SH_EEENSC_ILb0EEEEENS9_38Sm100FmhaFwdEpilogueTmaWarpspecializedISB_fNS5_IJNSC_ILi128EEESF_SE_EEESI_NS5_IJSH_S7_EEESQ_EENS2_23PersistentTileSchedulerENS2_41Sm100FmhaCtxKernelWarpspecializedScheduleEEEEEvNT_6ParamsE,"a",@progbits
	.sectionflags	@""
	.align	4
.nv.constant2._ZN7cutlass13device_kernelINS_4fmha6kernel36Sm100FmhaFwdKernelTmaWarpspecializedIN4cute5tupleIJiiiNS5_IJNS5_IJiiEEEiEEEEEENS1_10collective38Sm100FmhaFwdMainloopTmaWarpspecializedINS_6half_tEffNS5_IJNS4_1CILi256EEENSC_ILi64EEENSC_ILi32EEEEEENS5_IJiNSC_ILi1EEES7_EEENS5_IJiSH_NS5_IJNS5_IJNSC_ILi0EEEiEEEiEEEEEESM_NS9_12ResidualMaskENS5_IJNSC_ILi2EEESH_SH_EEENSC_ILb0EEEEENS9_38Sm100FmhaFwdEpilogueTmaWarpspecializedISB_fNS5_IJNSC_ILi128EEESF_SE_EEESI_NS5_IJSH_S7_EEESQ_EENS2_23PersistentTileSchedulerENS2_41Sm100FmhaCtxKernelWarpspecializedScheduleEEEEEvNT_6ParamsE:
        /*0000*/ 	.byte	0x20, 0xfb, 0x00, 0x00, 0xf0, 0x25, 0x01, 0x00, 0xf0, 0xfa, 0x00, 0x00


//--------------------- .text._ZN7cutlass13device_kernelINS_4fmha6kernel36Sm100FmhaFwdKernelTmaWarpspecializedIN4cute5tupleIJiiiNS5_IJNS5_IJiiEEEiEEEEEENS1_10collective38Sm100FmhaFwdMainloopTmaWarpspecializedINS_6half_tEffNS5_IJNS4_1CILi256EEENSC_ILi64EEENSC_ILi32EEEEEENS5_IJiNSC_ILi1EEES7_EEENS5_IJiSH_NS5_IJNS5_IJNSC_ILi0EEEiEEEiEEEEEESM_NS9_12ResidualMaskENS5_IJNSC_ILi2EEESH_SH_EEENSC_ILb0EEEEENS9_38Sm100FmhaFwdEpilogueTmaWarpspecializedISB_fNS5_IJNSC_ILi128EEESF_SE_EEESI_NS5_IJSH_S7_EEESQ_EENS2_23PersistentTileSchedulerENS2_41Sm100FmhaCtxKernelWarpspecializedScheduleEEEEEvNT_6ParamsE --------------------------
	.section	.text._ZN7cutlass13device_kernelINS_4fmha6kernel36Sm100FmhaFwdKernelTmaWarpspecializedIN4cute5tupleIJiiiNS5_IJNS5_IJiiEEEiEEEEEENS1_10collective38Sm100FmhaFwdMainloopTmaWarpspecializedINS_6half_tEffNS5_IJNS4_1CILi256EEENSC_ILi64EEENSC_ILi32EEEEEENS5_IJiNSC_ILi1EEES7_EEENS5_IJiSH_NS5_IJNS5_IJNSC_ILi0EEEiEEEiEEEEEESM_NS9_12ResidualMaskENS5_IJNSC_ILi2EEESH_SH_EEENSC_ILb0EEEEENS9_38Sm100FmhaFwdEpilogueTmaWarpspecializedISB_fNS5_IJNSC_ILi128EEESF_SE_EEESI_NS5_IJSH_S7_EEESQ_EENS2_23PersistentTileSchedulerENS2_41Sm100FmhaCtxKernelWarpspecializedScheduleEEEEEvNT_6ParamsE,"ax",@progbits
	.align	128
.text._ZN7cutlass13device_kernelINS_4fmha6kernel36Sm100FmhaFwdKernelTmaWarpspecializedIN4cute5tupleIJiiiNS5_IJNS5_IJiiEEEiEEEEEENS1_10collective38Sm100FmhaFwdMainloopTmaWarpspecializedINS_6half_tEffNS5_IJNS4_1CILi256EEENSC_ILi64EEENSC_ILi32EEEEEENS5_IJiNSC_ILi1EEES7_EEENS5_IJiSH_NS5_IJNS5_IJNSC_ILi0EEEiEEEiEEEEEESM_NS9_12ResidualMaskENS5_IJNSC_ILi2EEESH_SH_EEENSC_ILb0EEEEENS9_38Sm100FmhaFwdEpilogueTmaWarpspecializedISB_fNS5_IJNSC_ILi128EEESF_SE_EEESI_NS5_IJSH_S7_EEESQ_EENS2_23PersistentTileSchedulerENS2_41Sm100FmhaCtxKernelWarpspecializedScheduleEEEEEvNT_6ParamsE:
        .type           _ZN7cutlass13device_kernelINS_4fmha6kernel36Sm100FmhaFwdKernelTmaWarpspecializedIN4cute5tupleIJiiiNS5_IJNS5_IJiiEEEiEEEEEENS1_10collective38Sm100FmhaFwdMainloopTmaWarpspecializedINS_6half_tEffNS5_IJNS4_1CILi256EEENSC_ILi64EEENSC_ILi32EEEEEENS5_IJiNSC_ILi1EEES7_EEENS5_IJiSH_NS5_IJNS5_IJNSC_ILi0EEEiEEEiEEEEEESM_NS9_12ResidualMaskENS5_IJNSC_ILi2EEESH_SH_EEENSC_ILb0EEEEENS9_38Sm100FmhaFwdEpilogueTmaWarpspecializedISB_fNS5_IJNSC_ILi128EEESF_SE_EEESI_NS5_IJSH_S7_EEESQ_EENS2_23PersistentTileSchedulerENS2_41Sm100FmhaCtxKernelWarpspecializedScheduleEEEEEvNT_6ParamsE,@function
        .size           _ZN7cutlass13device_kernelINS_4fmha6kernel36Sm100FmhaFwdKernelTmaWarpspecializedIN4cute5tupleIJiiiNS5_IJNS5_IJiiEEEiEEEEEENS1_10collective38Sm100FmhaFwdMainloopTmaWarpspecializedINS_6half_tEffNS5_IJNS4_1CILi256EEENSC_ILi64EEENSC_ILi32EEEEEENS5_IJiNSC_ILi1EEES7_EEENS5_IJiSH_NS5_IJNS5_IJNSC_ILi0EEEiEEEiEEEEEESM_NS9_12ResidualMaskENS5_IJNSC_ILi2EEESH_SH_EEENSC_ILb0EEEEENS9_38Sm100FmhaFwdEpilogueTmaWarpspecializedISB_fNS5_IJNSC_ILi128EEESF_SE_EEESI_NS5_IJSH_S7_EEESQ_EENS2_23PersistentTileSchedulerENS2_41Sm100FmhaCtxKernelWarpspecializedScheduleEEEEEvNT_6ParamsE,(.L_x_488 - _ZN7cutlass13device_kernelINS_4fmha6kernel36Sm100FmhaFwdKernelTmaWarpspecializedIN4cute5tupleIJiiiNS5_IJNS5_IJiiEEEiEEEEEENS1_10collective38Sm100FmhaFwdMainloopTmaWarpspecializedINS_6half_tEffNS5_IJNS4_1CILi256EEENSC_ILi64EEENSC_ILi32EEEEEENS5_IJiNSC_ILi1EEES7_EEENS5_IJiSH_NS5_IJNS5_IJNSC_ILi0EEEiEEEiEEEEEESM_NS9_12ResidualMaskENS5_IJNSC_ILi2EEESH_SH_EEENSC_ILb0EEEEENS9_38Sm100FmhaFwdEpilogueTmaWarpspecializedISB_fNS5_IJNSC_ILi128EEESF_SE_EEESI_NS5_IJSH_S7_EEESQ_EENS2_23PersistentTileSchedulerENS2_41Sm100FmhaCtxKernelWarpspecializedScheduleEEEEEvNT_6ParamsE)
        .other          _ZN7cutlass13device_kernelINS_4fmha6kernel36Sm100FmhaFwdKernelTmaWarpspecializedIN4cute5tupleIJiiiNS5_IJNS5_IJiiEEEiEEEEEENS1_10collective38Sm100FmhaFwdMainloopTmaWarpspecializedINS_6half_tEffNS5_IJNS4_1CILi256EEENSC_ILi64EEENSC_ILi32EEEEEENS5_IJiNSC_ILi1EEES7_EEENS5_IJiSH_NS5_IJNS5_IJNSC_ILi0EEEiEEEiEEEEEESM_NS9_12ResidualMaskENS5_IJNSC_ILi2EEESH_SH_EEENSC_ILb0EEEEENS9_38Sm100FmhaFwdEpilogueTmaWarpspecializedISB_fNS5_IJNSC_ILi128EEESF_SE_EEESI_NS5_IJSH_S7_EEESQ_EENS2_23PersistentTileSchedulerENS2_41Sm100FmhaCtxKernelWarpspecializedScheduleEEEEEvNT_6ParamsE,@"STO_CUDA_ENTRY STV_DEFAULT"
_ZN7cutlass13device_kernelINS_4fmha6kernel36Sm100FmhaFwdKernelTmaWarpspecializedIN4cute5tupleIJiiiNS5_IJNS5_IJiiEEEiEEEEEENS1_10collective38Sm100FmhaFwdMainloopTmaWarpspecializedINS_6half_tEffNS5_IJNS4_1CILi256EEENSC_ILi64EEENSC_ILi32EEEEEENS5_IJiNSC_ILi1EEES7_EEENS5_IJiSH_NS5_IJNS5_IJNSC_ILi0EEEiEEEiEEEEEESM_NS9_12ResidualMaskENS5_IJNSC_ILi2EEESH_SH_EEENSC_ILb0EEEEENS9_38Sm100FmhaFwdEpilogueTmaWarpspecializedISB_fNS5_IJNSC_ILi128EEESF_SE_EEESI_NS5_IJSH_S7_EEESQ_EENS2_23PersistentTileSchedulerENS2_41Sm100FmhaCtxKernelWarpspecializedScheduleEEEEEvNT_6ParamsE:
[----:B------:R-:W1:Y:S02]  /*0000*/  LDC R1, c[0x0][0x37c] ;  /* 0x0000df00ff017b82 */ /* 0x000e640000000800 */
[----:B-1----:R-:W-:-:S04]  /*0010*/  IADD3 R1, PT, PT, R1, -0x10, RZ ;  /* 0xfffffff001017810 */ /* 0x002fc80007ffe0ff */
[----:B------:R-:W-:Y:S01]  /*0020*/  R2UR UR38, R1 ;  /* 0x00000000012672ca */ /* 0x000fe200000e0000 */
[----:B------:R-:W1:Y:S01]  /*0030*/  S2R R41, SR_TID.X ;  /* 0x0000000000297919 */ /* 0x000e620000002100 */
[----:B------:R-:W2:Y:S01]  /*0040*/  LDCU UR4, c[0x0][0x2f8] ;  /* 0x00005f00ff0477ac */ /* 0x000ea20008000800 */
[----:B------:R-:W3:Y:S01]  /*0050*/  LDCU UR37, c[0x0][0x2fc] ;  /* 0x00005f80ff2577ac */ /* 0x000ee20008000800 */
[----:B------:R-:W-:Y:S02]  /*0060*/  UPLOP3.LUT UP3, UPT, UPT, UPT, UPT, 0x40, 0x4 ;  /* 0x000000000004789c */ /* 0x000fe40003f6e870 */
[----:B------:R-:W-:Y:S02]  /*0070*/  UPLOP3.LUT UP1, UPT, UPT, UPT, UPT, 0x80, 0x8 ;  /* 0x000000000008789c */ /* 0x000fe40003f2f070 */
[----:B------:R-:W-:Y:S02]  /*0080*/  UPLOP3.LUT UP0, UPT, UPT, UPT, UPT, 0x40, 0x4 ;  /* 0x000000000004789c */ /* 0x000fe40003f0e870 */
[----:B------:R-:W-:-:S02]  /*0090*/  UPLOP3.LUT UP6, UPT, UPT, UPT, UPT, 0x40, 0x4 ;  /* 0x000000000004789c */ /* 0x000fc40003fce870 */
[----:B------:R-:W-:Y:S02]  /*00a0*/  UPLOP3.LUT UP5, UPT, UPT, UPT, UPT, 0x40, 0x4 ;  /* 0x000000000004789c */ /* 0x000fe40003fae870 */
[----:B--2---:R-:W-:Y:S02]  /*00b0*/  UIADD3 UR38, UP2, UPT, UR38, UR4, URZ ;  /* 0x0000000426267290 */ /* 0x004fe4000ff5e0ff */
[----:B------:R-:W-:Y:S02]  /*00c0*/  UP2UR UR41, UPR, URZ, 0x8 ;  /* 0x00000008ff297883 */ /* 0x000fe40008000000 */
[----:B---3--:R-:W-:Y:S02]  /*00d0*/  UIADD3.X UR37, UPT, UPT, URZ, UR37, URZ, UP2, !UPT ;  /* 0x00000025ff257290 */ /* 0x008fe400097fe4ff */
[----:B------:R-:W-:Y:S02]  /*00e0*/  UPLOP3.LUT UP2, UPT, UPT, UPT, UPT, 0x80, 0x8 ;  /* 0x000000000008789c */ /* 0x000fe40003f4f070 */
[----:B------:R-:W-:-:S02]  /*00f0*/  UPLOP3.LUT UP4, UPT, UPT, UPT, UPT, 0x40, 0x4 ;  /* 0x000000000004789c */ /* 0x000fc40003f8e870 */
[----:B------:R-:W-:Y:S01]  /*0100*/  UP2UR UR56, UPR, URZ, 0x4 ;  /* 0x00000004ff387883 */ /* 0x000fe20008000000 */
[----:B-1----:R-:W-:-:S05]  /*0110*/  SHF.R.U32.HI R3, RZ, 0x5, R41 ;  /* 0x00000005ff037819 */ /* 0x002fca0000011629 */
[----:B------:R-:W1:Y:S02]  /*0120*/  SHFL.IDX PT, R0, R3, RZ, 0x1f ;  /* 0x00001fff03007589 */ /* 0x000e6400000e0000 */
[----:B-1----:R-:W-:-:S04]  /*0130*/  SHF.R.S32.HI R5, RZ, 0x1f, R0 ;  /* 0x0000001fff057819 */ /* 0x002fc80000011400 */
[----:B------:R-:W-:-:S04]  /*0140*/  LEA.HI R2, R5, R0, RZ, 0x2 ;  /* 0x0000000005027211 */ /* 0x000fc800078f10ff */
[----:B------:R-:W-:-:S04]  /*0150*/  SHF.R.S32.HI R2, RZ, 0x2, R2 ;  /* 0x00000002ff027819 */ /* 0x000fc80000011402 */
[----:B------:R-:W-:-:S13]  /*0160*/  ISETP.NE.AND P0, PT, R2, RZ, PT ;  /* 0x000000ff0200720c */ /* 0x000fda0003f05270 */
[----:B------:R-:W-:Y:S05]  /*0170*/  @!P0 BRA `(.L_x_0) ;  /* 0x0000000400248947 */ /* 0x000fea0003800000 */
[----:B------:R-:W-:-:S13]  /*0180*/  ISETP.NE.AND P0, PT, R2, 0x2, PT ;  /* 0x000000020200780c */ /* 0x000fda0003f05270 */
[----:B------:R-:W-:Y:S05]  /*0190*/  @!P0 BRA `(.L_x_1) ;  /* 0x0000000000f48947 */ /* 0x000fea0003800000 */
[----:B------:R-:W-:-:S13]  /*01a0*/  ISETP.NE.AND P0, PT, R2, 0x1, PT ;  /* 0x000000010200780c */ /* 0x000fda0003f05270 */
[----:B------:R-:W-:Y:S05]  /*01b0*/  @P0 BRA `(.L_x_2) ;  /* 0x00000000002c0947 */ /* 0x000fea0003800000 */
[----:B------:R-:W-:Y:S01]  /*01c0*/  HFMA2 R2, -RZ, RZ, 0, 5.9604644775390625e-08 ;  /* 0x00000001ff027431 */ /* 0x000fe200000001ff */
[----:B------:R-:W-:Y:S02]  /*01d0*/  UPLOP3.LUT UP3, UPT, UPT, UPT, UPT, 0x40, 0x4 ;  /* 0x000000000004789c */ /* 0x000fe40003f6e870 */
[----:B------:R-:W-:Y:S02]  /*01e0*/  UPLOP3.LUT UP2, UPT, UPT, UPT, UPT, 0x40, 0x4 ;  /* 0x000000000004789c */ /* 0x000fe40003f4e870 */
[----:B------:R-:W-:Y:S02]  /*01f0*/  UPLOP3.LUT UP1, UPT, UPT, UPT, UPT, 0x80, 0x8 ;  /* 0x000000000008789c */ /* 0x000fe40003f2f070 */
[----:B------:R-:W-:Y:S02]  /*0200*/  UPLOP3.LUT UP0, UPT, UPT, UPT, UPT, 0x40, 0x4 ;  /* 0x000000000004789c */ /* 0x000fe40003f0e870 */
[----:B------:R-:W-:Y:S02]  /*0210*/  UPLOP3.LUT UP6, UPT, UPT, UPT, UPT, 0x40, 0x4 ;  /* 0x000000000004789c */ /* 0x000fe40003fce870 */
[----:B------:R-:W-:-:S02]  /*0220*/  UPLOP3.LUT UP5, UPT, UPT, UPT, UPT, 0x40, 0x4 ;  /* 0x000000000004789c */ /* 0x000fc40003fae870 */
[----:B------:R-:W-:Y:S02]  /*0230*/  UPLOP3.LUT UP4, UPT, UPT, UPT, UPT, 0x80, 0x8 ;  /* 0x000000000008789c */ /* 0x000fe40003f8f070 */
[----:B------:R-:W-:Y:S02]  /*0240*/  UP2UR UR41, UPR, URZ, 0x8 ;  /* 0x00000008ff297883 */ /* 0x000fe40008000000 */
[----:B------:R-:W-:Y:S01]  /*0250*/  UP2UR UR56, UPR, URZ, 0x4 ;  /* 0x00000004ff387883 */ /* 0x000fe20008000000 */
[----:B------:R-:W-:Y:S11]  /*0260*/  BRA `(.L_x_0) ;  /* 0x0000000000e87947 */ /* 0x000ff60003800000 */
.L_x_2:
[----:B------:R-:W-:Y:S01]  /*0270*/  ISETP.NE.AND P0, PT, R0, 0xc, PT ;  /* 0x0000000c0000780c */ /* 0x000fe20003f05270 */
[----:B------:R-:W-:Y:S01]  /*0280*/  UPLOP3.LUT UP2, UPT, UPT, UPT, UPT, 0x40, 0x4 ;  /* 0x000000000004789c */ /* 0x000fe20003f4e870 */
[----:B------:R-:W-:Y:S01]  /*0290*/  HFMA2 R2, -RZ, RZ, 0, 1.78813934326171875e-07 ;  /* 0x00000003ff027431 */ /* 0x000fe200000001ff */
[----:B------:R-:W-:Y:S02]  /*02a0*/  UPLOP3.LUT UP1, UPT, UPT, UPT, UPT, 0x80, 0x8 ;  /* 0x000000000008789c */ /* 0x000fe40003f2f070 */
[----:B------:R-:W-:Y:S02]  /*02b0*/  UP2UR UR41, UPR, URZ, 0x4 ;  /* 0x00000004ff297883 */ /* 0x000fe40008000000 */
[----:B------:R-:W-:Y:S02]  /*02c0*/  UPLOP3.LUT UP2, UPT, UPT, UPT, UPT, 0x40, 0x4 ;  /* 0x000000000004789c */ /* 0x000fe40003f4e870 */
[----:B------:R-:W-:Y:S02]  /*02d0*/  UPLOP3.LUT UP0, UPT, UPT, UPT, UPT, 0x40, 0x4 ;  /* 0x000000000004789c */ /* 0x000fe40003f0e870 */
[----:B------:R-:W-:-:S02]  /*02e0*/  UPLOP3.LUT UP6, UPT, UPT, UPT, UPT, 0x40, 0x4 ;  /* 0x000000000004789c */ /* 0x000fc40003fce870 */
[----:B------:R-:W-:Y:S02]  /*02f0*/  UPLOP3.LUT UP5, UPT, UPT, UPT, UPT, 0x80, 0x8 ;  /* 0x000000000008789c */ /* 0x000fe40003faf070 */
[----:B------:R-:W-:Y:S02]  /*0300*/  UPLOP3.LUT UP4, UPT, UPT, UPT, UPT, 0x40, 0x4 ;  /* 0x000000000004789c */ /* 0x000fe40003f8e870 */
[----:B------:R-:W-:Y:S01]  /*0310*/  UP2UR UR56, UPR, URZ, 0x4 ;  /* 0x00000004ff387883 */ /* 0x000fe20008000000 */
[----:B------:R-:W-:Y:S11]  /*0320*/  @!P0 BRA `(.L_x_0) ;  /* 0x0000000000b88947 */ /* 0x000ff60003800000 */
[----:B------:R-:W-:-:S13]  /*0330*/  ISETP.NE.AND P0, PT, R0, 0xe, PT ;  /* 0x0000000e0000780c */ /* 0x000fda0003f05270 */
[----:B------:R-:W-:Y:S05]  /*0340*/  @!P0 BRA `(.L_x_3) ;  /* 0x00000000005c8947 */ /* 0x000fea0003800000 */
[----:B------:R-:W-:-:S13]  /*0350*/  ISETP.NE.AND P0, PT, R0, 0xd, PT ;  /* 0x0000000d0000780c */ /* 0x000fda0003f05270 */
[----:B------:R-:W-:Y:S05]  /*0360*/  @P0 BRA `(.L_x_4) ;  /* 0x00000000002c0947 */ /* 0x000fea0003800000 */
[----:B------:R-:W-:Y:S01]  /*0370*/  HFMA2 R2, -RZ, RZ, 0, 2.384185791015625e-07 ;  /* 0x00000004ff027431 */ /* 0x000fe200000001ff */
        /* <DEDUP_REMOVED lines=10> */
.L_x_4:
[----:B------:R-:W-:Y:S01]  /*0420*/  HFMA2 R2, -RZ, RZ, 0, 3.5762786865234375e-07 ;  /* 0x00000006ff027431 */ /* 0x000fe200000001ff */
[----:B------:R-:W-:Y:S02]  /*0430*/  UPLOP3.LUT UP3, UPT, UPT, UPT, UPT, 0x40, 0x4 ;  /* 0x000000000004789c */ /* 0x000fe40003f6e870 */
[----:B------:R-:W-:Y:S02]  /*0440*/  UPLOP3.LUT UP2, UPT, UPT, UPT, UPT, 0x40, 0x4 ;  /* 0x000000000004789c */ /* 0x000fe40003f4e870 */
[----:B------:R-:W-:Y:S02]  /*0450*/  UPLOP3.LUT UP0, UPT, UPT, UPT, UPT, 0x40, 0x4 ;  /* 0x000000000004789c */ /* 0x000fe40003f0e870 */
[----:B------:R-:W-:Y:S02]  /*0460*/  UPLOP3.LUT UP6, UPT, UPT, UPT, UPT, 0x40, 0x4 ;  /* 0x000000000004789c */ /* 0x000fe40003fce870 */
[----:B------:R-:W-:Y:S02]  /*0470*/  UPLOP3.LUT UP5, UPT, UPT, UPT, UPT, 0x40, 0x4 ;  /* 0x000000000004789c */ /* 0x000fe40003fae870 */
[----:B------:R-:W-:-:S02]  /*0480*/  UPLOP3.LUT UP4, UPT, UPT, UPT, UPT, 0x40, 0x4 ;  /* 0x000000000004789c */ /* 0x000fc40003f8e870 */
[----:B------:R-:W-:Y:S02]  /*0490*/  UP2UR UR41, UPR, URZ, 0x8 ;  /* 0x00000008ff297883 */ /* 0x000fe40008000000 */
[----:B------:R-:W-:Y:S01]  /*04a0*/  UP2UR UR56, UPR, URZ, 0x4 ;  /* 0x00000004ff387883 */ /* 0x000fe20008000000 */
[----:B------:R-:W-:Y:S11]  /*04b0*/  BRA `(.L_x_0) ;  /* 0x0000000000547947 */ /* 0x000ff60003800000 */
.L_x_3:
[----:B------:R-:W-:Y:S01]  /*04c0*/  HFMA2 R2, -RZ, RZ, 0, 2.98023223876953125e-07 ;  /* 0x00000005ff027431 */ /* 0x000fe200000001ff */
        /* <DEDUP_REMOVED lines=10> */
.L_x_1:
[----:B------:R-:W-:Y:S01]  /*0570*/  HFMA2 R2, -RZ, RZ, 0, 1.1920928955078125e-07 ;  /* 0x00000002ff027431 */ /* 0x000fe200000001ff */
        /* <DEDUP_REMOVED lines=8> */
[----:B------:R-:W-:-:S12]  /*0600*/  UP2UR UR56, UPR, URZ, 0x4 ;  /* 0x00000004ff387883 */ /* 0x000fd80008000000 */
.L_x_0:
[----:B------:R-:W-:Y:S01]  /*0610*/  ELECT P0, URZ, PT ;  /* 0x0000000000ff782f */ /* 0x000fe20003800000 */
[----:B------:R-:W-:Y:S03]  /*0620*/  BSSY.RECONVERGENT B0, `(.L_x_5) ;  /* 0x000000f000007945 */ /* 0x000fe60003800200 */
[----:B------:R-:W-:Y:S02]  /*0630*/  PLOP3.LUT P2, PT, P0, PT, UP0, 0x5d, 0xd5 ;  /* 0x0000000000d5781c */ /* 0x000fe4000074eb0d */
[----:B------:R-:W-:-:S11]  /*0640*/  PLOP3.LUT P1, PT, P0, PT, UP6, 0x5d, 0xd5 ;  /* 0x0000000000d5781c */ /* 0x000fd6000072eb6d */
[----:B------:R-:W-:Y:S05]  /*0650*/  @P2 BRA `(.L_x_6) ;  /* 0x00000000002c2947 */ /* 0x000fea0003800000 */
[----:B------:R-:W1:Y:S02]  /*0660*/  LDCU.64 UR4, c[0x0][0x348] ;  /* 0x00006900ff0477ac */ /* 0x000e640008000a00 */
[----:B-1----:R-:W-:-:S04]  /*0670*/  UIADD3 UR8, UP0, UPT, UR4, 0x80, URZ ;  /* 0x0000008004087890 */ /* 0x002fc8000ff1e0ff */
[----:B------:R-:W-:Y:S02]  /*0680*/  UIADD3.X UR9, UPT, UPT, URZ, UR5, URZ, UP0, !UPT ;  /* 0x00000005ff097290 */ /* 0x000fe400087fe4ff */
[----:B------:R-:W-:-:S04]  /*0690*/  UIADD3 UR6, UP0, UPT, UR4, 0x180, URZ ;  /* 0x0000018004067890 */ /* 0x000fc8000ff1e0ff */
[----:B------:R-:W-:Y:S02]  /*06a0*/  UIADD3.X UR7, UPT, UPT, URZ, UR5, URZ, UP0, !UPT ;  /* 0x00000005ff077290 */ /* 0x000fe400087fe4ff */
[----:B------:R-:W-:Y:S01]  /*06b0*/  UIADD3 UR4, UP0, UPT, UR4, 0x280, URZ ;  /* 0x0000028004047890 */ /* 0x000fe2000ff1e0ff */
[----:B------:R1:W-:Y:S03]  /*06c0*/  UTMACCTL.PF [UR8] ;  /* 0x00000000080079b9 */ /* 0x0003e60008040000 */
[----:B------:R-:W-:-:S03]  /*06d0*/  UIADD3.X UR5, UPT, UPT, URZ, UR5, URZ, UP0, !UPT ;  /* 0x00000005ff057290 */ /* 0x000fc600087fe4ff */
[----:B------:R1:W-:Y:S06]  /*06e0*/  UTMACCTL.PF [UR6] ;  /* 0x00000000060079b9 */ /* 0x0003ec0008040000 */
[----:B------:R1:W-:Y:S02]  /*06f0*/  UTMACCTL.PF [UR4] ;  /* 0x00000000040079b9 */ /* 0x0003e40008040000 */
[----:B-1----:R-:W-:Y:S01]  /*0700*/  NOP ;  /* 0x0000000000007918 */ /* 0x002fe20000000000 */
.L_x_6:
[----:B------:R-:W-:Y:S05]  /*0710*/  BSYNC.RECONVERGENT B0 ;  /* 0x0000000000007941 */ /* 0x000fea0003800200 */
.L_x_5:
[----:B------:R-:W-:Y:S04]  /*0720*/  BSSY.RECONVERGENT B0, `(.L_x_7) ;  /* 0x000001b000007945 */ /* 0x000fe80003800200 */
[----:B------:R-:W-:Y:S05]  /*0730*/  @P1 BRA `(.L_x_8) ;  /* 0x0000000000241947 */ /* 0x000fea0003800000 */
[----:B------:R-:W1:Y:S01]  /*0740*/  LDCU.64 UR4, c[0x0][0x348] ;  /* 0x00006900ff0477ac */ /* 0x000e620008000a00 */
[----:B------:R-:W-:Y:S02]  /*0750*/  PLOP3.LUT P6, PT, PT, PT, PT, 0x80, 0x8 ;  /* 0x000000000008781c */ /* 0x000fe40003fcf070 */
[----:B------:R-:W-:Y:S02]  /*0760*/  PLOP3.LUT P5, PT, PT, PT, PT, 0x8, 0x80 ;  /* 0x000000000080781c */ /* 0x000fe40003fae170 */
[----:B------:R-:W-:Y:S02]  /*0770*/  PLOP3.LUT P4, PT, PT, PT, PT, 0x80, 0x8 ;  /* 0x000000000008781c */ /* 0x000fe40003f8f070 */
[----:B------:R-:W-:Y:S01]  /*0780*/  PLOP3.LUT P3, PT, PT, PT, PT, 0x80, 0x8 ;  /* 0x000000000008781c */ /* 0x000fe20003f6f070 */
[----:B-1----:R-:W-:-:S04]  /*0790*/  UIADD3 UR4, UP0, UPT, UR4, 0x400, URZ ;  /* 0x0000040004047890 */ /* 0x002fc8000ff1e0ff */
[----:B------:R-:W-:-:S09]  /*07a0*/  UIADD3.X UR5, UPT, UPT, URZ, UR5, URZ, UP0, !UPT ;  /* 0x00000005ff057290 */ /* 0x000fd200087fe4ff */
[----:B------:R1:W-:Y:S02]  /*07b0*/  UTMACCTL.PF [UR4] ;  /* 0x00000000040079b9 */ /* 0x0003e40008040000 */
[----:B-1----:R-:W-:Y:S05]  /*07c0*/  BRA `(.L_x_9) ;  /* 0x0000000000407947 */ /* 0x002fea0003800000 */
.L_x_8:
[----:B------:R-:W-:-:S13]  /*07d0*/  ISETP.NE.AND P1, PT, R2, 0x3, PT ;  /* 0x000000030200780c */ /* 0x000fda0003f25270 */
[----:B------:R-:W-:Y:S05]  /*07e0*/  @!P1 BRA `(.L_x_10) ;  /* 0x0000000000289947 */ /* 0x000fea0003800000 */
[----:B------:R-:W-:Y:S02]  /*07f0*/  ISETP.NE.AND P1, PT, R2, 0x4, PT ;  /* 0x000000040200780c */ /* 0x000fe40003f25270 */
[----:B------:R-:W-:Y:S02]  /*0800*/  PLOP3.LUT P4, PT, PT, PT, PT, 0x80, 0x8 ;  /* 0x000000000008781c */ /* 0x000fe40003f8f070 */
[----:B------:R-:W-:Y:S02]  /*0810*/  PLOP3.LUT P5, PT, PT, PT, PT, 0x8, 0x80 ;  /* 0x000000000080781c */ /* 0x000fe40003fae170 */
[----:B------:R-:W-:Y:S02]  /*0820*/  PLOP3.LUT P6, PT, PT, PT, PT, 0x80, 0x8 ;  /* 0x000000000008781c */ /* 0x000fe40003fcf070 */
[----:B------:R-:W-:-:S05]  /*0830*/  PLOP3.LUT P3, PT, PT, PT, PT, 0x80, 0x8 ;  /* 0x000000000008781c */ /* 0x000fca0003f6f070 */
[----:B------:R-:W-:Y:S08]  /*0840*/  @P1 BRA `(.L_x_9) ;  /* 0x0000000000201947 */ /* 0x000ff00003800000 */
[----:B------:R-:W-:Y:S02]  /*0850*/  PLOP3.LUT P5, PT, PT, PT, PT, 0x8, 0x80 ;  /* 0x000000000080781c */ /* 0x000fe40003fae170 */
[----:B------:R-:W-:Y:S02]  /*0860*/  PLOP3.LUT P6, PT, PT, PT, PT, 0x8, 0x80 ;  /* 0x000000000080781c */ /* 0x000fe40003fce170 */
[----:B------:R-:W-:Y:S01]  /*0870*/  PLOP3.LUT P3, PT, PT, PT, PT, 0x8, 0x80 ;  /* 0x000000000080781c */ /* 0x000fe20003f6e170 */
[----:B------:R-:W-:-:S12]  /*0880*/  BRA `(.L_x_9) ;  /* 0x0000000000107947 */ /* 0x000fd80003800000 */
.L_x_10:
[----:B------:R-:W-:Y:S02]  /*0890*/  PLOP3.LUT P6, PT, PT, PT, PT, 0x8, 0x80 ;  /* 0x000000000080781c */ /* 0x000fe40003fce170 */
[----:B------:R-:W-:Y:S02]  /*08a0*/  PLOP3.LUT P5, PT, PT, PT, PT, 0x80, 0x8 ;  /* 0x000000000008781c */ /* 0x000fe40003faf070 */
[----:B------:R-:W-:Y:S02]  /*08b0*/  PLOP3.LUT P4, PT, PT, PT, PT, 0x8, 0x80 ;  /* 0x000000000080781c */ /* 0x000fe40003f8e170 */
[----:B------:R-:W-:-:S13]  /*08c0*/  PLOP3.LUT P3, PT, PT, PT, PT, 0x80, 0x8 ;  /* 0x000000000008781c */ /* 0x000fda0003f6f070 */
.L_x_9:
[----:B------:R-:W-:Y:S05]  /*08d0*/  BSYNC.RECONVERGENT B0 ;  /* 0x0000000000007941 */ /* 0x000fea0003800200 */
.L_x_7:
[----:B------:R-:W1:Y:S01]  /*08e0*/  SHFL.IDX PT, R0, R3, RZ, 0x1f ;  /* 0x00001fff03007589 */ /* 0x000e6200000e0000 */
[----:B------:R-:W-:Y:S02]  /*08f0*/  ISETP.NE.AND P1, PT, R2, 0x3, PT ;  /* 0x000000030200780c */ /* 0x000fe40003f25270 */
[----:B------:R-:W-:Y:S02]  /*0900*/  PLOP3.LUT P0, PT, P0, PT, UP1, 0xae, 0xea ;  /* 0x0000000000ea781c */ /* 0x000fe4000070f51e */
[----:B-1----:R-:W-:-:S13]  /*0910*/  ISETP.NE.AND P2, PT, R0, RZ, PT ;  /* 0x000000ff0000720c */ /* 0x002fda0003f45270 */
[----:B------:R-:W-:Y:S05]  /*0920*/  @P2 BRA `(.L_x_11) ;  /* 0x0000000000382947 */ /* 0x000fea0003800000 */
[----:B------:R-:W1:Y:S01]  /*0930*/  S2UR UR5, SR_CgaCtaId ;  /* 0x00000000000579c3 */ /* 0x000e620000008800 */
[----:B------:R-:W-:Y:S01]  /*0940*/  UMOV UR6, 0x400 ;  /* 0x0000040000067882 */ /* 0x000fe20000000000 */
[----:B------:R-:W-:Y:S01]  /*0950*/  UMOV UR4, 0x1 ;  /* 0x0000000100047882 */ /* 0x000fe20000000000 */
[----:B------:R-:W-:Y:S01]  /*0960*/  ELECT P2, URZ, PT ;  /* 0x0000000000ff782f */ /* 0x000fe20003840000 */
[----:B-1----:R-:W-:Y:S02]  /*0970*/  ULEA UR5, UR5, UR6, 0x18 ;  /* 0x0000000605057291 */ /* 0x002fe4000f8ec0ff */
[----:B------:R-:W-:-:S04]  /*0980*/  UIADD3 UR6, UPT, UPT, -UR4, 0x100000, URZ ;  /* 0x0010000004067890 */ /* 0x000fc8000fffe1ff */
[----:B------:R-:W-:Y:S02]  /*0990*/  USHF.L.U32 UR7, UR6, 0xb, URZ ;  /* 0x0000000b06077899 */ /* 0x000fe400080006ff */
[----:B------:R-:W-:Y:S01]  /*09a0*/  USHF.L.U32 UR6, UR6, 0x1, URZ ;  /* 0x0000000106067899 */ /* 0x000fe200080006ff */
[----:B------:R-:W1:Y:S11]  /*09b0*/  FENCE.VIEW.ASYNC.S ;  /* 0x00000000000073c6 */ /* 0x000e760000000000 */
[----:B-1----:R1:W2:Y:S01]  /*09c0*/  SYNCS.EXCH.64 URZ, [UR5+0xb000], UR6 ;  /* 0x00b0000605ff75b2 */ /* 0x0022a20008000100 */
[----:B------:R1:W3:Y:S01]  /*09d0*/  SYNCS.EXCH.64 URZ, [UR5+0xb010], UR6 ;  /* 0x00b0100605ff75b2 */ /* 0x0002e20008000100 */
[----:B------:R1:W4:Y:S01]  /*09e0*/  SYNCS.EXCH.64 URZ, [UR5+0xb008], UR6 ;  /* 0x00b0080605ff75b2 */ /* 0x0003220008000100 */
[----:B------:R1:W5:Y:S01]  /*09f0*/  SYNCS.EXCH.64 URZ, [UR5+0xb018], UR6 ;  /* 0x00b0180605ff75b2 */ /* 0x0003620008000100 */
[----:B------:R-:W-:Y:S01]  /*0a00*/  NOP ;  /* 0x0000000000007918 */ /* 0x000fe20000000000 */
.L_x_11:
[----:B------:R-:W-:Y:S01]  /*0a10*/  NOP ;  /* 0x0000000000007918 */ /* 0x000fe20000000000 */
[----:B------:R-:W-:Y:S05]  /*0a20*/  @!P1 BRA `(.L_x_12) ;  /* 0x0000000000289947 */ /* 0x000fea0003800000 */
[----:B------:R-:W-:Y:S01]  /*0a30*/  ISETP.NE.AND P1, PT, R2, 0x4, PT ;  /* 0x000000040200780c */ /* 0x000fe20003f25270 */
[----:B------:R-:W-:Y:S02]  /*0a40*/  UPLOP3.LUT UP3, UPT, UPT, UPT, UPT, 0x80, 0x8 ;  /* 0x000000000008789c */ /* 0x000fe40003f6f070 */
[----:B------:R-:W-:Y:S02]  /*0a50*/  UPLOP3.LUT UP2, UPT, UPT, UPT, UPT, 0x40, 0x4 ;  /* 0x000000000004789c */ /* 0x000fe40003f4e870 */
[----:B------:R-:W-:Y:S02]  /*0a60*/  UPLOP3.LUT UP1, UPT, UPT, UPT, UPT, 0x80, 0x8 ;  /* 0x000000000008789c */ /* 0x000fe40003f2f070 */
[----:B------:R-:W-:-:S06]  /*0a70*/  UPLOP3.LUT UP0, UPT, UPT, UPT, UPT, 0x80, 0x8 ;  /* 0x000000000008789c */ /* 0x000fcc0003f0f070 */
[----:B------:R-:W-:Y:S05]  /*0a80*/  @P1 BRA `(.L_x_13) ;  /* 0x0000000000201947 */ /* 0x000fea0003800000 */
[----:B------:R-:W-:Y:S02]  /*0a90*/  UPLOP3.LUT UP2, UPT, UPT, UPT, UPT, 0x40, 0x4 ;  /* 0x000000000004789c */ /* 0x000fe40003f4e870 */
[----:B------:R-:W-:Y:S02]  /*0aa0*/  UPLOP3.LUT UP3, UPT, UPT, UPT, UPT, 0x40, 0x4 ;  /* 0x000000000004789c */ /* 0x000fe40003f6e870 */
[----:B------:R-:W-:Y:S01]  /*0ab0*/  UPLOP3.LUT UP0, UPT, UPT, UPT, UPT, 0x40, 0x4 ;  /* 0x000000000004789c */ /* 0x000fe20003f0e870 */
[----:B------:R-:W-:Y:S05]  /*0ac0*/  BRA `(.L_x_13) ;  /* 0x0000000000107947 */ /* 0x000fea0003800000 */
.L_x_12:
[----:B------:R-:W-:Y:S02]  /*0ad0*/  UPLOP3.LUT UP3, UPT, UPT, UPT, UPT, 0x40, 0x4 ;  /* 0x000000000004789c */ /* 0x000fe40003f6e870 */
[----:B------:R-:W-:Y:S02]  /*0ae0*/  UPLOP3.LUT UP2, UPT, UPT, UPT, UPT, 0x80, 0x8 ;  /* 0x000000000008789c */ /* 0x000fe40003f4f070 */
[----:B------:R-:W-:Y:S02]  /*0af0*/  UPLOP3.LUT UP1, UPT, UPT, UPT, UPT, 0x40, 0x4 ;  /* 0x000000000004789c */ /* 0x000fe40003f2e870 */
[----:B------:R-:W-:Y:S02]  /*0b00*/  UPLOP3.LUT UP0, UPT, UPT, UPT, UPT, 0x80, 0x8 ;  /* 0x000000000008789c */ /* 0x000fe40003f0f070 */
.L_x_13:
[----:B------:R-:W1:Y:S02]  /*0b10*/  SHFL.IDX PT, R0, R3, RZ, 0x1f ;  /* 0x00001fff03007589 */ /* 0x000e6400000e0000 */
        /* <DEDUP_REMOVED lines=11> */
[----:B-1----:R1:W1:Y:S01]  /*0bd0*/  SYNCS.EXCH.64 URZ, [UR5+0xb020], UR6 ;  /* 0x00b0200605ff75b2 */ /* 0x0022620008000100 */
[----:B------:R1:W1:Y:S01]  /*0be0*/  SYNCS.EXCH.64 URZ, [UR5+0xb038], UR6 ;  /* 0x00b0380605ff75b2 */ /* 0x0002620008000100 */
[----:B------:R1:W1:Y:S01]  /*0bf0*/  SYNCS.EXCH.64 URZ, [UR5+0xb028], UR6 ;  /* 0x00b0280605ff75b2 */ /* 0x0002620008000100 */
[----:B------:R1:W1:Y:S01]  /*0c00*/  SYNCS.EXCH.64 URZ, [UR5+0xb040], UR6 ;  /* 0x00b0400605ff75b2 */ /* 0x0002620008000100 */
[----:B------:R1:W1:Y:S01]  /*0c10*/  SYNCS.EXCH.64 URZ, [UR5+0xb030], UR6 ;  /* 0x00b0300605ff75b2 */ /* 0x0002620008000100 */
[----:B------:R1:W1:Y:S01]  /*0c20*/  SYNCS.EXCH.64 URZ, [UR5+0xb048], UR6 ;  /* 0x00b0480605ff75b2 */ /* 0x0002620008000100 */
[----:B------:R-:W-:Y:S01]  /*0c30*/  NOP ;  /* 0x0000000000007918 */ /* 0x000fe20000000000 */
.L_x_14:
[----:B------:R-:W2:Y:S01]  /*0c40*/  SHFL.IDX PT, R0, R3, RZ, 0x1f ;  /* 0x00001fff03007589 */ /* 0x000ea200000e0000 */
[----:B------:R-:W-:Y:S01]  /*0c50*/  NOP ;  /* 0x0000000000007918 */ /* 0x000fe20000000000 */
[----:B--2---:R-:W-:-:S13]  /*0c60*/  ISETP.NE.AND P1, PT, R0, RZ, PT ;  /* 0x000000ff0000720c */ /* 0x004fda0003f25270 */
[----:B------:R-:W-:Y:S05]  /*0c70*/  @P1 BRA `(.L_x_15) ;  /* 0x0000000000401947 */ /* 0x000fea0003800000 */
[----:B-1----:R-:W1:Y:S01]  /*0c80*/  S2UR UR6, SR_CgaCtaId ;  /* 0x00000000000679c3 */ /* 0x002e620000008800 */
[----:B------:R-:W-:Y:S01]  /*0c90*/  UMOV UR7, 0x400 ;  /* 0x0000040000077882 */ /* 0x000fe20000000000 */
[----:B------:R-:W-:Y:S01]  /*0ca0*/  UMOV UR5, 0x1 ;  /* 0x0000000100057882 */ /* 0x000fe20000000000 */
[----:B------:R-:W-:Y:S01]  /*0cb0*/  UMOV UR4, 0x80 ;  /* 0x0000008000047882 */ /* 0x000fe20000000000 */
[----:B------:R-:W-:-:S04]  /*0cc0*/  UIADD3 UR8, UPT, UPT, -UR5, 0x100000, URZ ;  /* 0x0010000005087890 */ /* 0x000fc8000fffe1ff */
[----:B------:R-:W-:Y:S02]  /*0cd0*/  USHF.L.U32 UR9, UR8, 0xb, URZ ;  /* 0x0000000b08097899 */ /* 0x000fe400080006ff */
[----:B------:R-:W-:Y:S02]  /*0ce0*/  USHF.L.U32 UR8, UR8, 0x1, URZ ;  /* 0x0000000108087899 */ /* 0x000fe400080006ff */
[----:B------:R-:W-:-:S04]  /*0cf0*/  UIADD3 UR4, UPT, UPT, -UR4, 0x100000, URZ ;  /* 0x0010000004047890 */ /* 0x000fc8000fffe1ff */
[----:B------:R-:W-:Y:S02]  /*0d00*/  USHF.L.U32 UR5, UR4, 0xb, URZ ;  /* 0x0000000b04057899 */ /* 0x000fe400080006ff */
[----:B------:R-:W-:Y:S01]  /*0d10*/  USHF.L.U32 UR4, UR4, 0x1, URZ ;  /* 0x0000000104047899 */ /* 0x000fe200080006ff */
[----:B------:R-:W-:Y:S01]  /*0d20*/  ELECT P1, URZ, PT ;  /* 0x0000000000ff782f */ /* 0x000fe20003820000 */
[----:B-1----:R-:W-:Y:S01]  /*0d30*/  ULEA UR6, UR6, UR7, 0x18 ;  /* 0x0000000706067291 */ /* 0x002fe2000f8ec0ff */
[----:B------:R-:W1:Y:S11]  /*0d40*/  FENCE.VIEW.ASYNC.S ;  /* 0x00000000000073c6 */ /* 0x000e760000000000 */
[----:B-1----:R2:W1:Y:S01]  /*0d50*/  SYNCS.EXCH.64 URZ, [UR6+0xb050], UR8 ;  /* 0x00b0500806ff75b2 */ /* 0x0024620008000100 */
[----:B------:R2:W1:Y:S02]  /*0d60*/  SYNCS.EXCH.64 URZ, [UR6+0xb058], UR4 ;  /* 0x00b0580406ff75b2 */ /* 0x0004640008000100 */
[----:B--2---:R-:W-:Y:S01]  /*0d70*/  NOP ;  /* 0x0000000000007918 */ /* 0x004fe20000000000 */
.L_x_15:
[----:B------:R-:W2:Y:S01]  /*0d80*/  SHFL.IDX PT, R0, R3, RZ, 0x1f ;  /* 0x00001fff03007589 */ /* 0x000ea200000e0000 */
[----:B------:R-:W-:Y:S01]  /*0d90*/  USEL UR4, URZ, 0x2, !UP4 ;  /* 0x00000002ff047887 */ /* 0x000fe2000e000000 */
[----:B------:R-:W-:Y:S01]  /*0da0*/  ISETP.NE.AND P2, PT, R2, 0x2, PT ;  /* 0x000000020200780c */ /* 0x000fe20003f45270 */
[----:B------:R-:W-:Y:S02]  /*0db0*/  NOP ;  /* 0x0000000000007918 */ /* 0x000fe40000000000 */
[----:B------:R-:W-:Y:S01]  /*0dc0*/  USEL UR4, UR4, 0x1, !UP5 ;  /* 0x0000000104047887 */ /* 0x000fe2000e800000 */
[----:B--2---:R-:W-:-:S13]  /*0dd0*/  ISETP.NE.AND P1, PT, R0, RZ, PT ;  /* 0x000000ff0000720c */ /* 0x004fda0003f25270 */
[----:B------:R-:W-:Y:S05]  /*0de0*/  @P1 BRA `(.L_x_16) ;  /* 0x0000000000401947 */ /* 0x000fea0003800000 */
[----:B-1----:R-:W1:Y:S01]  /*0df0*/  S2UR UR7, SR_CgaCtaId ;  /* 0x00000000000779c3 */ /* 0x002e620000008800 */
[----:B------:R-:W-:Y:S01]  /*0e00*/  UMOV UR8, 0x400 ;  /* 0x0000040000087882 */ /* 0x000fe20000000000 */
[----:B------:R-:W-:Y:S01]  /*0e10*/  UMOV UR6, 0x1 ;  /* 0x0000000100067882 */ /* 0x000fe20000000000 */
[----:B------:R-:W-:Y:S01]  /*0e20*/  UMOV UR5, 0x80 ;  /* 0x0000008000057882 */ /* 0x000fe20000000000 */
[----:B------:R-:W-:Y:S01]  /*0e30*/  ELECT P1, URZ, PT ;  /* 0x0000000000ff782f */ /* 0x000fe20003820000 */
[----:B------:R-:W-:-:S04]  /*0e40*/  UIADD3 UR10, UPT, UPT, -UR5, 0x100000, URZ ;  /* 0x00100000050a7890 */ /* 0x000fc8000fffe1ff */
[----:B------:R-:W-:Y:S02]  /*0e50*/  USHF.L.U32 UR11, UR10, 0xb, URZ ;  /* 0x0000000b0a0b7899 */ /* 0x000fe400080006ff */
[----:B------:R-:W-:Y:S02]  /*0e60*/  USHF.L.U32 UR10, UR10, 0x1, URZ ;  /* 0x000000010a0a7899 */ /* 0x000fe400080006ff */
[----:B-1----:R-:W-:Y:S02]  /*0e70*/  ULEA UR7, UR7, UR8, 0x18 ;  /* 0x0000000807077291 */ /* 0x002fe4000f8ec0ff */
[----:B------:R-:W-:-:S04]  /*0e80*/  UIADD3 UR8, UPT, UPT, -UR6, 0x100000, URZ ;  /* 0x0010000006087890 */ /* 0x000fc8000fffe1ff */
[----:B------:R-:W-:Y:S02]  /*0e90*/  USHF.L.U32 UR9, UR8, 0xb, URZ ;  /* 0x0000000b08097899 */ /* 0x000fe400080006ff */
[----:B------:R-:W-:Y:S01]  /*0ea0*/  USHF.L.U32 UR8, UR8, 0x1, URZ ;  /* 0x0000000108087899 */ /* 0x000fe200080006ff */
[----:B------:R-:W1:Y:S11]  /*0eb0*/  FENCE.VIEW.ASYNC.S ;  /* 0x00000000000073c6 */ /* 0x000e760000000000 */
[----:B-1----:R2:W1:Y:S01]  /*0ec0*/  SYNCS.EXCH.64 URZ, [UR7+0xb060], UR8 ;  /* 0x00b0600807ff75b2 */ /* 0x0024620008000100 */
[----:B------:R2:W1:Y:S02]  /*0ed0*/  SYNCS.EXCH.64 URZ, [UR7+0xb068], UR10 ;  /* 0x00b0680a07ff75b2 */ /* 0x0004640008000100 */
[----:B--2---:R-:W-:Y:S01]  /*0ee0*/  NOP ;  /* 0x0000000000007918 */ /* 0x004fe20000000000 */
.L_x_16:
[----:B------:R-:W-:Y:S01]  /*0ef0*/  NOP ;  /* 0x0000000000007918 */ /* 0x000fe20000000000 */
[----:B------:R-:W-:Y:S05]  /*0f00*/  @!P2 BRA `(.L_x_17) ;  /* 0x000000000024a947 */ /* 0x000fea0003800000 */
[----:B------:R-:W-:Y:S01]  /*0f10*/  ISETP.NE.AND P1, PT, R2, RZ, PT ;  /* 0x000000ff0200720c */ /* 0x000fe20003f25270 */
[----:B-1----:R-:W-:Y:S02]  /*0f20*/  UP2UR UR5, UPR, URZ, 0x1 ;  /* 0x00000001ff057883 */ /* 0x002fe40008000000 */
[----:B------:R-:W-:Y:S01]  /*0f30*/  UPLOP3.LUT UP0, UPT, UPT, UPT, UPT, 0x80, 0x8 ;  /* 0x000000000008789c */ /* 0x000fe20003f0f070 */
[----:B------:R-:W-:-:S03]  /*0f40*/  UMOV UR6, URZ ;  /* 0x000000ff00067c82 */ /* 0x000fc60008000000 */
[----:B------:R-:W-:Y:S02]  /*0f50*/  UP2UR UR40, UPR, URZ, 0x1 ;  /* 0x00000001ff287883 */ /* 0x000fe40008000000 */
[----:B------:R-:W-:-:S04]  /*0f60*/  UISETP.NE.AND UP0, UPT, UR5, URZ, UPT ;  /* 0x000000ff0500728c */ /* 0x000fc8000bf05270 */
[----:B------:R-:W-:Y:S07]  /*0f70*/  @P1 BRA `(.L_x_18) ;  /* 0x00000000001c1947 */ /* 0x000fee0003800000 */
[----:B------:R-:W-:Y:S01]  /*0f80*/  UMOV UR6, 0x1 ;  /* 0x0000000100067882 */ /* 0x000fe20000000000 */
[----:B------:R-:W-:Y:S05]  /*0f90*/  BRA `(.L_x_18) ;  /* 0x0000000000147947 */ /* 0x000fea0003800000 */
.L_x_17:
[----:B-1----:R-:W-:Y:S02]  /*0fa0*/  UP2UR UR5, UPR, URZ, 0x1 ;  /* 0x00000001ff057883 */ /* 0x002fe40008000000 */
[----:B------:R-:W-:Y:S01]  /*0fb0*/  UPLOP3.LUT UP0, UPT, UPT, UPT, UPT, 0x40, 0x4 ;  /* 0x000000000004789c */ /* 0x000fe20003f0e870 */
[----:B------:R-:W-:-:S03]  /*0fc0*/  UMOV UR6, 0x2 ;  /* 0x0000000200067882 */ /* 0x000fc60000000000 */
[----:B------:R-:W-:Y:S02]  /*0fd0*/  UP2UR UR40, UPR, URZ, 0x1 ;  /* 0x00000001ff287883 */ /* 0x000fe40008000000 */
[----:B------:R-:W-:Y:S02]  /*0fe0*/  UISETP.NE.AND UP0, UPT, UR5, URZ, UPT ;  /* 0x000000ff0500728c */ /* 0x000fe4000bf05270 */
.L_x_18:
        /* <DEDUP_REMOVED lines=13> */
[----:B------:R1:W1:Y:S01]  /*10c0*/  SYNCS.EXCH.64 URZ, [UR7+0xb078], UR8 ;  /* 0x00b0780807ff75b2 */ /* 0x0002620008000100 */
[----:B------:R-:W-:Y:S01]  /*10d0*/  NOP ;  /* 0x0000000000007918 */ /* 0x000fe20000000000 */
.L_x_19:
[----:B------:R-:W-:Y:S01]  /*10e0*/  NOP ;  /* 0x0000000000007918 */ /* 0x000fe20000000000 */
[----:B------:R-:W-:Y:S05]  /*10f0*/  @!P2 BRA `(.L_x_20) ;  /* 0x000000000024a947 */ /* 0x000fea0003800000 */
[----:B------:R-:W-:Y:S01]  /*1100*/  ISETP.NE.AND P1, PT, R2, 0x1, PT ;  /* 0x000000010200780c */ /* 0x000fe20003f25270 */
        /* <DEDUP_REMOVED lines=8> */
.L_x_20:
[----:B-1----:R-:W-:Y:S02]  /*1190*/  UP2UR UR7, UPR, URZ, 0x1 ;  /* 0x00000001ff077883 */ /* 0x002fe40008000000 */
[----:B------:R-:W-:Y:S01]  /*11a0*/  UPLOP3.LUT UP0, UPT, UPT, UPT, UPT, 0x40, 0x4 ;  /* 0x000000000004789c */ /* 0x000fe20003f0e870 */
[----:B------:R-:W-:-:S03]  /*11b0*/  UMOV UR5, 0x2 ;  /* 0x0000000200057882 */ /* 0x000fc60000000000 */
[----:B------:R-:W-:Y:S02]  /*11c0*/  UP2UR UR39, UPR, URZ, 0x1 ;  /* 0x00000001ff277883 */ /* 0x000fe40008000000 */
[----:B------:R-:W-:Y:S02]  /*11d0*/  UISETP.NE.AND UP0, UPT, UR7, URZ, UPT ;  /* 0x000000ff0700728c */ /* 0x000fe4000bf05270 */
.L_x_21:
[----:B------:R-:W1:Y:S01]  /*11e0*/  SHFL.IDX PT, R0, R3, RZ, 0x1f ;  /* 0x00001fff03007589 */ /* 0x000e6200000e0000 */
[----:B------:R-:W-:Y:S02]  /*11f0*/  USEL UR8, URZ, 0x1, !UP4 ;  /* 0x00000001ff087887 */ /* 0x000fe4000e000000 */
[----:B------:R-:W-:Y:S01]  /*1200*/  USEL UR55, URZ, 0x1, UP4 ;  /* 0x00000001ff377887 */ /* 0x000fe2000a000000 */
        /* <DEDUP_REMOVED lines=13> */
[----:B------:R-:W-:Y:S01]  /*12e0*/  NOP ;  /* 0x0000000000007918 */ /* 0x000fe20000000000 */
.L_x_22:
        /* <DEDUP_REMOVED lines=18> */
[----:B------:R2:W1:Y:S01]  /*1410*/  SYNCS.EXCH.64 URZ, [UR10+0xb0a0], UR14 ;  /* 0x00b0a00e0aff75b2 */ /* 0x0004620008000100 */
[----:B------:R2:W1:Y:S01]  /*1420*/  SYNCS.EXCH.64 URZ, [UR10+0xb098], UR12 ;  /* 0x00b0980c0aff75b2 */ /* 0x0004620008000100 */
[----:B------:R2:W1:Y:S02]  /*1430*/  SYNCS.EXCH.64 URZ, [UR10+0xb0a8], UR14 ;  /* 0x00b0a80e0aff75b2 */ /* 0x0004640008000100 */
[----:B--2---:R-:W-:Y:S01]  /*1440*/  NOP ;  /* 0x0000000000007918 */ /* 0x004fe20000000000 */
.L_x_23:
        /* <DEDUP_REMOVED lines=22> */
.L_x_24:
[----:B------:R-:W2:Y:S01]  /*15b0*/  SHFL.IDX PT, R3, R3, RZ, 0x1f ;  /* 0x00001fff03037589 */ /* 0x000ea200000e0000 */
[----:B------:R-:W1:Y:S01]  /*15c0*/  S2UR UR36, SR_CTAID.X ;  /* 0x00000000002479c3 */ /* 0x000e620000002500 */
[----:B------:R-:W-:Y:S01]  /*15d0*/  NOP ;  /* 0x0000000000007918 */ /* 0x000fe20000000000 */
[----:B--2---:R-:W-:-:S13]  /*15e0*/  ISETP.NE.AND P1, PT, R3, RZ, PT ;  /* 0x000000ff0300720c */ /* 0x004fda0003f25270 */
[----:B-1----:R-:W-:Y:S05]  /*15f0*/  @P1 BRA `(.L_x_25) ;  /* 0x0000000000301947 */ /* 0x002fea0003800000 */
        /* <DEDUP_REMOVED lines=12> */
.L_x_25:
[----:B------:R-:W-:Y:S01]  /*16c0*/  ISETP.GT.AND P1, PT, R2, 0x3, PT ;  /* 0x000000030200780c */ /* 0x000fe20003f24270 */
[----:B------:R-:W-:Y:S01]  /*16d0*/  NOP ;  /* 0x0000000000007918 */ /* 0x000fe20000000000 */
[----:B-12345:R-:W-:Y:S11]  /*16e0*/  BAR.SYNC.DEFER_BLOCKING 0x0 ;  /* 0x0000000000007b1d */ /* 0x03eff60000010000 */
[----:B------:R-:W-:Y:S05]  /*16f0*/  @P1 BRA `(.L_x_26) ;  /* 0x000000e000e41947 */ /* 0x000fea0003800000 */
[----:B------:R-:W-:Y:S01]  /*1700*/  ISETP.GE.U32.AND P0, PT, R2, 0x2, PT ;  /* 0x000000020200780c */ /* 0x000fe20003f06070 */
[----:B------:R-:W-:-:S04]  /*1710*/  UISETP.NE.AND UP0, UPT, UR56, URZ, UPT ;  /* 0x000000ff3800728c */ /* 0x000fc8000bf05270 */
[----:B------:R-:W-:-:S04]  /*1720*/  USEL UR7, URZ, 0x2, !UP0 ;  /* 0x00000002ff077887 */ /* 0x000fc8000c000000 */
[----:B------:R-:W-:-:S04]  /*1730*/  USEL UR7, UR7, 0x1, !UP5 ;  /* 0x0000000107077887 */ /* 0x000fc8000e800000 */
[----:B------:R-:W-:Y:S08]  /*1740*/  @!P0 BRA `(.L_x_27) ;  /* 0x00000088003c8947 */ /* 0x000ff00003800000 */
[----:B------:R-:W-:Y:S05]  /*1750*/  @!P2 BRA `(.L_x_28) ;  /* 0x00000020006ca947 */ /* 0x000fea0003800000 */
[----:B------:R-:W-:-:S08]  /*1760*/  NOP ;  /* 0x0000000000007918 */ /* 0x000fd00000000000 */
[----:B------:R-:W1:-:S00]  /*1770*/  USETMAXREG.DEALLOC.CTAPOOL 0x20 ;  /* 0x00000020000079c8 */ /* 0x000e4000080e0500 */
[----:B-1----:R-:W1:Y:S02]  /*1780*/  LDC R0, c[0x0][0x900] ;  /* 0x00024000ff007b82 */ /* 0x002e640000000800 */
[----:B-1----:R-:W-:-:S13]  /*1790*/  ISETP.LE.AND P0, PT, R0, UR36, PT ;  /* 0x0000002400007c0c */ /* 0x002fda000bf03270 */
[----:B------:R-:W-:Y:S05]  /*17a0*/  @P0 EXIT ;  /* 0x000000000000094d */ /* 0x000fea0003800000 */
[----:B------:R-:W1:Y:S01]  /*17b0*/  S2UR UR28, SR_CgaCtaId ;  /* 0x00000000001c79c3 */ /* 0x000e620000008800 */
[----:B------:R-:W-:Y:S01]  /*17c0*/  UMOV UR5, 0x400 ;  /* 0x0000040000057882 */ /* 0x000fe20000000000 */
[----:B------:R-:W-:Y:S01]  /*17d0*/  HFMA2 R6, -RZ, RZ, 0, 0 ;  /* 0x00000000ff067431 */ /* 0x000fe200000001ff */
[----:B------:R-:W-:Y:S01]  /*17e0*/  PRMT R7, RZ, 0x7610, R7 ;  /* 0x00007610ff077816 */ /* 0x000fe20000000007 */
[----:B------:R-:W-:Y:S01]  /*17f0*/  ULOP3.LUT UR6, UR7, 0x1, URZ, 0xc0, !UPT ;  /* 0x0000000107067892 */ /* 0x000fe2000f8ec0ff */
[----:B------:R-:W-:Y:S01]  /*1800*/  UMOV UR13, URZ ;  /* 0x000000ff000d7c82 */ /* 0x000fe20008000000 */
[----:B------:R-:W-:Y:S01]  /*1810*/  UMOV UR12, 0x1 ;  /* 0x00000001000c7882 */ /* 0x000fe20000000000 */
[----:B------:R-:W-:Y:S01]  /*1820*/  UMOV UR11, 0x1 ;  /* 0x00000001000b7882 */ /* 0x000fe20000000000 */
[----:B------:R-:W-:Y:S01]  /*1830*/  UMOV UR10, 0x1 ;  /* 0x00000001000a7882 */ /* 0x000fe20000000000 */
[----:B------:R-:W-:Y:S01]  /*1840*/  UMOV UR9, URZ ;  /* 0x000000ff00097c82 */ /* 0x000fe20008000000 */
[----:B------:R-:W-:Y:S01]  /*1850*/  UMOV UR8, URZ ;  /* 0x000000ff00087c82 */ /* 0x000fe20008000000 */
[----:B------:R-:W-:Y:S01]  /*1860*/  UMOV UR29, 0x80004020 ;  /* 0x80004020001d7882 */ /* 0x000fe20000000000 */
[----:B-1----:R-:W-:-:S02]  /*1870*/  ULEA UR28, UR28, UR5, 0x18 ;  /* 0x000000051c1c7291 */ /* 0x002fc4000f8ec0ff */
[----:B------:R-:W-:Y:S02]  /*1880*/  ULOP3.LUT UR5, UR4, 0x1, URZ, 0xc0, !UPT ;  /* 0x0000000104057892 */ /* 0x000fe4000f8ec0ff */
[----:B------:R-:W-:Y:S02]  /*1890*/  UIADD3 UR14, UPT, UPT, UR28, 0x4000, URZ ;  /* 0x000040001c0e7890 */ /* 0x000fe4000fffe0ff */
[----:B------:R-:W-:Y:S02]  /*18a0*/  USHF.R.U32.HI UR28, URZ, 0x4, UR28 ;  /* 0x00000004ff1c7899 */ /* 0x000fe4000801161c */
[----:B------:R-:W-:Y:S02]  /*18b0*/  USHF.R.U32.HI UR14, URZ, 0x4, UR14 ;  /* 0x00000004ff0e7899 */ /* 0x000fe4000801160e */
[----:B------:R-:W-:Y:S02]  /*18c0*/  ULOP3.LUT UR28, UR28, 0x3fff, URZ, 0xc0, !UPT ;  /* 0x00003fff1c1c7892 */ /* 0x000fe4000f8ec0ff */
[----:B------:R-:W-:-:S02]  /*18d0*/  ULOP3.LUT UR14, UR14, 0x3fff, URZ, 0xc0, !UPT ;  /* 0x00003fff0e0e7892 */ /* 0x000fc4000f8ec0ff */
[----:B------:R-:W-:Y:S02]  /*18e0*/  ULOP3.LUT UR28, UR28, 0x10000, URZ, 0xfc, !UPT ;  /* 0x000100001c1c7892 */ /* 0x000fe4000f8efcff */
[----:B------:R-:W-:-:S12]  /*18f0*/  ULOP3.LUT UR7, UR14, 0x10000, URZ, 0xfc, !UPT ;  /* 0x000100000e077892 */ /* 0x000fd8000f8efcff */
.L_x_89:
[----:B------:R-:W1:Y:S01]  /*1900*/  LDCU.64 UR16, c[0x0][0x908] ;  /* 0x00012100ff1077ac */ /* 0x000e620008000a00 */
[----:B--2---:R-:W2:Y:S01]  /*1910*/  LDCU UR4, c[0x0][0x904] ;  /* 0x00012080ff0477ac */ /* 0x004ea20008000800 */
[----:B-1----:R-:W-:Y:S02]  /*1920*/  UIMAD.WIDE.U32 UR18, UR36, UR16, URZ ;  /* 0x00000010241272a5 */ /* 0x002fe4000f8e00ff */
[----:B--2---:R-:W-:-:S05]  /*1930*/  UISETP.NE.AND UP0, UPT, UR4, 0x1, UPT ;  /* 0x000000010400788c */ /* 0x004fca000bf05270 */
[----:B------:R-:W-:Y:S02]  /*1940*/  UMOV UR15, UR19 ;  /* 0x00000013000f7c82 */ /* 0x000fe40008000000 */
[----:B------:R-:W-:Y:S02]  /*1950*/  USHF.R.U32.HI UR16, URZ, UR17, UR15 ;  /* 0x00000011ff107299 */ /* 0x000fe4000801160f */
[----:B------:R-:W1:Y:S02]  /*1960*/  LDCU UR15, c[0x0][0x380] ;  /* 0x00007000ff0f77ac */ /* 0x000e640008000800 */
[----:B------:R-:W-:-:S04]  /*1970*/  USEL UR16, UR36, UR16, !UP0 ;  /* 0x0000001024107287 */ /* 0x000fc8000c000000 */
[----:B------:R-:W-:-:S04]  /*1980*/  UIADD3 UR16, UPT, UPT, -UR16, URZ, URZ ;  /* 0x000000ff10107290 */ /* 0x000fc8000fffe1ff */
[----:B------:R-:W-:-:S04]  /*1990*/  UIMAD UR4, UR4, UR16, UR36 ;  /* 0x00000010040472a4 */ /* 0x000fc8000f8e0224 */
[----:B------:R-:W-:-:S04]  /*19a0*/  USHF.L.U32 UR4, UR4, 0x8, URZ ;  /* 0x0000000804047899 */ /* 0x000fc800080006ff */
[----:B-1----:R-:W-:-:S09]  /*19b0*/  UISETP.GE.AND UP0, UPT, UR4, UR15, UPT ;  /* 0x0000000f0400728c */ /* 0x002fd2000bf06270 */
[----:B------:R-:W-:Y:S05]  /*19c0*/  BRA.U UP0, `(.L_x_29) ;  /* 0x0000001d00b87547 */ /* 0x000fea000b800000 */
[----:B------:R-:W-:-:S13]  /*19d0*/  LOP3.LUT P0, RZ, R7, 0xff, RZ, 0xc0, !PT ;  /* 0x000000ff07ff7812 */ /* 0x000fda000780c0ff */
[----:B------:R-:W-:Y:S05]  /*19e0*/  @P0 BRA `(.L_x_30) ;  /* 0x0000000000940947 */ /* 0x000fea0003800000 */
[----:B------:R-:W1:Y:S01]  /*19f0*/  S2UR UR15, SR_CgaCtaId ;  /* 0x00000000000f79c3 */ /* 0x000e620000008800 */
[----:B------:R-:W-:Y:S01]  /*1a00*/  UMOV UR16, 0x40 ;  /* 0x0000004000107882 */ /* 0x000fe20000000000 */
[----:B------:R-:W-:Y:S01]  /*1a10*/  NOP ;  /* 0x0000000000007918 */ /* 0x000fe20000000000 */
[----:B------:R-:W-:Y:S01]  /*1a20*/  UMOV UR4, 0x400 ;  /* 0x0000040000047882 */ /* 0x000fe20000000000 */
[----:B-1----:R-:W-:Y:S02]  /*1a30*/  ULEA UR16, UR15, UR16, 0x18 ;  /* 0x000000100f107291 */ /* 0x002fe4000f8ec0ff */
[----:B------:R-:W-:-:S07]  /*1a40*/  ULEA UR15, UR15, UR4, 0x18 ;  /* 0x000000040f0f7291 */ /* 0x000fce000f8ec0ff */
[----:B------:R-:W1:Y:S02]  /*1a50*/  LDS.U8 R0, [UR16+0x1c] ;  /* 0x00001c10ff007984 */ /* 0x000e640008000000 */
[----:B-1----:R-:W-:-:S13]  /*1a60*/  ISETP.NE.AND P0, PT, R0, RZ, PT ;  /* 0x000000ff0000720c */ /* 0x002fda0003f05270 */
[----:B------:R-:W-:Y:S05]  /*1a70*/  @P0 BRA `(.L_x_31) ;  /* 0x0000000000580947 */ /* 0x000fea0003800000 */
[----:B------:R-:W-:-:S13]  /*1a80*/  ELECT P0, URZ, PT ;  /* 0x0000000000ff782f */ /* 0x000fda0003800000 */
[----:B------:R-:W-:Y:S05]  /*1a90*/  @!P0 BRA `(.L_x_32) ;  /* 0x0000000000608947 */ /* 0x000fea0003800000 */
[----:B------:R-:W-:Y:S01]  /*1aa0*/  UMOV UR4, 0x10 ;  /* 0x0000001000047882 */ /* 0x000fe20000000000 */
[----:B------:R-:W-:Y:S01]  /*1ab0*/  HFMA2 R0, -RZ, RZ, 0, 5.9604644775390625e-08 ;  /* 0x00000001ff007431 */ /* 0x000fe200000001ff */
[----:B------:R-:W-:-:S03]  /*1ac0*/  MOV R2, 0xffff ;  /* 0x0000ffff00027802 */ /* 0x000fc60000000f00 */
[----:B------:R-:W-:Y:S04]  /*1ad0*/  DEPBAR.LE SB1, 0x36 ;  /* 0x00009d800000791a */ /* 0x000fe80000000000 */
[----:B------:R-:W1:Y:S02]  /*1ae0*/  UTCATOMSWS.FIND_AND_SET.ALIGN UP0, UR4, UR4 ;  /* 0x00000004000475e3 */ /* 0x000e640008000800 */
[----:B-1----:R-:W-:Y:S01]  /*1af0*/  MOV R3, UR4 ;  /* 0x0000000400037c02 */ /* 0x002fe20008000f00 */
[----:B------:R-:W-:Y:S06]  /*1b00*/  BRA.U UP0, `(.L_x_33) ;  /* 0x0000000100187547 */ /* 0x000fec000b800000 */
.L_x_34:
[----:B------:R-:W-:Y:S05]  /*1b10*/  NANOSLEEP 0x64 ;  /* 0x000000640000795d */ /* 0x000fea0003800000 */
[----:B------:R-:W-:-:S05]  /*1b20*/  UMOV UR4, 0x10 ;  /* 0x0000001000047882 */ /* 0x000fca0000000000 */
[----:B------:R-:W-:Y:S04]  /*1b30*/  DEPBAR.LE SB1, 0x36 ;  /* 0x00009d800000791a */ /* 0x000fe80000000000 */
[----:B------:R-:W1:Y:S02]  /*1b40*/  UTCATOMSWS.FIND_AND_SET.ALIGN UP0, UR4, UR4 ;  /* 0x00000004000475e3 */ /* 0x000e640008000800 */
[----:B-1----:R-:W-:Y:S01]  /*1b50*/  MOV R3, UR4 ;  /* 0x0000000400037c02 */ /* 0x002fe20008000f00 */
[----:B------:R-:W-:Y:S05]  /*1b60*/  BRA.U !UP0, `(.L_x_34) ;  /* 0xfffffffd08e87547 */ /* 0x000fea000b83ffff */
.L_x_33:
[-C--:B------:R-:W-:Y:S02]  /*1b70*/  SHF.L.U32 R2, R2, R3.reuse, RZ ;  /* 0x0000000302027219 */ /* 0x080fe400000006ff */
[----:B------:R-:W-:Y:S01]  /*1b80*/  SHF.L.U32 R0, R0, R3, RZ ;  /* 0x0000000300007219 */ /* 0x000fe200000006ff */
[----:B------:R-:W-:Y:S02]  /*1b90*/  IMAD.SHL.U32 R3, R3, 0x20, RZ ;  /* 0x0000002003037824 */ /* 0x000fe400078e00ff */
[----:B------:R1:W-:Y:S04]  /*1ba0*/  ATOMS.OR RZ, [UR16+0x14], R2 ;  /* 0x00001402ffff798c */ /* 0x0003e8000b000010 */
[----:B------:R1:W-:Y:S04]  /*1bb0*/  ATOMS.OR RZ, [UR16+0x18], R0 ;  /* 0x00001800ffff798c */ /* 0x0003e8000b000010 */
[----:B------:R1:W-:Y:S01]  /*1bc0*/  STS [UR15+0xb0e0], R3 ;  /* 0x00b0e003ff007988 */ /* 0x0003e2000800080f */
[----:B------:R-:W-:Y:S05]  /*1bd0*/  BRA `(.L_x_32) ;  /* 0x0000000000107947 */ /* 0x000fea0003800000 */
.L_x_31:
[----:B------:R-:W-:Y:S02]  /*1be0*/  MOV R0, 0xffffffff ;  /* 0xffffffff00007802 */ /* 0x000fe40000000f00 */
[----:B------:R-:W-:-:S03]  /*1bf0*/  MOV R2, 0x1c20 ;  /* 0x00001c2000027802 */ /* 0x000fc60000000f00 */
[----:B------:R1:W-:Y:S04]  /*1c00*/  STS [UR15+0xb0e0], R0 ;  /* 0x00b0e000ff007988 */ /* 0x0003e8000800080f */
[----:B-1----:R-:W-:Y:S05]  /*1c10*/  CALL.REL.NOINC `($__internal_1_$__cuda_sm10x_tcgen05_guardrail_trap_phase_invalid_during_alloc) ;  /* 0x0000012800607944 */ /* 0x002fea0003c00000 */
.L_x_32:
[----:B------:R-:W-:Y:S05]  /*1c20*/  WARPSYNC.ALL ;  /* 0x0000000000007948 */ /* 0x000fea0003800000 */
[----:B------:R-:W-:Y:S01]  /*1c30*/  NOP ;  /* 0x0000000000007918 */ /* 0x000fe20000000000 */
.L_x_30:
[----:B------:R-:W2:Y:S01]  /*1c40*/  LDCU UR4, c[0x0][0x384] ;  /* 0x00007080ff0477ac */ /* 0x000ea20008000800 */
[----:B------:R-:W-:Y:S01]  /*1c50*/  HFMA2 R7, -RZ, RZ, 0, 5.9604644775390625e-08 ;  /* 0x00000001ff077431 */ /* 0x000fe200000001ff */
[----:B--2---:R-:W-:-:S09]  /*1c60*/  UISETP.NE.AND UP0, UPT, UR4, URZ, UPT ;  /* 0x000000ff0400728c */ /* 0x004fd2000bf05270 */
[----:B------:R-:W-:Y:S05]  /*1c70*/  BRA.U !UP0, `(.L_x_29) ;  /* 0x0000001d080c7547 */ /* 0x000fea000b800000 */
[----:B------:R-:W-:Y:S04]  /*1c80*/  BSSY.RECONVERGENT B0, `(.L_x_35) ;  /* 0x0000003000007945 */ /* 0x000fe80003800200 */
[----:B------:R-:W-:Y:S05]  /*1c90*/  @!P4 BRA `(.L_x_36) ;  /* 0x000000000004c947 */ /* 0x000fea0003800000 */
[----:B------:R-:W-:Y:S05]  /*1ca0*/  BPT.TRAP 0x1 ;  /* 0x000000040000795c */ /* 0x000fea0000300000 */
.L_x_36:
[----:B------:R-:W-:Y:S05]  /*1cb0*/  BSYNC.RECONVERGENT B0 ;  /* 0x0000000000007941 */ /* 0x000fea0003800200 */
.L_x_35:
[----:B------:R-:W2:Y:S01]  /*1cc0*/  S2UR UR22, SR_CgaCtaId ;  /* 0x00000000001679c3 */ /* 0x000ea20000008800 */
[----:B------:R-:W-:Y:S01]  /*1cd0*/  UMOV UR15, 0x400 ;  /* 0x00000400000f7882 */ /* 0x000fe20000000000 */
[----:B------:R-:W-:Y:S01]  /*1ce0*/  SHF.L.U32 R5, R6, 0x1f, RZ ;  /* 0x0000001f06057819 */ /* 0x000fe200000006ff */
[----:B--2---:R-:W-:-:S09]  /*1cf0*/  ULEA UR22, UR22, UR15, 0x18 ;  /* 0x0000000f16167291 */ /* 0x004fd2000f8ec0ff */
[----:B------:R-:W2:Y:S02]  /*1d00*/  SYNCS.PHASECHK.TRANS64.TRYWAIT P0, [UR22+0xb000], R5 ;  /* 0x00b00005ff0075a7 */ /* 0x000ea40008001116 */
[----:B--2---:R-:W-:Y:S05]  /*1d10*/  @!P0 BRA `(.L_x_37) ;  /* 0x0000011000a48947 */ /* 0x004fea0003800000 */
.L_x_377:
[----:B------:R-:W-:Y:S05]  /*1d20*/  BRA.U !UP1, `(.L_x_38) ;  /* 0x0000000109047547 */ /* 0x000fea000b800000 */
[----:B------:R-:W-:Y:S05]  /*1d30*/  BPT.TRAP 0x1 ;  /* 0x000000040000795c */ /* 0x000fea0000300000 */
.L_x_38:
[----:B------:R-:W-:Y:S01]  /*1d40*/  ULEA UR15, UR9, UR22, 0x3 ;  /* 0x00000016090f7291 */ /* 0x000fe2000f8e18ff */
[----:B-1----:R-:W-:Y:S01]  /*1d50*/  MOV R3, UR8 ;  /* 0x0000000800037c02 */ /* 0x002fe20008000f00 */
[----:B------:R-:W-:-:S03]  /*1d60*/  UISETP.NE.AND UP4, UPT, UR6, URZ, UPT ;  /* 0x000000ff0600728c */ /* 0x000fc6000bf85270 */
[----:B------:R-:W-:-:S04]  /*1d70*/  SHF.L.U32 R3, R3, 0x1f, RZ ;  /* 0x0000001f03037819 */ /* 0x000fc800000006ff */
[----:B------:R-:W1:Y:S02]  /*1d80*/  SYNCS.PHASECHK.TRANS64.TRYWAIT P0, [UR15+0xb020], R3 ;  /* 0x00b02003ff0075a7 */ /* 0x000e64000800110f */
[----:B-1----:R-:W-:Y:S05]  /*1d90*/  @!P0 BRA `(.L_x_39) ;  /* 0x00000110009c8947 */ /* 0x002fea0003800000 */
.L_x_379:
[----:B------:R-:W-:-:S04]  /*1da0*/  UIADD3 UR26, UPT, UPT, UR9, 0x1, URZ ;  /* 0x00000001091a7890 */ /* 0x000fc8000fffe0ff */
[----:B------:R-:W-:-:S04]  /*1db0*/  UISETP.NE.AND UP0, UPT, UR26, 0x3, UPT ;  /* 0x000000031a00788c */ /* 0x000fc8000bf05270 */
[----:B------:R-:W-:Y:S02]  /*1dc0*/  USEL UR16, URZ, 0x1, UP0 ;  /* 0x00000001ff107887 */ /* 0x000fe40008000000 */
[----:B------:R-:W-:Y:S02]  /*1dd0*/  USEL UR26, UR26, URZ, UP0 ;  /* 0x000000ff1a1a7287 */ /* 0x000fe40008000000 */
[----:B------:R-:W-:Y:S01]  /*1de0*/  ULOP3.LUT UR8, UR8, UR16, URZ, 0x3c, !UPT ;  /* 0x0000001008087292 */ /* 0x000fe2000f8e3cff */
[----:B------:R-:W-:Y:S11]  /*1df0*/  BRA.U UP4, `(.L_x_40) ;  /* 0x0000000104047547 */ /* 0x000ff6000b800000 */
[----:B------:R-:W-:Y:S05]  /*1e00*/  BPT.TRAP 0x1 ;  /* 0x000000040000795c */ /* 0x000fea0000300000 */
.L_x_40:
[----:B------:R-:W-:Y:S01]  /*1e10*/  IMAD.U32 R4, RZ, RZ, UR10 ;  /* 0x0000000aff047e24 */ /* 0x000fe2000f8e00ff */
[----:B------:R-:W-:Y:S01]  /*1e20*/  MOV R2, RZ ;  /* 0x000000ff00027202 */ /* 0x000fe20000000f00 */
[----:B-1----:R-:W-:-:S03]  /*1e30*/  IMAD.MOV.U32 R0, RZ, RZ, RZ ;  /* 0x000000ffff007224 */ /* 0x002fc600078e00ff */
[----:B------:R-:W-:-:S04]  /*1e40*/  SHF.L.U32 R4, R4, 0x1f, RZ ;  /* 0x0000001f04047819 */ /* 0x000fc800000006ff */
[----:B------:R-:W1:Y:S02]  /*1e50*/  SYNCS.PHASECHK.TRANS64.TRYWAIT P0, [UR22+0xb058], R4 ;  /* 0x00b05804ff0075a7 */ /* 0x000e640008001116 */
[----:B-1----:R-:W-:Y:S05]  /*1e60*/  @!P0 BRA `(.L_x_41) ;  /* 0x0000011000808947 */ /* 0x002fea0003800000 */
.L_x_381:
[----:B------:R-:W-:Y:S01]  /*1e70*/  R2UR UR17, R2 ;  /* 0x00000000021172ca */ /* 0x000fe200000e0000 */
[----:B------:R-:W-:Y:S01]  /*1e80*/  ULEA UR32, UR9, UR7, 0x8 ;  /* 0x0000000709207291 */ /* 0x000fe2000f8e40ff */
[----:B------:R-:W-:Y:S01]  /*1e90*/  R2UR UR16, R0 ;  /* 0x00000000001072ca */ /* 0x000fe200000e0000 */
[----:B------:R-:W-:Y:S02]  /*1ea0*/  UIADD3 UR30, UPT, UPT, UR28, 0x2, URZ ;  /* 0x000000021c1e7890 */ /* 0x000fe4000fffe0ff */
[----:B------:R-:W-:Y:S01]  /*1eb0*/  UIADD3 UR20, UPT, UPT, UR32, 0x2, URZ ;  /* 0x0000000220147890 */ /* 0x000fe2000fffe0ff */
[----:B------:R-:W-:Y:S01]  /*1ec0*/  UMOV UR24, 0x0 ;  /* 0x0000000000187882 */ /* 0x000fe20000000000 */
[----:B------:R-:W-:Y:S01]  /*1ed0*/  UMOV UR25, 0x8100010 ;  /* 0x0810001000197882 */ /* 0x000fe20000000000 */
[----:B------:R-:W-:Y:S01]  /*1ee0*/  UMOV UR33, 0x80004020 ;  /* 0x8000402000217882 */ /* 0x000fe20000000000 */
[----:B------:R-:W-:Y:S01]  /*1ef0*/  UMOV UR18, 0x0 ;  /* 0x0000000000127882 */ /* 0x000fe20000000000 */
[----:B------:R-:W-:Y:S01]  /*1f00*/  UMOV UR19, 0x8100010 ;  /* 0x0810001000137882 */ /* 0x000fe20000000000 */
[----:B------:R-:W-:Y:S01]  /*1f10*/  UMOV UR31, 0x80004020 ;  /* 0x80004020001f7882 */ /* 0x000fe20000000000 */
[----:B------:R-:W-:Y:S01]  /*1f20*/  UMOV UR21, 0x80004020 ;  /* 0x8000402000157882 */ /* 0x000fe20000000000 */
[----:B------:R2:W-:Y:S02]  /*1f30*/  UTCHMMA gdesc[UR28], gdesc[UR32], tmem[UR17], tmem[UR24], idesc[UR25], !UPT ;  /* 0x00ff18201c0075ea */ /* 0x0005e4000f800011 */
[----:B------:R2:W-:Y:S01]  /*1f40*/  UTCHMMA gdesc[UR30], gdesc[UR20], tmem[UR16], tmem[UR18], idesc[UR19], UPT ;  /* 0x00ff12141e0075ea */ /* 0x0005e2000b800010 */
[----:B------:R-:W-:Y:S05]  /*1f50*/  BRA.U UP4, `(.L_x_42) ;  /* 0x0000000104047547 */ /* 0x000fea000b800000 */
[----:B--2---:R-:W-:Y:S05]  /*1f60*/  BPT.TRAP 0x1 ;  /* 0x000000040000795c */ /* 0x004fea0000300000 */
.L_x_42:
[----:B------:R-:W-:Y:S01]  /*1f70*/  UIADD3 UR9, UPT, UPT, UR22, 0xb050, URZ ;  /* 0x0000b05016097890 */ /* 0x000fe2000fffe0ff */
[----:B------:R-:W-:Y:S01]  /*1f80*/  BSSY.RECONVERGENT B0, `(.L_x_43) ;  /* 0x0000005000007945 */ /* 0x000fe20003800200 */
[----:B--2---:R-:W-:-:S07]  /*1f90*/  ULOP3.LUT UR25, UR10, 0x1, URZ, 0x3c, !UPT ;  /* 0x000000010a197892 */ /* 0x004fce000f8e3cff */
[----:B------:R2:W-:Y:S01]  /*1fa0*/  UTCBAR [UR9], URZ ;  /* 0x000000ff090073e9 */ /* 0x0005e200080000ff */
[----:B------:R-:W-:Y:S05]  /*1fb0*/  @!P4 BRA `(.L_x_44) ;  /* 0x000000000004c947 */ /* 0x000fea0003800000 */
[----:B--2---:R-:W-:Y:S05]  /*1fc0*/  BPT.TRAP 0x1 ;  /* 0x000000040000795c */ /* 0x004fea0000300000 */
.L_x_44:
[----:B--2---:R-:W-:Y:S05]  /*1fd0*/  BSYNC.RECONVERGENT B0 ;  /* 0x0000000000007941 */ /* 0x004fea0003800200 */
.L_x_43:
[----:B------:R-:W2:Y:S01]  /*1fe0*/  SYNCS.PHASECHK.TRANS64.TRYWAIT P0, [UR22+0xb008], R5 ;  /* 0x00b00805ff0075a7 */ /* 0x000ea20008001116 */
[----:B------:R-:W-:Y:S01]  /*1ff0*/  UISETP.NE.AND UP3, UPT, UR5, URZ, UPT ;  /* 0x000000ff0500728c */ /* 0x000fe2000bf65270 */
[----:B--2---:R-:W-:Y:S10]  /*2000*/  @!P0 BRA `(.L_x_45) ;  /* 0x0000011000308947 */ /* 0x004ff40003800000 */
.L_x_383:
[----:B------:R-:W-:Y:S05]  /*2010*/  BRA.U UP3, `(.L_x_46) ;  /* 0x0000000103047547 */ /* 0x000fea000b800000 */
[----:B------:R-:W-:Y:S05]  /*2020*/  BPT.TRAP 0x1 ;  /* 0x000000040000795c */ /* 0x000fea0000300000 */
.L_x_46:
[----:B-1----:R-:W-:Y:S02]  /*2030*/  IMAD.U32 R4, RZ, RZ, UR11 ;  /* 0x0000000bff047e24 */ /* 0x002fe4000f8e00ff */
[----:B------:R-:W-:Y:S02]  /*2040*/  HFMA2 R2, -RZ, RZ, 0, 7.62939453125e-06 ;  /* 0x00000080ff027431 */ /* 0x000fe400000001ff */
[----:B--2---:R-:W-:Y:S01]  /*2050*/  IMAD.MOV.U32 R0, RZ, RZ, 0x80 ;  /* 0x00000080ff007424 */ /* 0x004fe200078e00ff */
[----:B------:R-:W-:-:S04]  /*2060*/  SHF.L.U32 R4, R4, 0x1f, RZ ;  /* 0x0000001f04047819 */ /* 0x000fc800000006ff */
[----:B------:R-:W1:Y:S02]  /*2070*/  SYNCS.PHASECHK.TRANS64.TRYWAIT P0, [UR22+0xb068], R4 ;  /* 0x00b06804ff0075a7 */ /* 0x000e640008001116 */
[----:B-1----:R-:W-:Y:S05]  /*2080*/  @!P0 BRA `(.L_x_47) ;  /* 0x0000011000288947 */ /* 0x002fea0003800000 */
.L_x_385:
[----:B------:R-:W-:Y:S01]  /*2090*/  R2UR UR16, R2 ;  /* 0x00000000021072ca */ /* 0x000fe200000e0000 */
[----:B------:R-:W-:Y:S01]  /*20a0*/  UIADD3 UR38, UPT, UPT, UR28, 0x200, URZ ;  /* 0x000002001c267890 */ /* 0x000fe2000fffe0ff */
[----:B------:R-:W-:Y:S01]  /*20b0*/  R2UR UR9, R0 ;  /* 0x00000000000972ca */ /* 0x000fe200000e0000 */
        /* <DEDUP_REMOVED lines=8> */
[----:B------:R-:W-:-:S02]  /*2140*/  UMOV UR35, 0x80004020 ;  /* 0x8000402000237882 */ /* 0x000fc40000000000 */
[----:B------:R2:W-:Y:S02]  /*2150*/  UTCHMMA gdesc[UR38], gdesc[UR32], tmem[UR16], tmem[UR30], idesc[UR31], !UPT ;  /* 0x00ff1e20260075ea */ /* 0x0005e4000f800010 */
[----:B------:R2:W-:Y:S01]  /*2160*/  UTCHMMA gdesc[UR34], gdesc[UR20], tmem[UR9], tmem[UR18], idesc[UR19], UPT ;  /* 0x00ff1214220075ea */ /* 0x0005e2000b800009 */
[----:B------:R-:W-:Y:S05]  /*2170*/  BRA.U UP3, `(.L_x_48) ;  /* 0x0000000103047547 */ /* 0x000fea000b800000 */
[----:B--2---:R-:W-:Y:S05]  /*2180*/  BPT.TRAP 0x1 ;  /* 0x000000040000795c */ /* 0x004fea0000300000 */
.L_x_48:
[----:B--2---:R-:W-:-:S09]  /*2190*/  UIADD3 UR9, UPT, UPT, UR22, 0xb060, URZ ;  /* 0x0000b06016097890 */ /* 0x004fd2000fffe0ff */
[----:B------:R2:W-:Y:S01]  /*21a0*/  UTCBAR [UR9], URZ ;  /* 0x000000ff090073e9 */ /* 0x0005e200080000ff */
[----:B------:R-:W-:Y:S05]  /*21b0*/  BRA.U !UP1, `(.L_x_49) ;  /* 0x0000000109047547 */ /* 0x000fea000b800000 */
[----:B--2---:R-:W-:Y:S05]  /*21c0*/  BPT.TRAP 0x1 ;  /* 0x000000040000795c */ /* 0x004fea0000300000 */
.L_x_49:
[----:B------:R-:W-:-:S09]  /*21d0*/  UIADD3 UR15, UPT, UPT, UR15, 0xb038, URZ ;  /* 0x0000b0380f0f7890 */ /* 0x000fd2000fffe0ff */
[----:B------:R3:W-:Y:S01]  /*21e0*/  UTCBAR [UR15], URZ ;  /* 0x000000ff0f0073e9 */ /* 0x0007e200080000ff */
[----:B------:R-:W-:Y:S05]  /*21f0*/  BRA.U !UP1, `(.L_x_50) ;  /* 0x0000000109047547 */ /* 0x000fea000b800000 */
[----:B--23--:R-:W-:Y:S05]  /*2200*/  BPT.TRAP 0x1 ;  /* 0x000000040000795c */ /* 0x00cfea0000300000 */
.L_x_50:
[----:B--2---:R-:W-:Y:S01]  /*2210*/  ULEA UR9, UR26, UR22, 0x3 ;  /* 0x000000161a097291 */ /* 0x004fe2000f8e18ff */
[----:B-1----:R-:W-:-:S04]  /*2220*/  MOV R3, UR8 ;  /* 0x0000000800037c02 */ /* 0x002fc80008000f00 */
[----:B------:R-:W-:-:S04]  /*2230*/  SHF.L.U32 R3, R3, 0x1f, RZ ;  /* 0x0000001f03037819 */ /* 0x000fc800000006ff */
[----:B------:R-:W1:Y:S02]  /*2240*/  SYNCS.PHASECHK.TRANS64.TRYWAIT P0, [UR9+0xb020], R3 ;  /* 0x00b02003ff0075a7 */ /* 0x000e640008001109 */
[----:B-1----:R-:W-:Y:S05]  /*2250*/  @!P0 BRA `(.L_x_51) ;  /* 0x0000010c00cc8947 */ /* 0x002fea0003800000 */
.L_x_387:
[----:B------:R-:W-:-:S04]  /*2260*/  UIADD3 UR9, UPT, UPT, UR26, 0x1, URZ ;  /* 0x000000011a097890 */ /* 0x000fc8000fffe0ff */
[----:B------:R-:W-:-:S04]  /*2270*/  UISETP.NE.AND UP0, UPT, UR9, 0x3, UPT ;  /* 0x000000030900788c */ /* 0x000fc8000bf05270 */
[----:B---3--:R-:W-:Y:S02]  /*2280*/  USEL UR15, URZ, 0x1, UP0 ;  /* 0x00000001ff0f7887 */ /* 0x008fe40008000000 */
[----:B------:R-:W-:Y:S02]  /*2290*/  USEL UR9, UR9, URZ, UP0 ;  /* 0x000000ff09097287 */ /* 0x000fe40008000000 */
[----:B------:R-:W-:Y:S01]  /*22a0*/  ULOP3.LUT UR8, UR8, UR15, URZ, 0x3c, !UPT ;  /* 0x0000000f08087292 */ /* 0x000fe2000f8e3cff */
[----:B------:R-:W-:Y:S11]  /*22b0*/  BRA.U UP5, `(.L_x_52) ;  /* 0x0000000105047547 */ /* 0x000ff6000b800000 */
[----:B------:R-:W-:Y:S05]  /*22c0*/  BPT.TRAP 0x1 ;  /* 0x000000040000795c */ /* 0x000fea0000300000 */
.L_x_52:
[----:B-1----:R-:W-:-:S04]  /*22d0*/  MOV R3, UR12 ;  /* 0x0000000c00037c02 */ /* 0x002fc80008000f00 */
[----:B------:R-:W-:-:S04]  /*22e0*/  SHF.L.U32 R3, R3, 0x1f, RZ ;  /* 0x0000001f03037819 */ /* 0x000fc800000006ff */
[----:B------:R-:W1:Y:S02]  /*22f0*/  SYNCS.PHASECHK.TRANS64.TRYWAIT P0, [UR22+0xb0a0], R3 ;  /* 0x00b0a003ff0075a7 */ /* 0x000e640008001116 */
[----:B-1----:R-:W-:Y:S05]  /*2300*/  @!P0 BRA `(.L_x_53) ;  /* 0x0000010c00b88947 */ /* 0x002fea0003800000 */
.L_x_389:
[----:B------:R-:W-:Y:S05]  /*2310*/  BRA.U UP4, `(.L_x_54) ;  /* 0x0000000104047547 */ /* 0x000fea000b800000 */
[----:B------:R-:W-:Y:S05]  /*2320*/  BPT.TRAP 0x1 ;  /* 0x000000040000795c */ /* 0x000fea0000300000 */
.L_x_54:
[----:B------:R-:W-:Y:S02]  /*2330*/  IMAD.U32 R5, RZ, RZ, UR25 ;  /* 0x00000019ff057e24 */ /* 0x000fe4000f8e00ff */
[----:B-1----:R-:W-:Y:S02]  /*2340*/  HFMA2 R0, -RZ, RZ, 0, 2.384185791015625e-06 ;  /* 0x00000028ff007431 */ /* 0x002fe400000001ff */
[----:B------:R-:W-:Y:S01]  /*2350*/  IMAD.MOV.U32 R3, RZ, RZ, 0x20 ;  /* 0x00000020ff037424 */ /* 0x000fe200078e00ff */
[----:B------:R-:W-:Y:S02]  /*2360*/  MOV R2, 0x100 ;  /* 0x0000010000027802 */ /* 0x000fe40000000f00 */
[----:B------:R-:W-:-:S04]  /*2370*/  SHF.L.U32 R5, R5, 0x1f, RZ ;  /* 0x0000001f05057819 */ /* 0x000fc800000006ff */
[----:B------:R-:W1:Y:S02]  /*2380*/  SYNCS.PHASECHK.TRANS64.TRYWAIT P0, [UR22+0xb058], R5 ;  /* 0x00b05805ff0075a7 */ /* 0x000e640008001116 */
[----:B-1----:R-:W-:Y:S05]  /*2390*/  @!P0 BRA `(.L_x_55) ;  /* 0x0000010c00ac8947 */ /* 0x002fea0003800000 */
.L_x_391:
[----:B------:R-:W-:Y:S01]  /*23a0*/  R2UR UR19, R0 ;  /* 0x00000000001372ca */ /* 0x000fe200000e0000 */
[----:B------:R-:W-:Y:S01]  /*23b0*/  IMAD.MOV.U32 R0, RZ, RZ, 0x38 ;  /* 0x00000038ff007424 */ /* 0x000fe200078e00ff */
[----:B------:R-:W-:Y:S01]  /*23c0*/  R2UR UR21, R3 ;  /* 0x00000000031572ca */ /* 0x000fe200000e0000 */
[----:B-1----:R-:W-:Y:S01]  /*23d0*/  IMAD.MOV.U32 R4, RZ, RZ, 0x100 ;  /* 0x00000100ff047424 */ /* 0x002fe200078e00ff */
[----:B------:R-:W-:Y:S01]  /*23e0*/  R2UR UR23, R2 ;  /* 0x00000000021772ca */ /* 0x000fe200000e0000 */
[----:B------:R-:W-:Y:S01]  /*23f0*/  IMAD.MOV.U32 R3, RZ, RZ, 0x30 ;  /* 0x00000030ff037424 */ /* 0x000fe200078e00ff */
[----:B------:R-:W-:Y:S01]  /*2400*/  R2UR UR15, R0 ;  /* 0x00000000000f72ca */ /* 0x000fe200000e0000 */
[----:B------:R-:W-:Y:S01]  /*2410*/  IMAD.MOV.U32 R2, RZ, RZ, 0x100 ;  /* 0x00000100ff027424 */ /* 0x000fe200078e00ff */
[----:B------:R-:W-:Y:S01]  /*2420*/  R2UR UR20, R4 ;  /* 0x00000000041472ca */ /* 0x000fe200000e0000 */
[----:B------:R-:W-:Y:S01]  /*2430*/  IMAD.MOV.U32 R0, RZ, RZ, 0x100 ;  /* 0x00000100ff007424 */ /* 0x000fe200078e00ff */
[----:B------:R-:W-:Y:S01]  /*2440*/  ULEA UR46, UR26, UR14, 0x8 ;  /* 0x0000000e1a2e7291 */ /* 0x000fe2000f8e40ff */
[----:B------:R-:W-:Y:S01]  /*2450*/  R2UR UR17, R3 ;  /* 0x00000000031172ca */ /* 0x000fe200000e0000 */
[----:B------:R-:W-:Y:S01]  /*2460*/  UMOV UR38, 0x0 ;  /* 0x0000000000267882 */ /* 0x000fe20000000000 */
[----:B------:R-:W-:Y:S01]  /*2470*/  R2UR UR18, R2 ;  /* 0x00000000021272ca */ /* 0x000fe200000e0000 */
[----:B------:R-:W-:Y:S01]  /*2480*/  UIADD3 UR44, UPT, UPT, UR46, 0x40, URZ ;  /* 0x000000402e2c7890 */ /* 0x000fe2000fffe0ff */
[----:B------:R-:W-:Y:S01]  /*2490*/  R2UR UR16, R0 ;  /* 0x00000000001072ca */ /* 0x000fe200000e0000 */
[----:B------:R-:W-:-:S02]  /*24a0*/  UIADD3 UR42, UPT, UPT, UR46, 0x80, URZ ;  /* 0x000000802e2a7890 */ /* 0x000fc4000fffe0ff */
        /* <DEDUP_REMOVED lines=8> */
[----:B------:R-:W-:Y:S01]  /*2530*/  UMOV UR43, 0x80004020 ;  /* 0x80004020002b7882 */ /* 0x000fe20000000000 */
[----:B------:R1:W-:Y:S01]  /*2540*/  UTCHMMA tmem[UR21], gdesc[UR46], tmem[UR23], tmem[UR38], idesc[UR39], !UPT ;  /* 0x00ff262e150079ea */ /* 0x0003e2000f800017 */
[----:B------:R-:W-:Y:S01]  /*2550*/  UMOV UR30, 0x0 ;  /* 0x00000000001e7882 */ /* 0x000fe20000000000 */
[----:B------:R-:W-:Y:S01]  /*2560*/  UMOV UR31, 0x8090010 ;  /* 0x08090010001f7882 */ /* 0x000fe20000000000 */
[----:B------:R-:W-:Y:S01]  /*2570*/  UMOV UR41, 0x80004020 ;  /* 0x8000402000297882 */ /* 0x000fe20000000000 */
[----:B------:R1:W-:Y:S01]  /*2580*/  UTCHMMA tmem[UR19], gdesc[UR44], tmem[UR20], tmem[UR34], idesc[UR35], UPT ;  /* 0x00ff222c130079ea */ /* 0x0003e2000b800014 */
[----:B------:R1:W-:Y:S01]  /*2590*/  UTCHMMA tmem[UR17], gdesc[UR42], tmem[UR18], tmem[UR32], idesc[UR33], UPT ;  /* 0x00ff202a110079ea */ /* 0x0003e2000b800012 */
[----:B------:R1:W-:Y:S01]  /*25a0*/  UTCHMMA tmem[UR15], gdesc[UR40], tmem[UR16], tmem[UR30], idesc[UR31], UPT ;  /* 0x00ff1e280f0079ea */ /* 0x0003e2000b800010 */
[----:B------:R-:W-:Y:S05]  /*25b0*/  BRA.U UP5, `(.L_x_56) ;  /* 0x0000000105047547 */ /* 0x000fea000b800000 */
[----:B-1----:R-:W-:Y:S05]  /*25c0*/  BPT.TRAP 0x1 ;  /* 0x000000040000795c */ /* 0x002fea0000300000 */
.L_x_56:
[----:B-1----:R-:W-:Y:S02]  /*25d0*/  UIADD3 UR16, UPT, UPT, UR22, 0xb090, URZ ;  /* 0x0000b09016107890 */ /* 0x002fe4000fffe0ff */
[----:B------:R-:W-:Y:S02]  /*25e0*/  UISETP.GE.AND UP0, UPT, UR4, 0x41, UPT ;  /* 0x000000410400788c */ /* 0x000fe4000bf06270 */
[----:B------:R-:W-:Y:S01]  /*25f0*/  ULOP3.LUT UR15, UR11, 0x1, URZ, 0x3c, !UPT ;  /* 0x000000010b0f7892 */ /* 0x000fe2000f8e3cff */
[----:B------:R-:W-:Y:S01]  /*2600*/  UMOV UR21, URZ ;  /* 0x000000ff00157c82 */ /* 0x000fe20008000000 */
[----:B------:R-:W-:Y:S01]  /*2610*/  UMOV UR24, UR13 ;  /* 0x0000000d00187c82 */ /* 0x000fe20008000000 */
[----:B------:R-:W-:Y:S02]  /*2620*/  UMOV UR23, UR26 ;  /* 0x0000001a00177c82 */ /* 0x000fe40008000000 */
[----:B------:R1:W-:Y:S02]  /*2630*/  UTCBAR [UR16], URZ ;  /* 0x000000ff100073e9 */ /* 0x0003e400080000ff */
[----:B------:R-:W-:Y:S05]  /*2640*/  BRA.U !UP0, `(.L_x_57) ;  /* 0x0000000d08507547 */ /* 0x000fea000b800000 */
[----:B------:R-:W-:Y:S01]  /*2650*/  UIADD3 UR10, UPT, UPT, UR4, 0x3f, URZ ;  /* 0x0000003f040a7890 */ /* 0x000fe2000fffe0ff */
[----:B------:R-:W-:Y:S01]  /*2660*/  UMOV UR21, URZ ;  /* 0x000000ff00157c82 */ /* 0x000fe20008000000 */
[----:B------:R-:W-:Y:S02]  /*2670*/  UMOV UR23, UR26 ;  /* 0x0000001a00177c82 */ /* 0x000fe40008000000 */
[----:B------:R-:W-:Y:S01]  /*2680*/  USHF.R.S32.HI UR4, URZ, 0x1f, UR10 ;  /* 0x0000001fff047899 */ /* 0x000fe2000801140a */
[----:B------:R-:W-:-:S03]  /*2690*/  UMOV UR27, UR26 ;  /* 0x0000001a001b7c82 */ /* 0x000fc60008000000 */
[----:B------:R-:W-:-:S04]  /*26a0*/  ULEA.HI UR10, UR4, UR10, URZ, 0x6 ;  /* 0x0000000a040a7291 */ /* 0x000fc8000f8f30ff */
[----:B------:R-:W-:-:S04]  /*26b0*/  USHF.R.S32.HI UR10, URZ, 0x6, UR10 ;  /* 0x00000006ff0a7899 */ /* 0x000fc8000801140a */
[----:B------:R-:W-:-:S04]  /*26c0*/  UISETP.LT.AND UP0, UPT, UR10, 0x2, UPT ;  /* 0x000000020a00788c */ /* 0x000fc8000bf01270 */
[----:B------:R-:W-:-:S04]  /*26d0*/  USEL UR4, UR10, 0x2, UP0 ;  /* 0x000000020a047887 */ /* 0x000fc80008000000 */
[----:B------:R-:W-:-:S04]  /*26e0*/  UIADD3 UR4, UPT, UPT, -UR4, UR13, UR10 ;  /* 0x0000000d04047290 */ /* 0x000fc8000fffe10a */
[----:B------:R-:W-:-:S12]  /*26f0*/  UIADD3 UR24, UPT, UPT, UR4, 0x1, URZ ;  /* 0x0000000104187890 */ /* 0x000fd8000fffe0ff */
.L_x_76:
[----:B------:R-:W-:Y:S01]  /*2700*/  UIADD3 UR13, UPT, UPT, UR13, 0x1, URZ ;  /* 0x000000010d0d7890 */ /* 0x000fe2000fffe0ff */
[----:B------:R-:W-:Y:S01]  /*2710*/  UMOV UR10, UR25 ;  /* 0x00000019000a7c82 */ /* 0x000fe20008000000 */
[----:B------:R-:W-:Y:S02]  /*2720*/  UMOV UR11, UR15 ;  /* 0x0000000f000b7c82 */ /* 0x000fe40008000000 */
[----:B------:R-:W-:Y:S01]  /*2730*/  UISETP.NE.AND UP2, UPT, UR13, UR24, UPT ;  /* 0x000000180d00728c */ /* 0x000fe2000bf45270 */
[----:B--2---:R-:W-:Y:S05]  /*2740*/  BRA.U !UP1, `(.L_x_58) ;  /* 0x0000000109047547 */ /* 0x004fea000b800000 */
[----:B-1----:R-:W-:Y:S05]  /*2750*/  BPT.TRAP 0x1 ;  /* 0x000000040000795c */ /* 0x002fea0000300000 */
.L_x_58:
[----:B------:R-:W2:Y:S01]  /*2760*/  S2UR UR22, SR_CgaCtaId ;  /* 0x00000000001679c3 */ /* 0x000ea20000008800 */
[----:B------:R-:W-:Y:S01]  /*2770*/  UMOV UR4, 0x400 ;  /* 0x0000040000047882 */ /* 0x000fe20000000000 */
[----:B------:R-:W-:Y:S02]  /*2780*/  IMAD.U32 R0, RZ, RZ, UR8 ;  /* 0x00000008ff007e24 */ /* 0x000fe4000f8e00ff */
[----:B------:R-:W-:Y:S03]  /*2790*/  HFMA2 R2, -RZ, RZ, 0, 0 ;  /* 0x00000000ff027431 */ /* 0x000fe600000001ff */
[----:B------:R-:W-:Y:S01]  /*27a0*/  SHF.L.U32 R4, R0, 0x1f, RZ ;  /* 0x0000001f00047819 */ /* 0x000fe200000006ff */
[----:B------:R-:W-:Y:S01]  /*27b0*/  IMAD.MOV.U32 R0, RZ, RZ, RZ ;  /* 0x000000ffff007224 */ /* 0x000fe200078e00ff */
[----:B--2---:R-:W-:Y:S04]  /*27c0*/  ULEA UR22, UR22, UR4, 0x18 ;  /* 0x0000000416167291 */ /* 0x004fe8000f8ec0ff */
[----:B------:R-:W-:Y:S09]  /*27d0*/  ULEA UR4, UR9, UR22, 0x3 ;  /* 0x0000001609047291 */ /* 0x000ff2000f8e18ff */
[----:B------:R-:W2:Y:S02]  /*27e0*/  SYNCS.PHASECHK.TRANS64.TRYWAIT P0, [UR4+0xb020], R4 ;  /* 0x00b02004ff0075a7 */ /* 0x000ea40008001104 */
[----:B--2---:R-:W-:Y:S05]  /*27f0*/  @!P0 BRA `(.L_x_59) ;  /* 0x0000010800ac8947 */ /* 0x004fea0003800000 */
.L_x_393:
[----:B------:R-:W-:Y:S01]  /*2800*/  ULEA UR32, UR9, UR7, 0x8 ;  /* 0x0000000709207291 */ /* 0x000fe2000f8e40ff */
[----:B------:R-:W-:Y:S01]  /*2810*/  R2UR UR15, R2 ;  /* 0x00000000020f72ca */ /* 0x000fe200000e0000 */
[----:B------:R-:W-:Y:S01]  /*2820*/  UIADD3 UR18, UPT, UPT, UR28, 0x2, URZ ;  /* 0x000000021c127890 */ /* 0x000fe2000fffe0ff */
[----:B------:R-:W-:Y:S01]  /*2830*/  R2UR UR4, R0 ;  /* 0x00000000000472ca */ /* 0x000fe200000e0000 */
[----:B------:R-:W-:Y:S02]  /*2840*/  UIADD3 UR30, UPT, UPT, UR32, 0x2, URZ ;  /* 0x00000002201e7890 */ /* 0x000fe4000fffe0ff */
[----:B------:R-:W-:Y:S02]  /*2850*/  UISETP.NE.AND UP4, UPT, UR6, URZ, UPT ;  /* 0x000000ff0600728c */ /* 0x000fe4000bf85270 */
[----:B------:R-:W-:Y:S01]  /*2860*/  UIADD3 UR9, UPT, UPT, UR9, 0x1, URZ ;  /* 0x0000000109097890 */ /* 0x000fe2000fffe0ff */
[----:B------:R-:W-:Y:S01]  /*2870*/  UMOV UR34, 0x0 ;  /* 0x0000000000227882 */ /* 0x000fe20000000000 */
[----:B------:R-:W-:Y:S02]  /*2880*/  UMOV UR35, 0x8100010 ;  /* 0x0810001000237882 */ /* 0x000fe40000000000 */
[----:B------:R-:W-:Y:S01]  /*2890*/  UISETP.NE.AND UP0, UPT, UR9, 0x3, UPT ;  /* 0x000000030900788c */ /* 0x000fe2000bf05270 */
[----:B------:R-:W-:Y:S01]  /*28a0*/  UMOV UR33, 0x80004020 ;  /* 0x8000402000217882 */ /* 0x000fe20000000000 */
[----:B-1----:R-:W-:Y:S02]  /*28b0*/  UMOV UR16, 0x0 ;  /* 0x0000000000107882 */ /* 0x002fe40000000000 */
[----:B------:R-:W-:Y:S01]  /*28c0*/  USEL UR20, URZ, 0x1, UP0 ;  /* 0x00000001ff147887 */ /* 0x000fe20008000000 */
[----:B------:R1:W-:Y:S01]  /*28d0*/  UTCHMMA gdesc[UR28], gdesc[UR32], tmem[UR15], tmem[UR34], idesc[UR35], !UPT ;  /* 0x00ff22201c0075ea */ /* 0x0003e2000f80000f */
[----:B------:R-:W-:Y:S02]  /*28e0*/  USEL UR26, UR9, URZ, UP0 ;  /* 0x000000ff091a7287 */ /* 0x000fe40008000000 */
[----:B------:R-:W-:Y:S01]  /*28f0*/  ULOP3.LUT UR8, UR8, UR20, URZ, 0x3c, !UPT ;  /* 0x0000001408087292 */ /* 0x000fe2000f8e3cff */
[----:B------:R-:W-:Y:S01]  /*2900*/  UMOV UR17, 0x8100010 ;  /* 0x0810001000117882 */ /* 0x000fe20000000000 */
[----:B------:R-:W-:Y:S01]  /*2910*/  UMOV UR19, 0x80004020 ;  /* 0x8000402000137882 */ /* 0x000fe20000000000 */
[----:B------:R-:W-:Y:S02]  /*2920*/  UMOV UR31, 0x80004020 ;  /* 0x80004020001f7882 */ /* 0x000fe40000000000 */
[----:B------:R1:W-:Y:S01]  /*2930*/  UTCHMMA gdesc[UR18], gdesc[UR30], tmem[UR4], tmem[UR16], idesc[UR17], UPT ;  /* 0x00ff101e120075ea */ /* 0x0003e2000b800004 */
[----:B------:R-:W-:Y:S06]  /*2940*/  BRA.U UP4, `(.L_x_60) ;  /* 0x0000000104047547 */ /* 0x000fec000b800000 */
[----:B-1----:R-:W-:Y:S05]  /*2950*/  BPT.TRAP 0x1 ;  /* 0x000000040000795c */ /* 0x002fea0000300000 */
.L_x_60:
[----:B-1----:R-:W-:Y:S09]  /*2960*/  UIADD3 UR4, UPT, UPT, UR22, 0xb050, URZ ;  /* 0x0000b05016047890 */ /* 0x002ff2000fffe0ff */
[----:B------:R1:W-:Y:S01]  /*2970*/  UTCBAR [UR4], URZ ;  /* 0x000000ff040073e9 */ /* 0x0003e200080000ff */
[----:B------:R-:W-:Y:S05]  /*2980*/  BRA.U UP5, `(.L_x_61) ;  /* 0x0000000105047547 */ /* 0x000fea000b800000 */
[----:B-1----:R-:W-:Y:S05]  /*2990*/  BPT.TRAP 0x1 ;  /* 0x000000040000795c */ /* 0x002fea0000300000 */
.L_x_61:
[----:B------:R-:W-:Y:S01]  /*29a0*/  MOV R0, UR12 ;  /* 0x0000000c00007c02 */ /* 0x000fe20008000f00 */
[----:B------:R-:W-:Y:S03]  /*29b0*/  UISETP.NE.AND UP3, UPT, UR5, URZ, UPT ;  /* 0x000000ff0500728c */ /* 0x000fe6000bf65270 */
[----:B--2---:R-:W-:Y:S04]  /*29c0*/  SHF.L.U32 R3, R0, 0x1f, RZ ;  /* 0x0000001f00037819 */ /* 0x004fe800000006ff */
[----:B------:R-:W2:Y:S02]  /*29d0*/  SYNCS.PHASECHK.TRANS64.TRYWAIT P0, [UR22+0xb0a8], R3 ;  /* 0x00b0a803ff0075a7 */ /* 0x000ea40008001116 */
[----:B--2---:R-:W-:Y:S05]  /*29e0*/  @!P0 BRA `(.L_x_62) ;  /* 0x0000010800488947 */ /* 0x004fea0003800000 */
.L_x_395:
[----:B------:R-:W-:Y:S05]  /*29f0*/  BRA.U UP3, `(.L_x_63) ;  /* 0x0000000103047547 */ /* 0x000fea000b800000 */
[----:B-1----:R-:W-:Y:S05]  /*2a00*/  BPT.TRAP 0x1 ;  /* 0x000000040000795c */ /* 0x002fea0000300000 */
.L_x_63:
[----:B--2---:R-:W-:Y:S01]  /*2a10*/  IMAD.U32 R0, RZ, RZ, UR11 ;  /* 0x0000000bff007e24 */ /* 0x004fe2000f8e00ff */
[----:B------:R-:W-:Y:S01]  /*2a20*/  MOV R2, 0x180 ;  /* 0x0000018000027802 */ /* 0x000fe20000000f00 */
[----:B------:R-:W-:Y:S03]  /*2a30*/  IMAD.MOV.U32 R3, RZ, RZ, 0xa0 ;  /* 0x000000a0ff037424 */ /* 0x000fe600078e00ff */
[----:B------:R-:W-:Y:S01]  /*2a40*/  SHF.L.U32 R5, R0, 0x1f, RZ ;  /* 0x0000001f00057819 */ /* 0x000fe200000006ff */
[----:B------:R-:W-:Y:S03]  /*2a50*/  HFMA2 R0, -RZ, RZ, 0, 1.0013580322265625e-05 ;  /* 0x000000a8ff007431 */ /* 0x000fe600000001ff */
[----:B------:R-:W2:Y:S02]  /*2a60*/  SYNCS.PHASECHK.TRANS64.TRYWAIT P0, [UR22+0xb068], R5 ;  /* 0x00b06805ff0075a7 */ /* 0x000ea40008001116 */
[----:B--2---:R-:W-:Y:S05]  /*2a70*/  @!P0 BRA `(.L_x_64) ;  /* 0x00000108003c8947 */ /* 0x004fea0003800000 */
.L_x_397:
[----:B------:R-:W-:Y:S01]  /*2a80*/  ULEA UR50, UR27, UR14, 0x8 ;  /* 0x0000000e1b327291 */ /* 0x000fe2000f8e40ff */
[----:B------:R-:W-:Y:S01]  /*2a90*/  R2UR UR17, R0 ;  /* 0x00000000001172ca */ /* 0x000fe200000e0000 */
[----:B------:R-:W-:Y:S01]  /*2aa0*/  UISETP.NE.U32.AND UP0, UPT, UR21, URZ, UPT ;  /* 0x000000ff1500728c */ /* 0x000fe2000bf05070 */
[----:B------:R-:W-:Y:S01]  /*2ab0*/  IMAD.MOV.U32 R0, RZ, RZ, 0xb8 ;  /* 0x000000b8ff007424 */ /* 0x000fe200078e00ff */
[----:B------:R-:W-:Y:S01]  /*2ac0*/  UIADD3 UR48, UPT, UPT, UR50, 0x40, URZ ;  /* 0x0000004032307890 */ /* 0x000fe2000fffe0ff */
[----:B------:R-:W-:Y:S01]  /*2ad0*/  R2UR UR19, R3 ;  /* 0x00000000031372ca */ /* 0x000fe200000e0000 */
[----:B------:R-:W-:Y:S01]  /*2ae0*/  UIADD3 UR46, UPT, UPT, UR50, 0x80, URZ ;  /* 0x00000080322e7890 */ /* 0x000fe2000fffe0ff */
[----:B------:R-:W-:Y:S01]  /*2af0*/  R2UR UR20, R2 ;  /* 0x00000000021472ca */ /* 0x000fe200000e0000 */
[----:B------:R-:W-:Y:S01]  /*2b00*/  UIADD3 UR44, UPT, UPT, UR50, 0xc0, URZ ;  /* 0x000000c0322c7890 */ /* 0x000fe2000fffe0ff */
[----:B--2---:R-:W-:Y:S01]  /*2b10*/  IMAD.MOV.U32 R4, RZ, RZ, 0x180 ;  /* 0x00000180ff047424 */ /* 0x004fe200078e00ff */
[----:B-1----:R-:W-:Y:S01]  /*2b20*/  R2UR UR4, R0 ;  /* 0x00000000000472ca */ /* 0x002fe200000e0000 */
[----:B------:R-:W-:Y:S01]  /*2b30*/  IMAD.MOV.U32 R3, RZ, RZ, 0xb0 ;  /* 0x000000b0ff037424 */ /* 0x000fe200078e00ff */
[----:B------:R-:W-:Y:S01]  /*2b40*/  UMOV UR42, 0x0 ;  /* 0x00000000002a7882 */ /* 0x000fe20000000000 */
[----:B------:R-:W-:Y:S01]  /*2b50*/  IMAD.MOV.U32 R2, RZ, RZ, 0x180 ;  /* 0x00000180ff027424 */ /* 0x000fe200078e00ff */
[----:B------:R-:W-:Y:S01]  /*2b60*/  R2UR UR18, R4 ;  /* 0x00000000041272ca */ /* 0x000fe200000e0000 */
[----:B------:R-:W-:Y:S01]  /*2b70*/  IMAD.MOV.U32 R0, RZ, RZ, 0x180 ;  /* 0x00000180ff007424 */ /* 0x000fe200078e00ff */
[----:B------:R-:W-:Y:S01]  /*2b80*/  R2UR UR15, R3 ;  /* 0x00000000030f72ca */ /* 0x000fe200000e0000 */
[----:B------:R-:W-:Y:S01]  /*2b90*/  UMOV UR43, 0x8090010 ;  /* 0x08090010002b7882 */ /* 0x000fe20000000000 */
[----:B------:R-:W-:Y:S01]  /*2ba0*/  R2UR UR16, R2 ;  /* 0x00000000021072ca */ /* 0x000fe200000e0000 */
[----:B------:R-:W-:Y:S01]  /*2bb0*/  UMOV UR51, 0x80004020 ;  /* 0x8000402000337882 */ /* 0x000fe20000000000 */
[----:B------:R-:W-:Y:S01]  /*2bc0*/  R2UR UR9, R0 ;  /* 0x00000000000972ca */ /* 0x000fe200000e0000 */
[----:B------:R1:W-:Y:S01]  /*2bd0*/  UTCHMMA tmem[UR19], gdesc[UR50], tmem[UR20], tmem[UR42], idesc[UR43], UP0 ;  /* 0x00ff2a32130079ea */ /* 0x0003e20008000014 */
[----:B------:R-:W-:Y:S01]  /*2be0*/  UMOV UR40, 0x0 ;  /* 0x0000000000287882 */ /* 0x000fe20000000000 */
[----:B------:R-:W-:Y:S01]  /*2bf0*/  UMOV UR41, 0x8090010 ;  /* 0x0809001000297882 */ /* 0x000fe20000000000 */
[----:B------:R-:W-:Y:S01]  /*2c00*/  UMOV UR49, 0x80004020 ;  /* 0x8000402000317882 */ /* 0x000fe20000000000 */
[----:B------:R-:W-:Y:S01]  /*2c10*/  UMOV UR38, 0x0 ;  /* 0x0000000000267882 */ /* 0x000fe20000000000 */
[----:B------:R-:W-:Y:S01]  /*2c20*/  UMOV UR39, 0x8090010 ;  /* 0x0809001000277882 */ /* 0x000fe20000000000 */
[----:B------:R1:W-:Y:S01]  /*2c30*/  UTCHMMA tmem[UR17], gdesc[UR48], tmem[UR18], tmem[UR40], idesc[UR41], UPT ;  /* 0x00ff2830110079ea */ /* 0x0003e2000b800012 */
[----:B------:R-:W-:Y:S01]  /*2c40*/  UMOV UR47, 0x80004020 ;  /* 0x80004020002f7882 */ /* 0x000fe20000000000 */
[----:B------:R-:W-:Y:S01]  /*2c50*/  UMOV UR34, 0x0 ;  /* 0x0000000000227882 */ /* 0x000fe20000000000 */
[----:B------:R-:W-:Y:S01]  /*2c60*/  UMOV UR35, 0x8090010 ;  /* 0x0809001000237882 */ /* 0x000fe20000000000 */
[----:B------:R-:W-:Y:S01]  /*2c70*/  UMOV UR45, 0x80004020 ;  /* 0x80004020002d7882 */ /* 0x000fe20000000000 */
[----:B------:R1:W-:Y:S01]  /*2c80*/  UTCHMMA tmem[UR15], gdesc[UR46], tmem[UR16], tmem[UR38], idesc[UR39], UPT ;  /* 0x00ff262e0f0079ea */ /* 0x0003e2000b800010 */
[----:B------:R1:W-:Y:S01]  /*2c90*/  UTCHMMA tmem[UR4], gdesc[UR44], tmem[UR9], tmem[UR34], idesc[UR35], UPT ;  /* 0x00ff222c040079ea */ /* 0x0003e2000b800009 */
[----:B------:R-:W-:Y:S05]  /*2ca0*/  BRA.U UP5, `(.L_x_65) ;  /* 0x0000000105047547 */ /* 0x000fea000b800000 */
[----:B-1----:R-:W-:Y:S05]  /*2cb0*/  BPT.TRAP 0x1 ;  /* 0x000000040000795c */ /* 0x002fea0000300000 */
.L_x_65:
[----:B-1----:R-:W-:Y:S02]  /*2cc0*/  UIADD3 UR4, UPT, UPT, UR22, 0xb098, URZ ;  /* 0x0000b09816047890 */ /* 0x002fe4000fffe0ff */
[----:B------:R-:W-:Y:S07]  /*2cd0*/  ULOP3.LUT UR12, UR12, 0x1, URZ, 0x3c, !UPT ;  /* 0x000000010c0c7892 */ /* 0x000fee000f8e3cff */
[----:B------:R1:W-:Y:S01]  /*2ce0*/  UTCBAR [UR4], URZ ;  /* 0x000000ff040073e9 */ /* 0x0003e200080000ff */
[----:B------:R-:W-:Y:S05]  /*2cf0*/  BRA.U !UP1, `(.L_x_66) ;  /* 0x0000000109047547 */ /* 0x000fea000b800000 */
[----:B-1----:R-:W-:Y:S05]  /*2d00*/  BPT.TRAP 0x1 ;  /* 0x000000040000795c */ /* 0x002fea0000300000 */
.L_x_66:
[----:B------:R-:W-:Y:S01]  /*2d10*/  ULEA UR15, UR23, UR22, 0x3 ;  /* 0x00000016170f7291 */ /* 0x000fe2000f8e18ff */
[----:B------:R-:W-:Y:S01]  /*2d20*/  IMAD.MOV.U32 R2, RZ, RZ, 0x80 ;  /* 0x00000080ff027424 */ /* 0x000fe200078e00ff */
[----:B------:R-:W-:Y:S01]  /*2d30*/  UIADD3 UR16, UPT, UPT, UR28, 0x200, URZ ;  /* 0x000002001c107890 */ /* 0x000fe2000fffe0ff */
[----:B------:R-:W-:Y:S01]  /*2d40*/  IMAD.MOV.U32 R0, RZ, RZ, 0x80 ;  /* 0x00000080ff007424 */ /* 0x000fe200078e00ff */
[----:B------:R-:W-:Y:S02]  /*2d50*/  UIADD3 UR15, UPT, UPT, UR15, 0xb038, URZ ;  /* 0x0000b0380f0f7890 */ /* 0x000fe4000fffe0ff */
[----:B------:R-:W-:Y:S01]  /*2d60*/  UIADD3 UR18, UPT, UPT, UR28, 0x202, URZ ;  /* 0x000002021c127890 */ /* 0x000fe2000fffe0ff */
[----:B------:R-:W-:Y:S01]  /*2d70*/  R2UR UR9, R2 ;  /* 0x00000000020972ca */ /* 0x000fe200000e0000 */
[----:B------:R-:W-:Y:S01]  /*2d80*/  UIADD3 UR23, UPT, UPT, UR23, 0x1, URZ ;  /* 0x0000000117177890 */ /* 0x000fe2000fffe0ff */
[----:B-1----:R-:W-:Y:S01]  /*2d90*/  R2UR UR4, R0 ;  /* 0x00000000000472ca */ /* 0x002fe200000e0000 */
[----:B------:R-:W-:Y:S01]  /*2da0*/  UMOV UR33, 0x80004020 ;  /* 0x8000402000217882 */ /* 0x000fe20000000000 */
[----:B------:R-:W-:Y:S01]  /*2db0*/  UMOV UR20, 0x0 ;  /* 0x0000000000147882 */ /* 0x000fe20000000000 */
[----:B------:R-:W-:Y:S01]  /*2dc0*/  UISETP.NE.AND UP0, UPT, UR23, 0x3, UPT ;  /* 0x000000031700788c */ /* 0x000fe2000bf05270 */
[----:B------:R1:W-:Y:S01]  /*2dd0*/  UTCBAR [UR15], URZ ;  /* 0x000000ff0f0073e9 */ /* 0x0003e200080000ff */
[----:B------:R-:W-:Y:S01]  /*2de0*/  UMOV UR21, 0x8100010 ;  /* 0x0810001000157882 */ /* 0x000fe20000000000 */
[----:B------:R-:W-:Y:S01]  /*2df0*/  UMOV UR34, UR30 ;  /* 0x0000001e00227c82 */ /* 0x000fe20008000000 */
[----:B------:R-:W-:Y:S01]  /*2e00*/  USEL UR23, UR23, URZ, UP0 ;  /* 0x000000ff17177287 */ /* 0x000fe20008000000 */
[----:B------:R-:W-:Y:S01]  /*2e10*/  UMOV UR17, 0x80004020 ;  /* 0x8000402000117882 */ /* 0x000fe20000000000 */
[----:B------:R-:W-:Y:S02]  /*2e20*/  UMOV UR35, 0x80004020 ;  /* 0x8000402000237882 */ /* 0x000fe40000000000 */
[----:B------:R1:W-:Y:S01]  /*2e30*/  UTCHMMA gdesc[UR16], gdesc[UR32], tmem[UR9], tmem[UR20], idesc[UR21], !UPT ;  /* 0x00ff1420100075ea */ /* 0x0003e2000f800009 */
[----:B------:R-:W-:Y:S01]  /*2e40*/  UMOV UR30, 0x0 ;  /* 0x00000000001e7882 */ /* 0x000fe20000000000 */
[----:B------:R-:W-:Y:S01]  /*2e50*/  UMOV UR31, 0x8100010 ;  /* 0x08100010001f7882 */ /* 0x000fe20000000000 */
[----:B------:R-:W-:Y:S02]  /*2e60*/  UMOV UR19, 0x80004020 ;  /* 0x8000402000137882 */ /* 0x000fe40000000000 */
[----:B------:R1:W-:Y:S01]  /*2e70*/  UTCHMMA gdesc[UR18], gdesc[UR34], tmem[UR4], tmem[UR30], idesc[UR31], UPT ;  /* 0x00ff1e22120075ea */ /* 0x0003e2000b800004 */
[----:B------:R-:W-:Y:S05]  /*2e80*/  BRA.U UP3, `(.L_x_67) ;  /* 0x0000000103047547 */ /* 0x000fea000b800000 */
[----:B-1----:R-:W-:Y:S05]  /*2e90*/  BPT.TRAP 0x1 ;  /* 0x000000040000795c */ /* 0x002fea0000300000 */
.L_x_67:
[----:B-1----:R-:W-:Y:S09]  /*2ea0*/  UIADD3 UR4, UPT, UPT, UR22, 0xb060, URZ ;  /* 0x0000b06016047890 */ /* 0x002ff2000fffe0ff */
[----:B------:R1:W-:Y:S01]  /*2eb0*/  UTCBAR [UR4], URZ ;  /* 0x000000ff040073e9 */ /* 0x0003e200080000ff */
[----:B------:R-:W-:Y:S05]  /*2ec0*/  BRA.U !UP1, `(.L_x_68) ;  /* 0x0000000109047547 */ /* 0x000fea000b800000 */
[----:B-1----:R-:W-:Y:S05]  /*2ed0*/  BPT.TRAP 0x1 ;  /* 0x000000040000795c */ /* 0x002fea0000300000 */
.L_x_68:
[----:B------:R-:W-:Y:S02]  /*2ee0*/  ULEA UR9, UR23, UR22, 0x3 ;  /* 0x0000001617097291 */ /* 0x000fe4000f8e18ff */
[----:B------:R-:W-:Y:S02]  /*2ef0*/  UIADD3 UR23, UPT, UPT, UR23, 0x1, URZ ;  /* 0x0000000117177890 */ /* 0x000fe4000fffe0ff */
[----:B-1----:R-:W-:Y:S02]  /*2f00*/  UIADD3 UR4, UPT, UPT, UR9, 0xb038, URZ ;  /* 0x0000b03809047890 */ /* 0x002fe4000fffe0ff */
[----:B------:R-:W-:Y:S04]  /*2f10*/  UISETP.NE.AND UP0, UPT, UR23, 0x3, UPT ;  /* 0x000000031700788c */ /* 0x000fe8000bf05270 */
[----:B------:R-:W-:Y:S03]  /*2f20*/  USEL UR23, UR23, URZ, UP0 ;  /* 0x000000ff17177287 */ /* 0x000fe60008000000 */
[----:B------:R1:W-:Y:S01]  /*2f30*/  UTCBAR [UR4], URZ ;  /* 0x000000ff040073e9 */ /* 0x0003e200080000ff */
[----:B------:R-:W-:Y:S08]  /*2f40*/  BRA.U !UP1, `(.L_x_69) ;  /* 0x0000000109047547 */ /* 0x000ff0000b800000 */
[----:B-1----:R-:W-:Y:S05]  /*2f50*/  BPT.TRAP 0x1 ;  /* 0x000000040000795c */ /* 0x002fea0000300000 */
.L_x_69:
[----:B-1----:R-:W-:Y:S01]  /*2f60*/  ULEA UR4, UR26, UR22, 0x3 ;  /* 0x000000161a047291 */ /* 0x002fe2000f8e18ff */
[----:B------:R-:W-:Y:S04]  /*2f70*/  MOV R0, UR8 ;  /* 0x0000000800007c02 */ /* 0x000fe80008000f00 */
[----:B------:R-:W-:Y:S04]  /*2f80*/  SHF.L.U32 R3, R0, 0x1f, RZ ;  /* 0x0000001f00037819 */ /* 0x000fe800000006ff */
[----:B------:R-:W1:Y:S02]  /*2f90*/  SYNCS.PHASECHK.TRANS64.TRYWAIT P0, [UR4+0xb020], R3 ;  /* 0x00b02003ff0075a7 */ /* 0x000e640008001104 */
[----:B-1----:R-:W-:Y:S05]  /*2fa0*/  @!P0 BRA `(.L_x_70) ;  /* 0x0000010400088947 */ /* 0x002fea0003800000 */
.L_x_399:
[----:B------:R-:W-:Y:S04]  /*2fb0*/  UIADD3 UR9, UPT, UPT, UR26, 0x1, URZ ;  /* 0x000000011a097890 */ /* 0x000fe8000fffe0ff */
[----:B------:R-:W-:Y:S04]  /*2fc0*/  UISETP.NE.AND UP0, UPT, UR9, 0x3, UPT ;  /* 0x000000030900788c */ /* 0x000fe8000bf05270 */
[----:B------:R-:W-:Y:S02]  /*2fd0*/  USEL UR4, URZ, 0x1, UP0 ;  /* 0x00000001ff047887 */ /* 0x000fe40008000000 */
[----:B------:R-:W-:Y:S02]  /*2fe0*/  USEL UR9, UR9, URZ, UP0 ;  /* 0x000000ff09097287 */ /* 0x000fe40008000000 */
[----:B------:R-:W-:Y:S01]  /*2ff0*/  ULOP3.LUT UR8, UR8, UR4, URZ, 0x3c, !UPT ;  /* 0x0000000408087292 */ /* 0x000fe2000f8e3cff */
[----:B------:R-:W-:Y:S11]  /*3000*/  BRA.U UP5, `(.L_x_71) ;  /* 0x0000000105047547 */ /* 0x000ff6000b800000 */
[----:B------:R-:W-:Y:S05]  /*3010*/  BPT.TRAP 0x1 ;  /* 0x000000040000795c */ /* 0x000fea0000300000 */
.L_x_71:
[----:B-1----:R-:W-:Y:S04]  /*3020*/  MOV R0, UR12 ;  /* 0x0000000c00007c02 */ /* 0x002fe80008000f00 */
[----:B------:R-:W-:Y:S04]  /*3030*/  SHF.L.U32 R3, R0, 0x1f, RZ ;  /* 0x0000001f00037819 */ /* 0x000fe800000006ff */
[----:B------:R-:W1:Y:S02]  /*3040*/  SYNCS.PHASECHK.TRANS64.TRYWAIT P0, [UR22+0xb0a0], R3 ;  /* 0x00b0a003ff0075a7 */ /* 0x000e640008001116 */
[----:B-1----:R-:W-:Y:S05]  /*3050*/  @!P0 BRA `(.L_x_72) ;  /* 0x0000010000f48947 */ /* 0x002fea0003800000 */
.L_x_401:
[----:B------:R-:W-:Y:S05]  /*3060*/  BRA.U UP4, `(.L_x_73) ;  /* 0x0000000104047547 */ /* 0x000fea000b800000 */
[----:B------:R-:W-:Y:S05]  /*3070*/  BPT.TRAP 0x1 ;  /* 0x000000040000795c */ /* 0x000fea0000300000 */
.L_x_73:
[----:B------:R-:W-:Y:S01]  /*3080*/  ULOP3.LUT UR25, UR10, 0x1, URZ, 0x3c, !UPT ;  /* 0x000000010a197892 */ /* 0x000fe2000f8e3cff */
[----:B------:R-:W-:Y:S02]  /*3090*/  HFMA2 R2, -RZ, RZ, 0, 1.52587890625e-05 ;  /* 0x00000100ff027431 */ /* 0x000fe400000001ff */
[----:B-1----:R-:W-:Y:S03]  /*30a0*/  IMAD.MOV.U32 R3, RZ, RZ, 0x20 ;  /* 0x00000020ff037424 */ /* 0x002fe600078e00ff */
[----:B------:R-:W-:Y:S05]  /*30b0*/  IMAD.U32 R0, RZ, RZ, UR25 ;  /* 0x00000019ff007e24 */ /* 0x000fea000f8e00ff */
[----:B------:R-:W-:Y:S02]  /*30c0*/  SHF.L.U32 R4, R0, 0x1f, RZ ;  /* 0x0000001f00047819 */ /* 0x000fe400000006ff */
[----:B------:R-:W-:Y:S02]  /*30d0*/  MOV R0, 0x28 ;  /* 0x0000002800007802 */ /* 0x000fe40000000f00 */
[----:B------:R-:W1:Y:S02]  /*30e0*/  SYNCS.PHASECHK.TRANS64.TRYWAIT P0, [UR22+0xb058], R4 ;  /* 0x00b05804ff0075a7 */ /* 0x000e640008001116 */
[----:B-1----:R-:W-:Y:S05]  /*30f0*/  @!P0 BRA `(.L_x_74) ;  /* 0x0000010000e48947 */ /* 0x002fea0003800000 */
.L_x_403:
[----:B------:R-:W-:Y:S01]  /*3100*/  ULEA UR46, UR26, UR14, 0x8 ;  /* 0x0000000e1a2e7291 */ /* 0x000fe2000f8e40ff */
[----:B------:R-:W-:Y:S01]  /*3110*/  R2UR UR18, R0 ;  /* 0x00000000001272ca */ /* 0x000fe200000e0000 */
[----:B------:R-:W-:Y:S01]  /*3120*/  IMAD.MOV.U32 R0, RZ, RZ, 0x38 ;  /* 0x00000038ff007424 */ /* 0x000fe200078e00ff */
[----:B------:R-:W-:Y:S01]  /*3130*/  R2UR UR20, R3 ;  /* 0x00000000031472ca */ /* 0x000fe200000e0000 */
[----:B------:R-:W-:Y:S01]  /*3140*/  UIADD3 UR44, UPT, UPT, UR46, 0x40, URZ ;  /* 0x000000402e2c7890 */ /* 0x000fe2000fffe0ff */
[----:B------:R-:W-:Y:S01]  /*3150*/  R2UR UR21, R2 ;  /* 0x00000000021572ca */ /* 0x000fe200000e0000 */
[----:B------:R-:W-:Y:S01]  /*3160*/  UIADD3 UR42, UPT, UPT, UR46, 0x80, URZ ;  /* 0x000000802e2a7890 */ /* 0x000fe2000fffe0ff */
[----:B-1----:R-:W-:Y:S01]  /*3170*/  IMAD.MOV.U32 R4, RZ, RZ, 0x100 ;  /* 0x00000100ff047424 */ /* 0x002fe200078e00ff */
[----:B------:R-:W-:Y:S01]  /*3180*/  UIADD3 UR40, UPT, UPT, UR46, 0xc0, URZ ;  /* 0x000000c02e287890 */ /* 0x000fe2000fffe0ff */
[----:B------:R-:W-:Y:S01]  /*3190*/  R2UR UR4, R0 ;  /* 0x00000000000472ca */ /* 0x000fe200000e0000 */
        /* <DEDUP_REMOVED lines=10> */
[----:B------:R1:W-:Y:S01]  /*3240*/  UTCHMMA tmem[UR20], gdesc[UR46], tmem[UR21], tmem[UR38], idesc[UR39], UPT ;  /* 0x00ff262e140079ea */ /* 0x0003e2000b800015 */
        /* <DEDUP_REMOVED lines=14> */
.L_x_75:
[----:B-1----:R-:W-:Y:S02]  /*3330*/  UIADD3 UR4, UPT, UPT, UR22, 0xb090, URZ ;  /* 0x0000b09016047890 */ /* 0x002fe4000fffe0ff */
[----:B------:R-:W-:Y:S01]  /*3340*/  ULOP3.LUT UR15, UR11, 0x1, URZ, 0x3c, !UPT ;  /* 0x000000010b0f7892 */ /* 0x000fe2000f8e3cff */
[----:B------:R-:W-:Y:S01]  /*3350*/  UMOV UR21, 0x1 ;  /* 0x0000000100157882 */ /* 0x000fe20000000000 */
[----:B------:R-:W-:Y:S05]  /*3360*/  UMOV UR27, UR26 ;  /* 0x0000001a001b7c82 */ /* 0x000fea0008000000 */
[----:B------:R2:W-:Y:S01]  /*3370*/  UTCBAR [UR4], URZ ;  /* 0x000000ff040073e9 */ /* 0x0005e200080000ff */
[----:B------:R-:W-:Y:S05]  /*3380*/  BRA.U UP2, `(.L_x_76) ;  /* 0xfffffff102dc7547 */ /* 0x000fea000b83ffff */
.L_x_57:
[----:B------:R-:W-:Y:S04]  /*3390*/  BSSY.RECONVERGENT B0, `(.L_x_77) ;  /* 0x0000003000007945 */ /* 0x000fe80003800200 */
[----:B------:R-:W-:Y:S05]  /*33a0*/  @!P4 BRA `(.L_x_78) ;  /* 0x000000000004c947 */ /* 0x000fea0003800000 */
[----:B-12---:R-:W-:Y:S05]  /*33b0*/  BPT.TRAP 0x1 ;  /* 0x000000040000795c */ /* 0x006fea0000300000 */
.L_x_78:
[----:B-12---:R-:W-:Y:S05]  /*33c0*/  BSYNC.RECONVERGENT B0 ;  /* 0x0000000000007941 */ /* 0x006fea0003800200 */
.L_x_77:
[----:B------:R-:W-:Y:S01]  /*33d0*/  UIADD3 UR4, UPT, UPT, UR22, 0xb010, URZ ;  /* 0x0000b01016047890 */ /* 0x000fe2000fffe0ff */
[----:B------:R-:W-:Y:S08]  /*33e0*/  BSSY.RECONVERGENT B0, `(.L_x_79) ;  /* 0x0000004000007945 */ /* 0x000ff00003800200 */
[----:B------:R1:W-:Y:S01]  /*33f0*/  UTCBAR [UR4], URZ ;  /* 0x000000ff040073e9 */ /* 0x0003e200080000ff */
[----:B------:R-:W-:Y:S05]  /*3400*/  @!P4 BRA `(.L_x_80) ;  /* 0x000000000004c947 */ /* 0x000fea0003800000 */
[----:B-1----:R-:W-:Y:S05]  /*3410*/  BPT.TRAP 0x1 ;  /* 0x000000040000795c */ /* 0x002fea0000300000 */
.L_x_80:
[----:B-1----:R-:W-:Y:S05]  /*3420*/  BSYNC.RECONVERGENT B0 ;  /* 0x0000000000007941 */ /* 0x002fea0003800200 */
.L_x_79:
[----:B------:R-:W-:-:S09]  /*3430*/  UIADD3 UR4, UPT, UPT, UR22, 0xb018, URZ ;  /* 0x0000b01816047890 */ /* 0x000fd2000fffe0ff */
[----:B------:R1:W-:Y:S01]  /*3440*/  UTCBAR [UR4], URZ ;  /* 0x000000ff040073e9 */ /* 0x0003e200080000ff */
[----:B------:R-:W-:Y:S05]  /*3450*/  BRA.U UP5, `(.L_x_81) ;  /* 0x0000000105047547 */ /* 0x000fea000b800000 */
[----:B-1----:R-:W-:Y:S05]  /*3460*/  BPT.TRAP 0x1 ;  /* 0x000000040000795c */ /* 0x002fea0000300000 */
.L_x_81:
[----:B------:R-:W-:-:S04]  /*3470*/  MOV R3, UR12 ;  /* 0x0000000c00037c02 */ /* 0x000fc80008000f00 */
[----:B------:R-:W-:-:S04]  /*3480*/  SHF.L.U32 R3, R3, 0x1f, RZ ;  /* 0x0000001f03037819 */ /* 0x000fc800000006ff */
[----:B------:R-:W2:Y:S02]  /*3490*/  SYNCS.PHASECHK.TRANS64.TRYWAIT P0, [UR22+0xb0a8], R3 ;  /* 0x00b0a803ff0075a7 */ /* 0x000ea40008001116 */
[----:B--2---:R-:W-:Y:S05]  /*34a0*/  @!P0 BRA `(.L_x_82) ;  /* 0x0000010000188947 */ /* 0x004fea0003800000 */
.L_x_405:
[----:B------:R-:W-:Y:S05]  /*34b0*/  BRA.U UP3, `(.L_x_83) ;  /* 0x0000000103047547 */ /* 0x000fea000b800000 */
[----:B-1----:R-:W-:Y:S05]  /*34c0*/  BPT.TRAP 0x1 ;  /* 0x000000040000795c */ /* 0x002fea0000300000 */
.L_x_83:
[----:B------:R-:W-:Y:S02]  /*34d0*/  IMAD.U32 R5, RZ, RZ, UR15 ;  /* 0x0000000fff057e24 */ /* 0x000fe4000f8e00ff */
[----:B------:R-:W-:Y:S02]  /*34e0*/  HFMA2 R2, -RZ, RZ, 0, 2.288818359375e-05 ;  /* 0x00000180ff027431 */ /* 0x000fe400000001ff */
[----:B--2---:R-:W-:Y:S01]  /*34f0*/  IMAD.MOV.U32 R3, RZ, RZ, 0xa0 ;  /* 0x000000a0ff037424 */ /* 0x004fe200078e00ff */
[----:B------:R-:W-:Y:S02]  /*3500*/  MOV R0, 0xa8 ;  /* 0x000000a800007802 */ /* 0x000fe40000000f00 */
[----:B------:R-:W-:-:S04]  /*3510*/  SHF.L.U32 R5, R5, 0x1f, RZ ;  /* 0x0000001f05057819 */ /* 0x000fc800000006ff */
[----:B------:R-:W2:Y:S02]  /*3520*/  SYNCS.PHASECHK.TRANS64.TRYWAIT P0, [UR22+0xb068], R5 ;  /* 0x00b06805ff0075a7 */ /* 0x000ea40008001116 */
[----:B--2---:R-:W-:Y:S05]  /*3530*/  @!P0 BRA `(.L_x_84) ;  /* 0x00000100000c8947 */ /* 0x004fea0003800000 */
.L_x_407:
[----:B------:R-:W-:Y:S01]  /*3540*/  R2UR UR16, R0 ;  /* 0x00000000001072ca */ /* 0x000fe200000e0000 */
[----:B------:R-:W-:Y:S01]  /*3550*/  IMAD.MOV.U32 R0, RZ, RZ, 0xb8 ;  /* 0x000000b8ff007424 */ /* 0x000fe200078e00ff */
[----:B------:R-:W-:Y:S01]  /*3560*/  R2UR UR18, R3 ;  /* 0x00000000031272ca */ /* 0x000fe200000e0000 */
[----:B--2---:R-:W-:Y:S01]  /*3570*/  IMAD.MOV.U32 R4, RZ, RZ, 0x180 ;  /* 0x00000180ff047424 */ /* 0x004fe200078e00ff */
[----:B------:R-:W-:Y:S01]  /*3580*/  R2UR UR19, R2 ;  /* 0x00000000021372ca */ /* 0x000fe200000e0000 */
[----:B------:R-:W-:Y:S01]  /*3590*/  IMAD.MOV.U32 R3, RZ, RZ, 0xb0 ;  /* 0x000000b0ff037424 */ /* 0x000fe200078e00ff */
[----:B-1----:R-:W-:Y:S01]  /*35a0*/  R2UR UR4, R0 ;  /* 0x00000000000472ca */ /* 0x002fe200000e0000 */
[----:B------:R-:W-:Y:S01]  /*35b0*/  IMAD.MOV.U32 R2, RZ, RZ, 0x180 ;  /* 0x00000180ff027424 */ /* 0x000fe200078e00ff */
[----:B------:R-:W-:Y:S01]  /*35c0*/  R2UR UR17, R4 ;  /* 0x00000000041172ca */ /* 0x000fe200000e0000 */
[----:B------:R-:W-:Y:S01]  /*35d0*/  IMAD.MOV.U32 R0, RZ, RZ, 0x180 ;  /* 0x00000180ff007424 */ /* 0x000fe200078e00ff */
[----:B------:R-:W-:Y:S01]  /*35e0*/  ULEA UR26, UR26, UR14, 0x8 ;  /* 0x0000000e1a1a7291 */ /* 0x000fe2000f8e40ff */
[----:B------:R-:W-:Y:S01]  /*35f0*/  R2UR UR13, R3 ;  /* 0x00000000030d72ca */ /* 0x000fe200000e0000 */
[----:B------:R-:W-:Y:S01]  /*3600*/  UISETP.NE.U32.AND UP0, UPT, UR21, URZ, UPT ;  /* 0x000000ff1500728c */ /* 0x000fe2000bf05070 */
        /* <DEDUP_REMOVED lines=14> */
[----:B------:R1:W-:Y:S01]  /*36f0*/  UTCHMMA tmem[UR18], gdesc[UR26], tmem[UR19], tmem[UR38], idesc[UR39], UP0 ;  /* 0x00ff261a120079ea */ /* 0x0003e20008000013 */
        /* <DEDUP_REMOVED lines=8> */
.L_x_85:
[----:B-1----:R-:W-:-:S09]  /*3780*/  UIADD3 UR4, UPT, UPT, UR22, 0xb098, URZ ;  /* 0x0000b09816047890 */ /* 0x002fd2000fffe0ff */
[----:B------:R1:W-:Y:S01]  /*3790*/  UTCBAR [UR4], URZ ;  /* 0x000000ff040073e9 */ /* 0x0003e200080000ff */
[----:B------:R-:W-:Y:S05]  /*37a0*/  BRA.U !UP1, `(.L_x_86) ;  /* 0x0000000109047547 */ /* 0x000fea000b800000 */
[----:B-1----:R-:W-:Y:S05]  /*37b0*/  BPT.TRAP 0x1 ;  /* 0x000000040000795c */ /* 0x002fea0000300000 */
.L_x_86:
[----:B-1----:R-:W-:-:S04]  /*37c0*/  ULEA UR4, UR23, UR22, 0x3 ;  /* 0x0000001617047291 */ /* 0x002fc8000f8e18ff */
[----:B------:R-:W-:-:S09]  /*37d0*/  UIADD3 UR4, UPT, UPT, UR4, 0xb038, URZ ;  /* 0x0000b03804047890 */ /* 0x000fd2000fffe0ff */
[----:B------:R1:W-:Y:S01]  /*37e0*/  UTCBAR [UR4], URZ ;  /* 0x000000ff040073e9 */ /* 0x0003e200080000ff */
[----:B------:R-:W-:Y:S05]  /*37f0*/  BRA.U UP4, `(.L_x_87) ;  /* 0x0000000104047547 */ /* 0x000fea000b800000 */
[----:B-1----:R-:W-:Y:S05]  /*3800*/  BPT.TRAP 0x1 ;  /* 0x000000040000795c */ /* 0x002fea0000300000 */
.L_x_87:
[----:B-1----:R-:W-:-:S09]  /*3810*/  UIADD3 UR4, UPT, UPT, UR22, 0xb050, URZ ;  /* 0x0000b05016047890 */ /* 0x002fd2000fffe0ff */
[----:B------:R1:W-:Y:S01]  /*3820*/  UTCBAR [UR4], URZ ;  /* 0x000000ff040073e9 */ /* 0x0003e200080000ff */
[----:B------:R-:W-:Y:S05]  /*3830*/  BRA.U UP3, `(.L_x_88) ;  /* 0x0000000103047547 */ /* 0x000fea000b800000 */
[----:B-1----:R-:W-:Y:S05]  /*3840*/  BPT.TRAP 0x1 ;  /* 0x000000040000795c */ /* 0x002fea0000300000 */
.L_x_88:
[----:B------:R-:W-:Y:S01]  /*3850*/  UIADD3 UR22, UPT, UPT, UR22, 0xb060, URZ ;  /* 0x0000b06016167890 */ /* 0x000fe2000fffe0ff */
[----:B------:R-:W-:Y:S01]  /*3860*/  LOP3.LUT R6, R6, 0x1, RZ, 0x3c, !PT ;  /* 0x0000000106067812 */ /* 0x000fe200078e3cff */
[----:B------:R-:W-:Y:S02]  /*3870*/  UIADD3 UR13, UPT, UPT, UR24, 0x2, URZ ;  /* 0x00000002180d7890 */ /* 0x000fe4000fffe0ff */
[----:B------:R-:W-:-:S05]  /*3880*/  ULOP3.LUT UR12, UR12, 0x1, URZ, 0x3c, !UPT ;  /* 0x000000010c0c7892 */ /* 0x000fca000f8e3cff */
[----:B------:R2:W-:Y:S01]  /*3890*/  UTCBAR [UR22], URZ ;  /* 0x000000ff160073e9 */ /* 0x0005e200080000ff */
[----:B------:R-:W-:Y:S02]  /*38a0*/  NOP ;  /* 0x0000000000007918 */ /* 0x000fe40000000000 */
.L_x_29:
[----:B------:R-:W3:Y:S01]  /*38b0*/  LDCU UR15, c[0x0][0x370] ;  /* 0x00006e00ff0f77ac */ /* 0x000ee20008000800 */
[----:B-1----:R-:W1:Y:S01]  /*38c0*/  LDCU UR4, c[0x0][0x900] ;  /* 0x00012000ff0477ac */ /* 0x002e620008000800 */
[----:B---3--:R-:W-:-:S04]  /*38d0*/  UIADD3 UR36, UPT, UPT, UR15, UR36, URZ ;  /* 0x000000240f247290 */ /* 0x008fc8000fffe0ff */
[----:B-1----:R-:W-:-:S09]  /*38e0*/  UISETP.GE.AND UP0, UPT, UR36, UR4, UPT ;  /* 0x000000042400728c */ /* 0x002fd2000bf06270 */
[----:B------:R-:W-:Y:S05]  /*38f0*/  BRA.U !UP0, `(.L_x_89) ;  /* 0xffffffe108007547 */ /* 0x000fea000b83ffff */
[----:B--2---:R-:W-:Y:S05]  /*3900*/  EXIT ;  /* 0x000000000000794d */ /* 0x004fea0003800000 */
.L_x_28:
[----:B------:R-:W-:-:S08]  /*3910*/  NOP ;  /* 0x0000000000007918 */ /* 0x000fd00000000000 */
[----:B------:R-:W1:-:S00]  /*3920*/  USETMAXREG.DEALLOC.CTAPOOL 0x60 ;  /* 0x00000060000079c8 */ /* 0x000e4000080e0500 */
[----:B-1----:R-:W1:Y:S01]  /*3930*/  LDC R0, c[0x0][0x900] ;  /* 0x00024000ff007b82 */ /* 0x002e620000000800 */
[----:B------:R-:W-:Y:S02]  /*3940*/  MOV R45, UR36 ;  /* 0x00000024002d7c02 */ /* 0x000fe40008000f00 */
[----:B-1----:R-:W-:-:S13]  /*3950*/  ISETP.LE.AND P0, PT, R0, UR36, PT ;  /* 0x0000002400007c0c */ /* 0x002fda000bf03270 */
[----:B------:R-:W-:Y:S05]  /*3960*/  @P0 EXIT ;  /* 0x000000000000094d */ /* 0x000fea0003800000 */
[----:B------:R-:W1:Y:S01]  /*3970*/  S2UR UR4, SR_CTAID.Z ;  /* 0x00000000000479c3 */ /* 0x000e620000002700 */
[----:B------:R-:W2:Y:S01]  /*3980*/  S2R R0, SR_CTAID.Y ;  /* 0x0000000000007919 */ /* 0x000ea20000002600 */
[----:B------:R-:W1:Y:S01]  /*3990*/  LDCU UR36, c[0x0][0x370] ;  /* 0x00006e00ff2477ac */ /* 0x000e620008000800 */
[----:B------:R-:W-:Y:S01]  /*39a0*/  LOP3.LUT P0, R44, R41, 0x7f, RZ, 0xc0, !PT ;  /* 0x0000007f292c7812 */ /* 0x000fe2000780c0ff */
[----:B------:R-:W-:Y:S01]  /*39b0*/  HFMA2 R42, -RZ, RZ, 0, 0 ;  /* 0x00000000ff2a7431 */ /* 0x000fe200000001ff */
[----:B------:R-:W-:Y:S01]  /*39c0*/  BSSY B8, `(.L_x_90) ;  /* 0x0000666000087945 */ /* 0x000fe20003800000 */
[----:B------:R-:W3:Y:S01]  /*39d0*/  LDCU UR5, c[0x0][0x374] ;  /* 0x00006e80ff0577ac */ /* 0x000ee20008000800 */
[----:B------:R-:W-:Y:S02]  /*39e0*/  IMAD.MOV.U32 R43, RZ, RZ, 0x1 ;  /* 0x00000001ff2b7424 */ /* 0x000fe400078e00ff */
[----:B------:R-:W-:Y:S01]  /*39f0*/  IMAD.MOV.U32 R22, RZ, RZ, RZ ;  /* 0x000000ffff167224 */ /* 0x000fe200078e00ff */
[----:B------:R-:W4:Y:S01]  /*3a00*/  LDCU.64 UR44, c[0x0][0x358] ;  /* 0x00006b00ff2c77ac */ /* 0x000f220008000a00 */
[----:B------:R-:W-:Y:S01]  /*3a10*/  UMOV UR43, URZ ;  /* 0x000000ff002b7c82 */ /* 0x000fe20008000000 */
[----:B------:R-:W-:Y:S01]  /*3a20*/  UMOV UR42, URZ ;  /* 0x000000ff002a7c82 */ /* 0x000fe20008000000 */
[----:B-1----:R-:W-:-:S04]  /*3a30*/  UIMAD UR4, UR36, UR4, URZ ;  /* 0x00000004240472a4 */ /* 0x002fc8000f8e02ff */
[----:B------:R-:W-:-:S04]  /*3a40*/  UIADD3 UR4, UPT, UPT, URZ, -UR4, URZ ;  /* 0x80000004ff047290 */ /* 0x000fc8000fffe0ff */
[----:B---3--:R-:W-:Y:S01]  /*3a50*/  UIMAD UR4, UR4, UR5, URZ ;  /* 0x00000005040472a4 */ /* 0x008fe2000f8e02ff */
[----:B--2---:R-:W-:-:S05]  /*3a60*/  IMAD R0, R0, UR36, R45 ;  /* 0x0000002400007c24 */ /* 0x004fca000f8e022d */
[----:B------:R-:W-:-:S04]  /*3a70*/  ISETP.NE.OR P0, PT, R0, UR4, P0 ;  /* 0x0000000400007c0c */ /* 0x000fc80008705670 */
[----:B----4-:R-:W-:-:S09]  /*3a80*/  P2R R46, PR, RZ, 0x1 ;  /* 0x00000001ff2e7803 */ /* 0x010fd20000000000 */
.L_x_222:
[----:B------:R-:W-:Y:S05]  /*3a90*/  YIELD ;  /* 0x0000000000007946 */ /* 0x000fea0003800000 */
[----:B------:R-:W1:Y:S01]  /*3aa0*/  LDC R6, c[0x0][0x904] ;  /* 0x00024100ff067b82 */ /* 0x000e620000000800 */
[----:B--2---:R-:W2:Y:S01]  /*3ab0*/  LDCU.64 UR4, c[0x0][0x908] ;  /* 0x00012100ff0477ac */ /* 0x004ea20008000a00 */
[----:B------:R-:W-:Y:S01]  /*3ac0*/  BSSY B7, `(.L_x_91) ;  /* 0x0000651000077945 */ /* 0x000fe20003800000 */
[----:B---3--:R-:W3:Y:S05]  /*3ad0*/  LDCU.64 UR6, c[0x0][0x920] ;  /* 0x00012400ff0677ac */ /* 0x008eea0008000a00 */
[----:B----4-:R-:W4:Y:S08]  /*3ae0*/  LDC.64 R4, c[0x0][0x918] ;  /* 0x00024600ff047b82 */ /* 0x010f300000000a00 */
[----:B-----5:R-:W5:Y:S01]  /*3af0*/  LDC.64 R2, c[0x0][0x910] ;  /* 0x00024400ff027b82 */ /* 0x020f620000000a00 */
[----:B--2---:R-:W-:Y:S01]  /*3b00*/  IMAD.HI.U32 R40, R45, UR4, RZ ;  /* 0x000000042d287c27 */ /* 0x004fe2000f8e00ff */
[----:B------:R-:W2:Y:S04]  /*3b10*/  LDCU UR4, c[0x0][0x380] ;  /* 0x00007000ff0477ac */ /* 0x000ea80008000800 */
[----:B------:R-:W-:-:S02]  /*3b20*/  SHF.R.U32.HI R40, RZ, UR5, R40 ;  /* 0x00000005ff287c19 */ /* 0x000fc40008011628 */
[----:B-1----:R-:W-:-:S04]  /*3b30*/  ISETP.NE.AND P0, PT, R6, 0x1, PT ;  /* 0x000000010600780c */ /* 0x002fc80003f05270 */
[----:B------:R-:W-:Y:S02]  /*3b40*/  SEL R40, R45, R40, !P0 ;  /* 0x000000282d287207 */ /* 0x000fe40004000000 */
[----:B----4-:R-:W-:-:S03]  /*3b50*/  ISETP.NE.AND P0, PT, R5, 0x1, PT ;  /* 0x000000010500780c */ /* 0x010fc60003f05270 */
[----:B---3--:R-:W-:-:S05]  /*3b60*/  IMAD.HI.U32 R7, R40, UR6, RZ ;  /* 0x0000000628077c27 */ /* 0x008fca000f8e00ff */
[----:B------:R-:W-:-:S04]  /*3b70*/  SHF.R.U32.HI R7, RZ, UR7, R7 ;  /* 0x00000007ff077c19 */ /* 0x000fc80008011607 */
[----:B------:R-:W-:Y:S01]  /*3b80*/  SEL R0, R40, R7, !P0 ;  /* 0x0000000728007207 */ /* 0x000fe20004000000 */
[----:B------:R-:W-:Y:S01]  /*3b90*/  IMAD.MOV R7, RZ, RZ, -R40 ;  /* 0x000000ffff077224 */ /* 0x000fe200078e0a28 */
[----:B-----5:R-:W-:-:S03]  /*3ba0*/  ISETP.NE.AND P0, PT, R2, 0x1, PT ;  /* 0x000000010200780c */ /* 0x020fc60003f05270 */
[----:B------:R-:W-:-:S04]  /*3bb0*/  IMAD.HI.U32 R3, R0, R3, RZ ;  /* 0x0000000300037227 */ /* 0x000fc800078e00ff */
[----:B------:R-:W-:Y:S01]  /*3bc0*/  IMAD R7, R6, R7, R45 ;  /* 0x0000000706077224 */ /* 0x000fe200078e022d */
[----:B------:R-:W-:Y:S01]  /*3bd0*/  SHF.R.U32.HI R3, RZ, R4, R3 ;  /* 0x00000004ff037219 */ /* 0x000fe20000011603 */
[----:B------:R-:W-:Y:S02]  /*3be0*/  IMAD.MOV R4, RZ, RZ, -R0 ;  /* 0x000000ffff047224 */ /* 0x000fe400078e0a00 */
[----:B------:R-:W-:Y:S01]  /*3bf0*/  IMAD.SHL.U32 R7, R7, 0x100, RZ ;  /* 0x0000010007077824 */ /* 0x000fe200078e00ff */
[----:B------:R-:W-:Y:S01]  /*3c00*/  SEL R3, R0, R3, !P0 ;  /* 0x0000000300037207 */ /* 0x000fe20004000000 */
[----:B------:R-:W-:-:S03]  /*3c10*/  IMAD R40, R5, R4, R40 ;  /* 0x0000000405287224 */ /* 0x000fc600078e0228 */
[----:B--2---:R-:W-:Y:S01]  /*3c20*/  ISETP.GE.AND P0, PT, R7, UR4, PT ;  /* 0x0000000407007c0c */ /* 0x004fe2000bf06270 */
[----:B------:R-:W-:-:S04]  /*3c30*/  IMAD.MOV R3, RZ, RZ, -R3 ;  /* 0x000000ffff037224 */ /* 0x000fc800078e0a03 */
[----:B------:R-:W-:-:S08]  /*3c40*/  IMAD R2, R2, R3, R0 ;  /* 0x0000000302027224 */ /* 0x000fd000078e0200 */
[----:B------:R-:W-:Y:S05]  /*3c50*/  @P0 BRA `(.L_x_92) ;  /* 0x0000006000dc0947 */ /* 0x000fea0003800000 */
[----:B------:R-:W1:Y:S02]  /*3c60*/  LDC R4, c[0x0][0x384] ;  /* 0x0000e100ff047b82 */ /* 0x000e640000000800 */
[----:B-1----:R-:W-:-:S13]  /*3c70*/  ISETP.NE.AND P0, PT, R4, RZ, PT ;  /* 0x000000ff0400720c */ /* 0x002fda0003f05270 */
[----:B------:R-:W-:Y:S05]  /*3c80*/  @P0 BRA `(.L_x_93) ;  /* 0x0000003400b40947 */ /* 0x000fea0003800000 */
[----:B------:R-:W-:-:S09]  /*3c90*/  UISETP.NE.AND UP0, UPT, UR41, URZ, UPT ;  /* 0x000000ff2900728c */ /* 0x000fd2000bf05270 */
[----:B------:R-:W-:Y:S05]  /*3ca0*/  BRA.U UP0, `(.L_x_94) ;  /* 0x0000000100047547 */ /* 0x000fea000b800000 */
[----:B------:R-:W-:Y:S05]  /*3cb0*/  BPT.TRAP 0x1 ;  /* 0x000000040000795c */ /* 0x000fea0000300000 */
.L_x_94:
[----:B------:R-:W1:Y:S01]  /*3cc0*/  S2R R16, SR_CgaCtaId ;  /* 0x0000000000107919 */ /* 0x000e620000008800 */
[----:B------:R-:W-:Y:S01]  /*3cd0*/  MOV R5, 0x400 ;  /* 0x0000040000057802 */ /* 0x000fe20000000f00 */
[----:B------:R-:W-:Y:S01]  /*3ce0*/  BSSY B0, `(.L_x_95) ;  /* 0x0000005000007945 */ /* 0x000fe20003800000 */
[----:B------:R-:W-:Y:S02]  /*3cf0*/  SHF.L.U32 R3, R43, 0x1f, RZ ;  /* 0x0000001f2b037819 */ /* 0x000fe400000006ff */
[----:B-1----:R-:W-:-:S04]  /*3d00*/  LEA R16, R16, R5, 0x18 ;  /* 0x0000000510107211 */ /* 0x002fc800078ec0ff */
[----:B------:R-:W1:Y:S02]  /*3d10*/  SYNCS.PHASECHK.TRANS64.TRYWAIT P0, [R16+URZ+0xb0c0], R3 ;  /* 0x00b0c003100075a7 */ /* 0x000e6400080011ff */
[----:B-1----:R-:W-:Y:S05]  /*3d20*/  @!P0 BRA `(.L_x_96) ;  /* 0x000000f800288947 */ /* 0x002fea0003800000 */
.L_x_408:
[----:B------:R-:W-:Y:S05]  /*3d30*/  BSYNC B0 ;  /* 0x0000000000007941 */ /* 0x000fea0003800000 */
.L_x_95:
[----:B------:R-:W-:Y:S01]  /*3d40*/  ISETP.NE.AND P0, PT, R46, RZ, PT ;  /* 0x000000ff2e00720c */ /* 0x000fe20003f05270 */
[----:B------:R-:W-:-:S12]  /*3d50*/  BSSY.RECONVERGENT B6, `(.L_x_97) ;  /* 0x0000233000067945 */ /* 0x000fd80003800200 */
[----:B------:R-:W-:Y:S05]  /*3d60*/  @P0 BRA `(.L_x_98) ;  /* 0x0000002000c40947 */ /* 0x000fea0003800000 */
[----:B------:R-:W2:Y:S01]  /*3d70*/  LDC.64 R10, c[0x4][0xa0] ;  /* 0x01002800ff0a7b82 */ /* 0x000ea20000000a00 */
[----:B------:R-:W-:Y:S01]  /*3d80*/  MOV R17, 0x0 ;  /* 0x0000000000117802 */ /* 0x000fe20000000f00 */
[----:B------:R-:W3:Y:S01]  /*3d90*/  LDCU.64 UR4, c[0x4][0xd0] ;  /* 0x01001a00ff0477ac */ /* 0x000ee20008000a00 */
[----:B------:R-:W-:Y:S02]  /*3da0*/  MOV R6, UR38 ;  /* 0x0000002600067c02 */ /* 0x000fe40008000f00 */
[----:B------:R-:W-:-:S03]  /*3db0*/  MOV R7, UR37 ;  /* 0x0000002500077c02 */ /* 0x000fc60008000f00 */
[----:B------:R4:W5:Y:S01]  /*3dc0*/  LDC.64 R8, c[0x4][R17] ;  /* 0x0100000011087b82 */ /* 0x0009620000000a00 */
[----:B---3--:R-:W-:Y:S02]  /*3dd0*/  IMAD.U32 R4, RZ, RZ, UR4 ;  /* 0x00000004ff047e24 */ /* 0x008fe4000f8e00ff */
[----:B------:R-:W-:Y:S01]  /*3de0*/  IMAD.U32 R5, RZ, RZ, UR5 ;  /* 0x00000005ff057e24 */ /* 0x000fe2000f8e00ff */
[----:B--2---:R4:W-:Y:S04]  /*3df0*/  STL.64 [R1], R10 ;  /* 0x0000000a01007387 */ /* 0x0049e80000100a00 */
[----:B------:R-:W-:-:S07]  /*3e00*/  LEPC R20, `(.L_x_99) ;  /* 0x000000001014794e */ /* 0x000fce0000000000 */
[----:B-1--45:R-:W-:Y:S05]  /*3e10*/  CALL.ABS.NOINC R8 ;  /* 0x0000000008007343 */ /* 0x032fea0003c00000 */
.L_x_99:
[----:B------:R-:W-:Y:S01]  /*3e20*/  HFMA2 R8, -RZ, RZ, 0, 1.1920928955078125e-07 ;  /* 0x00000002ff087431 */ /* 0x000fe200000001ff */
[----:B------:R-:W-:Y:S01]  /*3e30*/  MOV R9, 0x4 ;  /* 0x0000000400097802 */ /* 0x000fe20000000f00 */
[----:B------:R-:W-:Y:S01]  /*3e40*/  IMAD.MOV.U32 R0, RZ, RZ, 0x3 ;  /* 0x00000003ff007424 */ /* 0x000fe200078e00ff */
[----:B------:R1:W2:Y:S01]  /*3e50*/  LDC.64 R10, c[0x4][R17] ;  /* 0x01000000110a7b82 */ /* 0x0002a20000000a00 */
[----:B------:R-:W3:Y:S01]  /*3e60*/  LDCU.64 UR4, c[0x4][0xe8] ;  /* 0x01001d00ff0477ac */ /* 0x000ee20008000a00 */
[----:B------:R-:W-:Y:S01]  /*3e70*/  MOV R6, UR38 ;  /* 0x0000002600067c02 */ /* 0x000fe20008000f00 */
[----:B------:R-:W-:Y:S01]  /*3e80*/  IMAD.U32 R7, RZ, RZ, UR37 ;  /* 0x00000025ff077e24 */ /* 0x000fe2000f8e00ff */
[----:B------:R1:W-:Y:S04]  /*3e90*/  STL.64 [R1], R8 ;  /* 0x0000000801007387 */ /* 0x0003e80000100a00 */
[----:B------:R1:W-:Y:S01]  /*3ea0*/  STL [R1+0x8], R0 ;  /* 0x0000080001007387 */ /* 0x0003e20000100800 */
[----:B---3--:R-:W-:Y:S01]  /*3eb0*/  MOV R4, UR4 ;  /* 0x0000000400047c02 */ /* 0x008fe20008000f00 */
[----:B------:R-:W-:-:S02]  /*3ec0*/  IMAD.U32 R5, RZ, RZ, UR5 ;  /* 0x00000005ff057e24 */ /* 0x000fc4000f8e00ff */
[----:B------:R-:W-:-:S07]  /*3ed0*/  LEPC R20, `(.L_x_100) ;  /* 0x000000001014794e */ /* 0x000fce0000000000 */
[----:B-12---:R-:W-:Y:S05]  /*3ee0*/  CALL.ABS.NOINC R10 ;  /* 0x000000000a007343 */ /* 0x006fea0003c00000 */
.L_x_100:
[----:B------:R1:W2:Y:S01]  /*3ef0*/  LDC.64 R8, c[0x4][R17] ;  /* 0x0100000011087b82 */ /* 0x0002a20000000a00 */
[----:B------:R-:W3:Y:S01]  /*3f00*/  LDCU.64 UR4, c[0x4][0xe0] ;  /* 0x01001c00ff0477ac */ /* 0x000ee20008000a00 */
[----:B------:R-:W-:Y:S01]  /*3f10*/  CS2R R6, SRZ ;  /* 0x0000000000067805 */ /* 0x000fe2000001ff00 */
[----:B---3--:R-:W-:Y:S01]  /*3f20*/  IMAD.U32 R4, RZ, RZ, UR4 ;  /* 0x00000004ff047e24 */ /* 0x008fe2000f8e00ff */
[----:B------:R-:W-:-:S04]  /*3f30*/  MOV R5, UR5 ;  /* 0x0000000500057c02 */ /* 0x000fc80008000f00 */
[----:B------:R-:W-:-:S07]  /*3f40*/  LEPC R20, `(.L_x_101) ;  /* 0x000000001014794e */ /* 0x000fce0000000000 */
[----:B-12---:R-:W-:Y:S05]  /*3f50*/  CALL.ABS.NOINC R8 ;  /* 0x0000000008007343 */ /* 0x006fea0003c00000 */
.L_x_101:
[----:B------:R1:W2:Y:S01]  /*3f60*/  LDC.64 R8, c[0x4][R17] ;  /* 0x0100000011087b82 */ /* 0x0002a20000000a00 */
[----:B------:R-:W3:Y:S01]  /*3f70*/  LDCU.64 UR4, c[0x4][0xf0] ;  /* 0x01001e00ff0477ac */ /* 0x000ee20008000a00 */
[----:B------:R-:W-:Y:S01]  /*3f80*/  CS2R R6, SRZ ;  /* 0x0000000000067805 */ /* 0x000fe2000001ff00 */
[----:B---3--:R-:W-:Y:S01]  /*3f90*/  IMAD.U32 R4, RZ, RZ, UR4 ;  /* 0x00000004ff047e24 */ /* 0x008fe2000f8e00ff */
[----:B------:R-:W-:-:S04]  /*3fa0*/  MOV R5, UR5 ;  /* 0x0000000500057c02 */ /* 0x000fc80008000f00 */
[----:B------:R-:W-:-:S07]  /*3fb0*/  LEPC R20, `(.L_x_102) ;  /* 0x000000001014794e */ /* 0x000fce0000000000 */
[----:B-12---:R-:W-:Y:S05]  /*3fc0*/  CALL.ABS.NOINC R8 ;  /* 0x0000000008007343 */ /* 0x006fea0003c00000 */
.L_x_102:
[----:B------:R1:W2:Y:S01]  /*3fd0*/  LDC.64 R8, c[0x4][R17] ;  /* 0x0100000011087b82 */ /* 0x0002a20000000a00 */
[----:B------:R-:W3:Y:S01]  /*3fe0*/  LDCU.64 UR4, c[0x4][0xf8] ;  /* 0x01001f00ff0477ac */ /* 0x000ee20008000a00 */
[----:B------:R-:W-:Y:S01]  /*3ff0*/  CS2R R6, SRZ ;  /* 0x0000000000067805 */ /* 0x000fe2000001ff00 */
[----:B---3--:R-:W-:Y:S01]  /*4000*/  IMAD.U32 R4, RZ, RZ, UR4 ;  /* 0x00000004ff047e24 */ /* 0x008fe2000f8e00ff */
[----:B------:R-:W-:-:S04]  /*4010*/  MOV R5, UR5 ;  /* 0x0000000500057c02 */ /* 0x000fc80008000f00 */
[----:B------:R-:W-:-:S07]  /*4020*/  LEPC R20, `(.L_x_103) ;  /* 0x000000001014794e */ /* 0x000fce0000000000 */
[----:B-12---:R-:W-:Y:S05]  /*4030*/  CALL.ABS.NOINC R8 ;  /* 0x0000000008007343 */ /* 0x006fea0003c00000 */
.L_x_103:
[----:B------:R-:W-:Y:S01]  /*4040*/  HFMA2 R0, -RZ, RZ, 0, 9.5367431640625e-07 ;  /* 0x00000010ff007431 */ /* 0x000fe200000001ff */
[----:B------:R1:W2:Y:S01]  /*4050*/  LDC.64 R8, c[0x4][R17] ;  /* 0x0100000011087b82 */ /* 0x0002a20000000a00 */
[----:B------:R-:W3:Y:S01]  /*4060*/  LDCU.64 UR4, c[0x4][0xc8] ;  /* 0x01001900ff0477ac */ /* 0x000ee20008000a00 */
[----:B------:R-:W-:Y:S01]  /*4070*/  MOV R6, UR38 ;  /* 0x0000002600067c02 */ /* 0x000fe20008000f00 */
[----:B------:R-:W-:Y:S01]  /*4080*/  IMAD.U32 R7, RZ, RZ, UR37 ;  /* 0x00000025ff077e24 */ /* 0x000fe2000f8e00ff */
[----:B------:R1:W-:Y:S01]  /*4090*/  STL [R1], R0 ;  /* 0x0000000001007387 */ /* 0x0003e20000100800 */
[----:B---3--:R-:W-:Y:S01]  /*40a0*/  MOV R4, UR4 ;  /* 0x0000000400047c02 */ /* 0x008fe20008000f00 */
[----:B------:R-:W-:-:S04]  /*40b0*/  IMAD.U32 R5, RZ, RZ, UR5 ;  /* 0x00000005ff057e24 */ /* 0x000fc8000f8e00ff */
[----:B------:R-:W-:-:S07]  /*40c0*/  LEPC R20, `(.L_x_104) ;  /* 0x000000001014794e */ /* 0x000fce0000000000 */
[----:B-12---:R-:W-:Y:S05]  /*40d0*/  CALL.ABS.NOINC R8 ;  /* 0x0000000008007343 */ /* 0x006fea0003c00000 */
.L_x_104:
[----:B------:R-:W1:Y:S01]  /*40e0*/  S2R R3, SR_SWINHI ;  /* 0x0000000000037919 */ /* 0x000e620000002f00 */
[----:B------:R2:W3:Y:S01]  /*40f0*/  LDC.64 R8, c[0x4][R17] ;  /* 0x0100000011087b82 */ /* 0x0004e20000000a00 */
[----:B------:R-:W4:Y:S01]  /*4100*/  LDCU.64 UR4, c[0x4][0x100] ;  /* 0x01002000ff0477ac */ /* 0x000f220008000a00 */
[----:B------:R-:W-:Y:S01]  /*4110*/  MOV R6, UR38 ;  /* 0x0000002600067c02 */ /* 0x000fe20008000f00 */
[----:B------:R-:W-:Y:S01]  /*4120*/  IMAD.U32 R7, RZ, RZ, UR37 ;  /* 0x00000025ff077e24 */ /* 0x000fe2000f8e00ff */
[----:B------:R-:W-:Y:S02]  /*4130*/  MOV R4, R16 ;  /* 0x0000001000047202 */ /* 0x000fe40000000f00 */
[----:B-1----:R-:W-:Y:S02]  /*4140*/  MOV R5, R3 ;  /* 0x0000000300057202 */ /* 0x002fe40000000f00 */
[----:B------:R-:W-:Y:S02]  /*4150*/  IADD3 R10, P0, PT, R4, 0x7000, RZ ;  /* 0x00007000040a7810 */ /* 0x000fe40007f1e0ff */
[----:B----4-:R-:W-:-:S03]  /*4160*/  MOV R4, UR4 ;  /* 0x0000000400047c02 */ /* 0x010fc60008000f00 */
[----:B------:R-:W-:Y:S02]  /*4170*/  IMAD.X R11, RZ, RZ, R5, P0 ;  /* 0x000000ffff0b7224 */ /* 0x000fe400000e0605 */
[----:B------:R-:W-:-:S03]  /*4180*/  IMAD.U32 R5, RZ, RZ, UR5 ;  /* 0x00000005ff057e24 */ /* 0x000fc6000f8e00ff */
[----:B------:R2:W-:Y:S04]  /*4190*/  STL.64 [R1], R10 ;  /* 0x0000000a01007387 */ /* 0x0005e80000100a00 */
[----:B------:R-:W-:-:S07]  /*41a0*/  LEPC R20, `(.L_x_105) ;  /* 0x000000001014794e */ /* 0x000fce0000000000 */
[----:B--23--:R-:W-:Y:S05]  /*41b0*/  CALL.ABS.NOINC R8 ;  /* 0x0000000008007343 */ /* 0x00cfea0003c00000 */
.L_x_105:
[----:B------:R-:W1:Y:S01]  /*41c0*/  LDC.64 R10, c[0x4][0xd8] ;  /* 0x01003600ff0a7b82 */ /* 0x000e620000000a00 */
[----:B------:R-:W2:Y:S01]  /*41d0*/  LDCU.64 UR4, c[0x4][0xd0] ;  /* 0x01001a00ff0477ac */ /* 0x000ea20008000a00 */
[----:B------:R-:W-:Y:S02]  /*41e0*/  MOV R6, UR38 ;  /* 0x0000002600067c02 */ /* 0x000fe40008000f00 */
[----:B------:R-:W-:-:S04]  /*41f0*/  MOV R7, UR37 ;  /* 0x0000002500077c02 */ /* 0x000fc80008000f00 */
[----:B------:R3:W4:Y:S01]  /*4200*/  LDC.64 R8, c[0x4][R17] ;  /* 0x0100000011087b82 */ /* 0x0007220000000a00 */
[----:B--2---:R-:W-:Y:S02]  /*4210*/  IMAD.U32 R4, RZ, RZ, UR4 ;  /* 0x00000004ff047e24 */ /* 0x004fe4000f8e00ff */
[----:B------:R-:W-:Y:S01]  /*4220*/  IMAD.U32 R5, RZ, RZ, UR5 ;  /* 0x00000005ff057e24 */ /* 0x000fe2000f8e00ff */
[----:B-1----:R3:W-:Y:S04]  /*4230*/  STL.64 [R1], R10 ;  /* 0x0000000a01007387 */ /* 0x0027e80000100a00 */
[----:B------:R-:W-:-:S07]  /*4240*/  LEPC R20, `(.L_x_106) ;  /* 0x000000001014794e */ /* 0x000fce0000000000 */
[----:B---34-:R-:W-:Y:S05]  /*4250*/  CALL.ABS.NOINC R8 ;  /* 0x0000000008007343 */ /* 0x018fea0003c00000 */
.L_x_106:
[----:B------:R-:W-:Y:S01]  /*4260*/  HFMA2 R0, -RZ, RZ, 0, 2.384185791015625e-06 ;  /* 0x00000028ff007431 */ /* 0x000fe200000001ff */
        /* <DEDUP_REMOVED lines=9> */
.L_x_107:
        /* <DEDUP_REMOVED lines=10> */
.L_x_108:
[----:B------:R1:W2:Y:S01]  /*43a0*/  LDC.64 R8, c[0x4][R17] ;  /* 0x0100000011087b82 */ /* 0x0002a20000000a00 */
[----:B------:R-:W3:Y:S01]  /*43b0*/  LDCU.64 UR4, c[0x4][0xe0] ;  /* 0x01001c00ff0477ac */ /* 0x000ee20008000a00 */
[----:B------:R-:W-:Y:S01]  /*43c0*/  CS2R R6, SRZ ;  /* 0x0000000000067805 */ /* 0x000fe2000001ff00 */
[----:B---3--:R-:W-:Y:S01]  /*43d0*/  IMAD.U32 R4, RZ, RZ, UR4 ;  /* 0x00000004ff047e24 */ /* 0x008fe2000f8e00ff */
[----:B------:R-:W-:-:S04]  /*43e0*/  MOV R5, UR5 ;  /* 0x0000000500057c02 */ /* 0x000fc80008000f00 */
[----:B------:R-:W-:-:S07]  /*43f0*/  LEPC R20, `(.L_x_109) ;  /* 0x000000001014794e */ /* 0x000fce0000000000 */
[----:B-12---:R-:W-:Y:S05]  /*4400*/  CALL.ABS.NOINC R8 ;  /* 0x0000000008007343 */ /* 0x006fea0003c00000 */
.L_x_109:
[----:B------:R-:W-:Y:S01]  /*4410*/  HFMA2 R0, -RZ, RZ, 0, 4.76837158203125e-07 ;  /* 0x00000008ff007431 */ /* 0x000fe200000001ff */
        /* <DEDUP_REMOVED lines=9> */
.L_x_110:
[----:B------:R-:W-:Y:S01]  /*44b0*/  HFMA2 R0, -RZ, RZ, 0, 2.6226043701171875e-06 ;  /* 0x0000002cff007431 */ /* 0x000fe200000001ff */
        /* <DEDUP_REMOVED lines=9> */
.L_x_111:
[----:B------:R1:W2:Y:S01]  /*4550*/  LDC.64 R8, c[0x4][R17] ;  /* 0x0100000011087b82 */ /* 0x0002a20000000a00 */
[----:B------:R-:W3:Y:S01]  /*4560*/  LDCU.64 UR4, c[0x4][0xe0] ;  /* 0x01001c00ff0477ac */ /* 0x000ee20008000a00 */
[----:B------:R-:W-:Y:S01]  /*4570*/  CS2R R6, SRZ ;  /* 0x0000000000067805 */ /* 0x000fe2000001ff00 */
[----:B---3--:R-:W-:Y:S01]  /*4580*/  IMAD.U32 R4, RZ, RZ, UR4 ;  /* 0x00000004ff047e24 */ /* 0x008fe2000f8e00ff */
[----:B------:R-:W-:-:S04]  /*4590*/  MOV R5, UR5 ;  /* 0x0000000500057c02 */ /* 0x000fc80008000f00 */
[----:B------:R-:W-:-:S07]  /*45a0*/  LEPC R20, `(.L_x_112) ;  /* 0x000000001014794e */ /* 0x000fce0000000000 */
[----:B-12---:R-:W-:Y:S05]  /*45b0*/  CALL.ABS.NOINC R8 ;  /* 0x0000000008007343 */ /* 0x006fea0003c00000 */
.L_x_112:
        /* <DEDUP_REMOVED lines=10> */
.L_x_113:
[----:B------:R-:W-:Y:S01]  /*4660*/  HFMA2 R0, -RZ, RZ, 0, 2.443790435791015625e-06 ;  /* 0x00000029ff007431 */ /* 0x000fe200000001ff */
        /* <DEDUP_REMOVED lines=9> */
.L_x_114:
        /* <DEDUP_REMOVED lines=10> */
.L_x_115:
        /* <DEDUP_REMOVED lines=10> */
.L_x_116:
[----:B------:R1:W2:Y:S01]  /*4840*/  LDC.64 R8, c[0x4][R17] ;  /* 0x0100000011087b82 */ /* 0x0002a20000000a00 */
[----:B------:R-:W3:Y:S01]  /*4850*/  LDCU.64 UR4, c[0x4][0xe0] ;  /* 0x01001c00ff0477ac */ /* 0x000ee20008000a00 */
[----:B------:R-:W-:Y:S01]  /*4860*/  CS2R R6, SRZ ;  /* 0x0000000000067805 */ /* 0x000fe2000001ff00 */
[----:B---3--:R-:W-:Y:S01]  /*4870*/  IMAD.U32 R4, RZ, RZ, UR4 ;  /* 0x00000004ff047e24 */ /* 0x008fe2000f8e00ff */
[----:B------:R-:W-:-:S04]  /*4880*/  MOV R5, UR5 ;  /* 0x0000000500057c02 */ /* 0x000fc80008000f00 */
[----:B------:R-:W-:-:S07]  /*4890*/  LEPC R20, `(.L_x_117) ;  /* 0x000000001014794e */ /* 0x000fce0000000000 */
[----:B-12---:R-:W-:Y:S05]  /*48a0*/  CALL.ABS.NOINC R8 ;  /* 0x0000000008007343 */ /* 0x006fea0003c00000 */
.L_x_117:
[----:B------:R-:W-:Y:S01]  /*48b0*/  HFMA2 R0, -RZ, RZ, 0, 1.9073486328125e-06 ;  /* 0x00000020ff007431 */ /* 0x000fe200000001ff */
        /* <DEDUP_REMOVED lines=9> */
.L_x_118:
        /* <DEDUP_REMOVED lines=10> */
.L_x_119:
[----:B------:R1:W2:Y:S01]  /*49f0*/  LDC.64 R8, c[0x4][R17] ;  /* 0x0100000011087b82 */ /* 0x0002a20000000a00 */
[----:B------:R-:W3:Y:S01]  /*4a00*/  LDCU.64 UR4, c[0x4][0xe0] ;  /* 0x01001c00ff0477ac */ /* 0x000ee20008000a00 */
[----:B------:R-:W-:Y:S01]  /*4a10*/  CS2R R6, SRZ ;  /* 0x0000000000067805 */ /* 0x000fe2000001ff00 */
[----:B---3--:R-:W-:Y:S01]  /*4a20*/  IMAD.U32 R4, RZ, RZ, UR4 ;  /* 0x00000004ff047e24 */ /* 0x008fe2000f8e00ff */
[----:B------:R-:W-:-:S04]  /*4a30*/  MOV R5, UR5 ;  /* 0x0000000500057c02 */ /* 0x000fc80008000f00 */
[----:B------:R-:W-:-:S07]  /*4a40*/  LEPC R20, `(.L_x_120) ;  /* 0x000000001014794e */ /* 0x000fce0000000000 */
[----:B-12---:R-:W-:Y:S05]  /*4a50*/  CALL.ABS.NOINC R8 ;  /* 0x0000000008007343 */ /* 0x006fea0003c00000 */
.L_x_120:
[----:B------:R-:W-:Y:S01]  /*4a60*/  HFMA2 R0, -RZ, RZ, 0, 5.9604644775390625e-08 ;  /* 0x00000001ff007431 */ /* 0x000fe200000001ff */
        /* <DEDUP_REMOVED lines=9> */
.L_x_121:
        /* <DEDUP_REMOVED lines=10> */
.L_x_122:
        /* <DEDUP_REMOVED lines=10> */
.L_x_123:
        /* <DEDUP_REMOVED lines=10> */
.L_x_124:
[----:B------:R1:W2:Y:S01]  /*4ce0*/  LDC.64 R8, c[0x4][R17] ;  /* 0x0100000011087b82 */ /* 0x0002a20000000a00 */
[----:B------:R-:W3:Y:S01]  /*4cf0*/  LDCU.64 UR4, c[0x4][0xe0] ;  /* 0x01001c00ff0477ac */ /* 0x000ee20008000a00 */
[----:B------:R-:W-:Y:S01]  /*4d00*/  CS2R R6, SRZ ;  /* 0x0000000000067805 */ /* 0x000fe2000001ff00 */
[----:B---3--:R-:W-:Y:S01]  /*4d10*/  IMAD.U32 R4, RZ, RZ, UR4 ;  /* 0x00000004ff047e24 */ /* 0x008fe2000f8e00ff */
[----:B------:R-:W-:-:S04]  /*4d20*/  MOV R5, UR5 ;  /* 0x0000000500057c02 */ /* 0x000fc80008000f00 */
[----:B------:R-:W-:-:S07]  /*4d30*/  LEPC R20, `(.L_x_125) ;  /* 0x000000001014794e */ /* 0x000fce0000000000 */
[----:B-12---:R-:W-:Y:S05]  /*4d40*/  CALL.ABS.NOINC R8 ;  /* 0x0000000008007343 */ /* 0x006fea0003c00000 */
.L_x_125:
        /* <DEDUP_REMOVED lines=10> */
.L_x_126:
        /* <DEDUP_REMOVED lines=10> */
.L_x_127:
[----:B------:R1:W2:Y:S01]  /*4e90*/  LDC.64 R8, c[0x4][R17] ;  /* 0x0100000011087b82 */ /* 0x0002a20000000a00 */
[----:B------:R-:W3:Y:S01]  /*4ea0*/  LDCU.64 UR4, c[0x4][0xe0] ;  /* 0x01001c00ff0477ac */ /* 0x000ee20008000a00 */
[----:B------:R-:W-:Y:S01]  /*4eb0*/  CS2R R6, SRZ ;  /* 0x0000000000067805 */ /* 0x000fe2000001ff00 */
[----:B---3--:R-:W-:Y:S01]  /*4ec0*/  IMAD.U32 R4, RZ, RZ, UR4 ;  /* 0x00000004ff047e24 */ /* 0x008fe2000f8e00ff */
[----:B------:R-:W-:-:S04]  /*4ed0*/  MOV R5, UR5 ;  /* 0x0000000500057c02 */ /* 0x000fc80008000f00 */
[----:B------:R-:W-:-:S07]  /*4ee0*/  LEPC R20, `(.L_x_128) ;  /* 0x000000001014794e */ /* 0x000fce0000000000 */
[----:B-12---:R-:W-:Y:S05]  /*4ef0*/  CALL.ABS.NOINC R8 ;  /* 0x0000000008007343 */ /* 0x006fea0003c00000 */
.L_x_128:
[----:B------:R-:W-:Y:S01]  /*4f00*/  HFMA2 R0, -RZ, RZ, 0, 1.1920928955078125e-07 ;  /* 0x00000002ff007431 */ /* 0x000fe200000001ff */
        /* <DEDUP_REMOVED lines=9> */
.L_x_129:
        /* <DEDUP_REMOVED lines=10> */
.L_x_130:
        /* <DEDUP_REMOVED lines=10> */
.L_x_131:
        /* <DEDUP_REMOVED lines=10> */
.L_x_132:
        /* <DEDUP_REMOVED lines=10> */
.L_x_133:
        /* <DEDUP_REMOVED lines=10> */
.L_x_134:
[----:B------:R1:W2:Y:S01]  /*52c0*/  LDC.64 R8, c[0x4][R17] ;  /* 0x0100000011087b82 */ /* 0x0002a20000000a00 */
[----:B------:R-:W3:Y:S01]  /*52d0*/  LDCU.64 UR4, c[0x4][0xe0] ;  /* 0x01001c00ff0477ac */ /* 0x000ee20008000a00 */
[----:B------:R-:W-:Y:S01]  /*52e0*/  CS2R R6, SRZ ;  /* 0x0000000000067805 */ /* 0x000fe2000001ff00 */
[----:B---3--:R-:W-:Y:S01]  /*52f0*/  IMAD.U32 R4, RZ, RZ, UR4 ;  /* 0x00000004ff047e24 */ /* 0x008fe2000f8e00ff */
[----:B------:R-:W-:-:S04]  /*5300*/  MOV R5, UR5 ;  /* 0x0000000500057c02 */ /* 0x000fc80008000f00 */
[----:B------:R-:W-:-:S07]  /*5310*/  LEPC R20, `(.L_x_135) ;  /* 0x000000001014794e */ /* 0x000fce0000000000 */
[----:B-12---:R-:W-:Y:S05]  /*5320*/  CALL.ABS.NOINC R8 ;  /* 0x0000000008007343 */ /* 0x006fea0003c00000 */
.L_x_135:
        /* <DEDUP_REMOVED lines=10> */
.L_x_136:
        /* <DEDUP_REMOVED lines=10> */
.L_x_137:
[----:B------:R1:W2:Y:S01]  /*5470*/  LDC.64 R8, c[0x4][R17] ;  /* 0x0100000011087b82 */ /* 0x0002a20000000a00 */
[----:B------:R-:W3:Y:S01]  /*5480*/  LDCU.64 UR4, c[0x4][0xe0] ;  /* 0x01001c00ff0477ac */ /* 0x000ee20008000a00 */
[----:B------:R-:W-:Y:S01]  /*5490*/  CS2R R6, SRZ ;  /* 0x0000000000067805 */ /* 0x000fe2000001ff00 */
[----:B---3--:R-:W-:Y:S01]  /*54a0*/  IMAD.U32 R4, RZ, RZ, UR4 ;  /* 0x00000004ff047e24 */ /* 0x008fe2000f8e00ff */
[----:B------:R-:W-:-:S04]  /*54b0*/  MOV R5, UR5 ;  /* 0x0000000500057c02 */ /* 0x000fc80008000f00 */
[----:B------:R-:W-:-:S07]  /*54c0*/  LEPC R20, `(.L_x_138) ;  /* 0x000000001014794e */ /* 0x000fce0000000000 */
[----:B-12---:R-:W-:Y:S05]  /*54d0*/  CALL.ABS.NOINC R8 ;  /* 0x0000000008007343 */ /* 0x006fea0003c00000 */
.L_x_138:
[----:B------:R-:W-:Y:S01]  /*54e0*/  HFMA2 R0, -RZ, RZ, 0, 1.52587890625e-05 ;  /* 0x00000100ff007431 */ /* 0x000fe200000001ff */
        /* <DEDUP_REMOVED lines=9> */
.L_x_139:
        /* <DEDUP_REMOVED lines=10> */
.L_x_140:
        /* <DEDUP_REMOVED lines=10> */
.L_x_141:
        /* <DEDUP_REMOVED lines=10> */
.L_x_142:
[----:B------:R1:W2:Y:S01]  /*5760*/  LDC.64 R8, c[0x4][R17] ;  /* 0x0100000011087b82 */ /* 0x0002a20000000a00 */
[----:B------:R-:W3:Y:S01]  /*5770*/  LDCU.64 UR4, c[0x4][0xe0] ;  /* 0x01001c00ff0477ac */ /* 0x000ee20008000a00 */
[----:B------:R-:W-:Y:S01]  /*5780*/  CS2R R6, SRZ ;  /* 0x0000000000067805 */ /* 0x000fe2000001ff00 */
[----:B---3--:R-:W-:Y:S01]  /*5790*/  IMAD.U32 R4, RZ, RZ, UR4 ;  /* 0x00000004ff047e24 */ /* 0x008fe2000f8e00ff */
[----:B------:R-:W-:-:S04]  /*57a0*/  MOV R5, UR5 ;  /* 0x0000000500057c02 */ /* 0x000fc80008000f00 */
[----:B------:R-:W-:-:S07]  /*57b0*/  LEPC R20, `(.L_x_143) ;  /* 0x000000001014794e */ /* 0x000fce0000000000 */
[----:B-12---:R-:W-:Y:S05]  /*57c0*/  CALL.ABS.NOINC R8 ;  /* 0x0000000008007343 */ /* 0x006fea0003c00000 */
.L_x_143:
        /* <DEDUP_REMOVED lines=10> */
.L_x_144:
        /* <DEDUP_REMOVED lines=10> */
.L_x_145:
[----:B------:R1:W2:Y:S01]  /*5910*/  LDC.64 R8, c[0x4][R17] ;  /* 0x0100000011087b82 */ /* 0x0002a20000000a00 */
[----:B------:R-:W3:Y:S01]  /*5920*/  LDCU.64 UR4, c[0x4][0xe0] ;  /* 0x01001c00ff0477ac */ /* 0x000ee20008000a00 */
[----:B------:R-:W-:Y:S01]  /*5930*/  CS2R R6, SRZ ;  /* 0x0000000000067805 */ /* 0x000fe2000001ff00 */
[----:B---3--:R-:W-:Y:S01]  /*5940*/  IMAD.U32 R4, RZ, RZ, UR4 ;  /* 0x00000004ff047e24 */ /* 0x008fe2000f8e00ff */
[----:B------:R-:W-:-:S04]  /*5950*/  MOV R5, UR5 ;  /* 0x0000000500057c02 */ /* 0x000fc80008000f00 */
[----:B------:R-:W-:-:S07]  /*5960*/  LEPC R20, `(.L_x_146) ;  /* 0x000000001014794e */ /* 0x000fce0000000000 */
[----:B-12---:R-:W-:Y:S05]  /*5970*/  CALL.ABS.NOINC R8 ;  /* 0x0000000008007343 */ /* 0x006fea0003c00000 */
.L_x_146:
[----:B------:R1:W-:Y:S01]  /*5980*/  STL [R1], RZ ;  /* 0x000000ff01007387 */ /* 0x0003e20000100800 */
[----:B------:R1:W2:Y:S01]  /*5990*/  LDC.64 R8, c[0x4][R17] ;  /* 0x0100000011087b82 */ /* 0x0002a20000000a00 */
[----:B------:R-:W3:Y:S01]  /*59a0*/  LDCU.64 UR4, c[0x4][0xc8] ;  /* 0x01001900ff0477ac */ /* 0x000ee20008000a00 */
[----:B------:R-:W-:Y:S02]  /*59b0*/  MOV R6, UR38 ;  /* 0x0000002600067c02 */ /* 0x000fe40008000f00 */
[----:B------:R-:W-:Y:S01]  /*59c0*/  MOV R7, UR37 ;  /* 0x0000002500077c02 */ /* 0x000fe20008000f00 */
[----:B---3--:R-:W-:Y:S02]  /*59d0*/  IMAD.U32 R4, RZ, RZ, UR4 ;  /* 0x00000004ff047e24 */ /* 0x008fe4000f8e00ff */
[----:B------:R-:W-:Y:S02]  /*59e0*/  IMAD.U32 R5, RZ, RZ, UR5 ;  /* 0x00000005ff057e24 */ /* 0x000fe4000f8e00ff */
[----:B------:R-:W-:-:S07]  /*59f0*/  LEPC R20, `(.L_x_147) ;  /* 0x000000001014794e */ /* 0x000fce0000000000 */
[----:B-12---:R-:W-:Y:S05]  /*5a00*/  CALL.ABS.NOINC R8 ;  /* 0x0000000008007343 */ /* 0x006fea0003c00000 */
.L_x_147:
        /* <DEDUP_REMOVED lines=10> */
.L_x_148:
        /* <DEDUP_REMOVED lines=10> */
.L_x_149:
        /* <DEDUP_REMOVED lines=10> */
.L_x_150:
[----:B------:R1:W2:Y:S01]  /*5bf0*/  LDC.64 R8, c[0x4][R17] ;  /* 0x0100000011087b82 */ /* 0x0002a20000000a00 */
[----:B------:R-:W3:Y:S01]  /*5c00*/  LDCU.64 UR4, c[0x4][0xe0] ;  /* 0x01001c00ff0477ac */ /* 0x000ee20008000a00 */
[----:B------:R-:W-:Y:S01]  /*5c10*/  CS2R R6, SRZ ;  /* 0x0000000000067805 */ /* 0x000fe2000001ff00 */
[----:B---3--:R-:W-:Y:S01]  /*5c20*/  IMAD.U32 R4, RZ, RZ, UR4 ;  /* 0x00000004ff047e24 */ /* 0x008fe2000f8e00ff */
[----:B------:R-:W-:-:S04]  /*5c30*/  MOV R5, UR5 ;  /* 0x0000000500057c02 */ /* 0x000fc80008000f00 */
[----:B------:R-:W-:-:S07]  /*5c40*/  LEPC R20, `(.L_x_151) ;  /* 0x000000001014794e */ /* 0x000fce0000000000 */
[----:B-12---:R-:W-:Y:S05]  /*5c50*/  CALL.ABS.NOINC R8 ;  /* 0x0000000008007343 */ /* 0x006fea0003c00000 */
.L_x_151:
        /* <DEDUP_REMOVED lines=9> */
.L_x_152:
        /* <DEDUP_REMOVED lines=10> */
.L_x_153:
[----:B------:R1:W2:Y:S01]  /*5d90*/  LDC.64 R8, c[0x4][R17] ;  /* 0x0100000011087b82 */ /* 0x0002a20000000a00 */
[----:B------:R-:W3:Y:S01]  /*5da0*/  LDCU.64 UR4, c[0x4][0xe0] ;  /* 0x01001c00ff0477ac */ /* 0x000ee20008000a00 */
[----:B------:R-:W-:Y:S01]  /*5db0*/  CS2R R6, SRZ ;  /* 0x0000000000067805 */ /* 0x000fe2000001ff00 */
[----:B---3--:R-:W-:Y:S01]  /*5dc0*/  IMAD.U32 R4, RZ, RZ, UR4 ;  /* 0x00000004ff047e24 */ /* 0x008fe2000f8e00ff */
[----:B------:R-:W-:-:S04]  /*5dd0*/  MOV R5, UR5 ;  /* 0x0000000500057c02 */ /* 0x000fc80008000f00 */
[----:B------:R-:W-:-:S07]  /*5de0*/  LEPC R20, `(.L_x_154) ;  /* 0x000000001014794e */ /* 0x000fce0000000000 */
[----:B-12---:R-:W-:Y:S05]  /*5df0*/  CALL.ABS.NOINC R8 ;  /* 0x0000000008007343 */ /* 0x006fea0003c00000 */
.L_x_154:
[----:B------:R-:W-:Y:S01]  /*5e00*/  HFMA2 R0, -RZ, RZ, 0, 0.00048828125 ;  /* 0x00001000ff007431 */ /* 0x000fe200000001ff */
        /* <DEDUP_REMOVED lines=9> */
.L_x_155:
        /* <DEDUP_REMOVED lines=10> */
.L_x_156:
        /* <DEDUP_REMOVED lines=10> */
.L_x_157:
        /* <DEDUP_REMOVED lines=10> */
.L_x_98:
[----:B------:R-:W-:Y:S05]  /*6080*/  BSYNC.RECONVERGENT B6 ;  /* 0x0000000000067941 */ /* 0x000fea0003800200 */
.L_x_97:
[----:B-1----:R-:W1:Y:S01]  /*6090*/  S2R R3, SR_SWINHI ;  /* 0x0000000000037919 */ /* 0x002e620000002f00 */
[----:B------:R-:W-:Y:S01]  /*60a0*/  IMAD.SHL.U32 R26, R41, 0x2, RZ ;  /* 0x00000002291a7824 */ /* 0x000fe200078e00ff */
[----:B------:R-:W2:Y:S04]  /*60b0*/  LDCU.64 UR4, c[0x0][0x880] ;  /* 0x00011000ff0477ac */ /* 0x000ea80008000a00 */
[----:B------:R-:W-:Y:S02]  /*60c0*/  LOP3.LUT R26, R26, 0xfe, RZ, 0xc0, !PT ;  /* 0x000000fe1a1a7812 */ /* 0x000fe400078ec0ff */
[----:B--2---:R-:W-:-:S04]  /*60d0*/  ISETP.NE.U32.AND P5, PT, RZ, UR4, PT ;  /* 0x00000004ff007c0c */ /* 0x004fc8000bfa5070 */
[----:B------:R-:W-:Y:S02]  /*60e0*/  ISETP.NE.AND.EX P5, PT, RZ, UR5, PT, P5 ;  /* 0x00000005ff007c0c */ /* 0x000fe4000bfa5350 */
[----:B------:R-:W-:Y:S02]  /*60f0*/  MOV R4, R16 ;  /* 0x0000001000047202 */ /* 0x000fe40000000f00 */
[----:B-1----:R-:W-:-:S03]  /*6100*/  MOV R5, R3 ;  /* 0x0000000300057202 */ /* 0x002fc60000000f00 */
[----:B------:R-:W-:-:S03]  /*6110*/  IMAD.WIDE.U32 R26, R26, 0x2, R4 ;  /* 0x000000021a1a7825 */ /* 0x000fc600078e0004 */
[C---:B------:R-:W-:Y:S02]  /*6120*/  IADD3 R9, P0, PT, R26.reuse, 0x7200, RZ ;  /* 0x000072001a097810 */ /* 0x040fe40007f1e0ff */
[C---:B------:R-:W-:Y:S02]  /*6130*/  IADD3 R7, P1, PT, R26.reuse, 0x7400, RZ ;  /* 0x000074001a077810 */ /* 0x040fe40007f3e0ff */
[C---:B------:R-:W-:Y:S01]  /*6140*/  IADD3 R5, P2, PT, R26.reuse, 0x7600, RZ ;  /* 0x000076001a057810 */ /* 0x040fe20007f5e0ff */
[--C-:B------:R-:W-:Y:S01]  /*6150*/  IMAD.X R37, RZ, RZ, R27.reuse, P0 ;  /* 0x000000ffff257224 */ /* 0x100fe200000e061b */
[----:B------:R-:W-:Y:S01]  /*6160*/  IADD3 R3, P3, PT, R26, 0x7000, RZ ;  /* 0x000070001a037810 */ /* 0x000fe20007f7e0ff */
[--C-:B------:R-:W-:Y:S02]  /*6170*/  IMAD.X R35, RZ, RZ, R27.reuse, P1 ;  /* 0x000000ffff237224 */ /* 0x100fe400008e061b */
[----:B------:R-:W-:Y:S01]  /*6180*/  IMAD.X R33, RZ, RZ, R27, P2 ;  /* 0x000000ffff217224 */ /* 0x000fe200010e061b */
[----:B------:R-:W-:Y:S01]  /*6190*/  SHF.R.U64 R6, R9, 0x3, R37 ;  /* 0x0000000309067819 */ /* 0x000fe20000001225 */
[----:B------:R-:W-:Y:S01]  /*61a0*/  IMAD.X R39, RZ, RZ, R27, P3 ;  /* 0x000000ffff277224 */ /* 0x000fe200018e061b */
[----:B------:R-:W-:-:S02]  /*61b0*/  SHF.R.U64 R4, R7, 0x3, R35 ;  /* 0x0000000307047819 */ /* 0x000fc40000001223 */
[----:B------:R-:W-:Y:S02]  /*61c0*/  SHF.R.U64 R0, R5, 0x3, R33 ;  /* 0x0000000305007819 */ /* 0x000fe40000001221 */
[----:B------:R-:W-:Y:S02]  /*61d0*/  SHF.R.U64 R8, R3, 0x3, R39 ;  /* 0x0000000303087819 */ /* 0x000fe40000001227 */
[----:B------:R-:W-:Y:S02]  /*61e0*/  LOP3.LUT R36, R9, 0x30, R6, 0x78, !PT ;  /* 0x0000003009247812 */ /* 0x000fe400078e7806 */
[----:B------:R-:W-:Y:S02]  /*61f0*/  LOP3.LUT R34, R7, 0x30, R4, 0x78, !PT ;  /* 0x0000003007227812 */ /* 0x000fe400078e7804 */
[----:B------:R-:W-:Y:S02]  /*6200*/  IADD3 R9, P0, PT, R26, 0x7800, RZ ;  /* 0x000078001a097810 */ /* 0x000fe40007f1e0ff */
[----:B------:R-:W-:-:S02]  /*6210*/  LOP3.LUT R32, R5, 0x30, R0, 0x78, !PT ;  /* 0x0000003005207812 */ /* 0x000fc400078e7800 */
[C---:B------:R-:W-:Y:S01]  /*6220*/  IADD3 R7, P1, PT, R26.reuse, 0x7a00, RZ ;  /* 0x00007a001a077810 */ /* 0x040fe20007f3e0ff */
[--C-:B------:R-:W-:Y:S01]  /*6230*/  IMAD.X R31, RZ, RZ, R27.reuse, P0 ;  /* 0x000000ffff1f7224 */ /* 0x100fe200000e061b */
[----:B------:R-:W-:Y:S02]  /*6240*/  LOP3.LUT R38, R3, 0x30, R8, 0x78, !PT ;  /* 0x0000003003267812 */ /* 0x000fe400078e7808 */
[C---:B------:R-:W-:Y:S01]  /*6250*/  IADD3 R5, P2, PT, R26.reuse, 0x7c00, RZ ;  /* 0x00007c001a057810 */ /* 0x040fe20007f5e0ff */
[----:B------:R-:W-:Y:S01]  /*6260*/  IMAD.X R29, RZ, RZ, R27, P1 ;  /* 0x000000ffff1d7224 */ /* 0x000fe200008e061b */
[----:B------:R-:W-:Y:S01]  /*6270*/  IADD3 R3, P3, PT, R26, 0x7e00, RZ ;  /* 0x00007e001a037810 */ /* 0x000fe20007f7e0ff */
[----:B------:R1:W-:Y:S01]  /*6280*/  ST.E desc[UR44][R38.64], RZ ;  /* 0x000000ff26007985 */ /* 0x0003e2000c10192c */
[----:B------:R-:W-:Y:S01]  /*6290*/  SHF.R.U64 R8, R9, 0x3, R31 ;  /* 0x0000000309087819 */ /* 0x000fe2000000121f */
[----:B------:R-:W-:Y:S01]  /*62a0*/  IMAD.X R25, RZ, RZ, R27, P2 ;  /* 0x000000ffff197224 */ /* 0x000fe200010e061b */
[----:B------:R-:W-:Y:S01]  /*62b0*/  SHF.R.U64 R6, R7, 0x3, R29 ;  /* 0x0000000307067819 */ /* 0x000fe2000000121d */
[----:B------:R-:W-:Y:S01]  /*62c0*/  IMAD.X R21, RZ, RZ, R27, P3 ;  /* 0x000000ffff157224 */ /* 0x000fe200018e061b */
[----:B------:R-:W-:Y:S01]  /*62d0*/  LOP3.LUT R30, R9, 0x30, R8, 0x78, !PT ;  /* 0x00000030091e7812 */ /* 0x000fe200078e7808 */
[----:B------:R1:W-:Y:S01]  /*62e0*/  ST.E desc[UR44][R36.64], RZ ;  /* 0x000000ff24007985 */ /* 0x0003e2000c10192c */
[----:B------:R-:W-:-:S02]  /*62f0*/  SHF.R.U64 R4, R5, 0x3, R25 ;  /* 0x0000000305047819 */ /* 0x000fc40000001219 */
[----:B------:R-:W-:Y:S01]  /*6300*/  SHF.R.U64 R0, R3, 0x3, R21 ;  /* 0x0000000303007819 */ /* 0x000fe20000001215 */
[----:B------:R1:W-:Y:S01]  /*6310*/  ST.E desc[UR44][R34.64], RZ ;  /* 0x000000ff22007985 */ /* 0x0003e2000c10192c */
[----:B------:R-:W-:Y:S02]  /*6320*/  LOP3.LUT R28, R7, 0x30, R6, 0x78, !PT ;  /* 0x00000030071c7812 */ /* 0x000fe400078e7806 */
[C---:B------:R-:W-:Y:S01]  /*6330*/  IADD3 R9, P0, PT, R26.reuse, 0x8000, RZ ;  /* 0x000080001a097810 */ /* 0x040fe20007f1e0ff */
[----:B------:R1:W-:Y:S01]  /*6340*/  ST.E desc[UR44][R32.64], RZ ;  /* 0x000000ff20007985 */ /* 0x0003e2000c10192c */
[----:B------:R-:W-:Y:S02]  /*6350*/  LOP3.LUT R24, R5, 0x30, R4, 0x78, !PT ;  /* 0x0000003005187812 */ /* 0x000fe400078e7804 */
[C---:B------:R-:W-:Y:S01]  /*6360*/  IADD3 R7, P1, PT, R26.reuse, 0x8200, RZ ;  /* 0x000082001a077810 */ /* 0x040fe20007f3e0ff */
[--C-:B------:R-:W-:Y:S01]  /*6370*/  IMAD.X R19, RZ, RZ, R27.reuse, P0 ;  /* 0x000000ffff137224 */ /* 0x100fe200000e061b */
[----:B------:R-:W-:Y:S01]  /*6380*/  LOP3.LUT R20, R3, 0x30, R0, 0x78, !PT ;  /* 0x0000003003147812 */ /* 0x000fe200078e7800 */
[----:B------:R1:W-:Y:S01]  /*6390*/  ST.E desc[UR44][R30.64], RZ ;  /* 0x000000ff1e007985 */ /* 0x0003e2000c10192c */
        /* <DEDUP_REMOVED lines=35> */
[----:B------:R-:W-:Y:S02]  /*65d0*/  LOP3.LUT R50, R4, 0x30, R5, 0x78, !PT ;  /* 0x0000003004327812 */ /* 0x000fe400078e7805 */
[----:B------:R-:W-:Y:S01]  /*65e0*/  LOP3.LUT R48, R0, 0x30, R3, 0x78, !PT ;  /* 0x0000003000307812 */ /* 0x000fe200078e7803 */
[----:B------:R1:W-:Y:S04]  /*65f0*/  ST.E desc[UR44][R52.64], RZ ;  /* 0x000000ff34007985 */ /* 0x0003e8000c10192c */
[----:B------:R1:W-:Y:S04]  /*6600*/  ST.E desc[UR44][R50.64], RZ ;  /* 0x000000ff32007985 */ /* 0x0003e8000c10192c */
[----:B------:R1:W-:Y:S01]  /*6610*/  ST.E desc[UR44][R48.64], RZ ;  /* 0x000000ff30007985 */ /* 0x0003e2000c10192c */
[----:B------:R-:W-:Y:S05]  /*6620*/  @!P5 BRA `(.L_x_158) ;  /* 0x0000000000c4d947 */ /* 0x000fea0003800000 */
[----:B------:R-:W2:Y:S01]  /*6630*/  LDC R3, c[0x0][0x904] ;  /* 0x00024100ff037b82 */ /* 0x000ea20000000800 */
[----:B------:R-:W3:Y:S01]  /*6640*/  LDCU.64 UR4, c[0x0][0x908] ;  /* 0x00012100ff0477ac */ /* 0x000ee20008000a00 */
[----:B------:R-:W-:Y:S01]  /*6650*/  BSSY.RECONVERGENT B0, `(.L_x_158) ;  /* 0x000002e000007945 */ /* 0x000fe20003800200 */
[----:B---3--:R-:W-:Y:S01]  /*6660*/  IMAD.HI.U32 R0, R45, UR4, RZ ;  /* 0x000000042d007c27 */ /* 0x008fe2000f8e00ff */
[----:B------:R-:W3:Y:S01]  /*6670*/  LDCU UR4, c[0x0][0x380] ;  /* 0x00007000ff0477ac */ /* 0x000ee20008000800 */
[----:B--2---:R-:W-:-:S03]  /*6680*/  ISETP.NE.AND P0, PT, R3, 0x1, PT ;  /* 0x000000010300780c */ /* 0x004fc60003f05270 */
[----:B------:R-:W-:-:S04]  /*6690*/  SHF.R.U32.HI R0, RZ, UR5, R0 ;  /* 0x00000005ff007c19 */ /* 0x000fc80008011600 */
[----:B------:R-:W-:-:S05]  /*66a0*/  SEL R0, R45, R0, !P0 ;  /* 0x000000002d007207 */ /* 0x000fca0004000000 */
[----:B------:R-:W-:-:S04]  /*66b0*/  IMAD.MOV R0, RZ, RZ, -R0 ;  /* 0x000000ffff007224 */ /* 0x000fc800078e0a00 */
[----:B------:R-:W-:-:S04]  /*66c0*/  IMAD R3, R3, R0, R45 ;  /* 0x0000000003037224 */ /* 0x000fc800078e022d */
[----:B------:R-:W-:-:S05]  /*66d0*/  IMAD R3, R3, 0x100, R44 ;  /* 0x0000010003037824 */ /* 0x000fca00078e022c */
[----:B---3--:R-:W-:-:S13]  /*66e0*/  ISETP.GE.AND P0, PT, R3, UR4, PT ;  /* 0x0000000403007c0c */ /* 0x008fda000bf06270 */
[----:B------:R-:W-:Y:S05]  /*66f0*/  @P0 BRA `(.L_x_159) ;  /* 0x00000000008c0947 */ /* 0x000fea0003800000 */
[----:B------:R-:W2:Y:S01]  /*6700*/  LDC R5, c[0x0][0x38c] ;  /* 0x0000e300ff057b82 */ /* 0x000ea20000000800 */
[----:B------:R-:W3:Y:S01]  /*6710*/  LDCU UR6, c[0x0][0x890] ;  /* 0x00011200ff0677ac */ /* 0x000ee20008000800 */
[----:B------:R-:W4:Y:S01]  /*6720*/  LDCU.64 UR4, c[0x0][0x888] ;  /* 0x00011100ff0477ac */ /* 0x000f220008000a00 */
[----:B---3--:R-:W-:Y:S01]  /*6730*/  IMAD R3, R40, UR6, R3 ;  /* 0x0000000628037c24 */ /* 0x008fe2000f8e0203 */
[----:B--2---:R-:W-:-:S04]  /*6740*/  IABS R6, R5 ;  /* 0x0000000500067213 */ /* 0x004fc80000000000 */
[----:B------:R-:W2:Y:S08]  /*6750*/  I2F.RP R7, R6 ;  /* 0x0000000600077306 */ /* 0x000eb00000209400 */
[----:B--2---:R-:W2:Y:S02]  /*6760*/  MUFU.RCP R8, R7 ;  /* 0x0000000700087308 */ /* 0x004ea40000001000 */
[----:B--2---:R-:W-:-:S06]  /*6770*/  IADD3 R8, PT, PT, R8, 0xffffffe, RZ ;  /* 0x0ffffffe08087810 */ /* 0x004fcc0007ffe0ff */
[----:B------:R2:W3:Y:S02]  /*6780*/  F2I.FTZ.U32.TRUNC.NTZ R9, R8 ;  /* 0x0000000800097305 */ /* 0x0004e4000021f000 */
[----:B--2---:R-:W-:Y:S02]  /*6790*/  HFMA2 R8, -RZ, RZ, 0, 0 ;  /* 0x00000000ff087431 */ /* 0x004fe400000001ff */
[----:B---3--:R-:W-:-:S04]  /*67a0*/  IMAD.MOV R0, RZ, RZ, -R9 ;  /* 0x000000ffff007224 */ /* 0x008fc800078e0a09 */
[----:B------:R-:W-:Y:S01]  /*67b0*/  IMAD R4, R0, R6, RZ ;  /* 0x0000000600047224 */ /* 0x000fe200078e02ff */
[----:B------:R-:W-:-:S03]  /*67c0*/  IABS R0, R2 ;  /* 0x0000000200007213 */ /* 0x000fc60000000000 */
[----:B------:R-:W-:-:S06]  /*67d0*/  IMAD.HI.U32 R9, R9, R4, R8 ;  /* 0x0000000409097227 */ /* 0x000fcc00078e0008 */
[----:B------:R-:W-:-:S04]  /*67e0*/  IMAD.HI.U32 R4, R9, R0, RZ ;  /* 0x0000000009047227 */ /* 0x000fc800078e00ff */
[----:B------:R-:W-:-:S04]  /*67f0*/  IMAD.MOV R7, RZ, RZ, -R4 ;  /* 0x000000ffff077224 */ /* 0x000fc800078e0a04 */
[----:B------:R-:W-:Y:S01]  /*6800*/  IMAD R7, R6, R7, R0 ;  /* 0x0000000706077224 */ /* 0x000fe200078e0200 */
[----:B------:R-:W-:-:S04]  /*6810*/  LOP3.LUT R0, R2, R5, RZ, 0x3c, !PT ;  /* 0x0000000502007212 */ /* 0x000fc800078e3cff */
[----:B------:R-:W-:Y:S02]  /*6820*/  ISETP.GT.U32.AND P1, PT, R6, R7, PT ;  /* 0x000000070600720c */ /* 0x000fe40003f24070 */
[----:B------:R-:W-:-:S11]  /*6830*/  ISETP.GE.AND P0, PT, R0, RZ, PT ;  /* 0x000000ff0000720c */ /* 0x000fd60003f06270 */
[-C--:B------:R-:W-:Y:S01]  /*6840*/  @!P1 IADD3 R7, PT, PT, R7, -R6.reuse, RZ ;  /* 0x8000000607079210 */ /* 0x080fe20007ffe0ff */
[----:B------:R-:W-:Y:S01]  /*6850*/  @!P1 VIADD R4, R4, 0x1 ;  /* 0x0000000104049836 */ /* 0x000fe20000000000 */
[----:B------:R-:W-:Y:S02]  /*6860*/  ISETP.NE.AND P1, PT, R5, RZ, PT ;  /* 0x000000ff0500720c */ /* 0x000fe40003f25270 */
[----:B------:R-:W-:Y:S02]  /*6870*/  ISETP.GE.U32.AND P2, PT, R7, R6, PT ;  /* 0x000000060700720c */ /* 0x000fe40003f46070 */
[----:B------:R-:W2:Y:S11]  /*6880*/  LDC.64 R6, c[0x0][0x880] ;  /* 0x00022000ff067b82 */ /* 0x000eb60000000a00 */
[----:B------:R-:W-:-:S05]  /*6890*/  @P2 IADD3 R4, PT, PT, R4, 0x1, RZ ;  /* 0x0000000104042810 */ /* 0x000fca0007ffe0ff */
[----:B------:R-:W-:Y:S01]  /*68a0*/  @!P0 IMAD.MOV R4, RZ, RZ, -R4 ;  /* 0x000000ffff048224 */ /* 0x000fe200078e0a04 */
[----:B------:R-:W-:-:S04]  /*68b0*/  @!P1 LOP3.LUT R4, RZ, R5, RZ, 0x33, !PT ;  /* 0x00000005ff049212 */ /* 0x000fc800078e33ff */
[C---:B------:R-:W-:Y:S01]  /*68c0*/  IADD3 R0, PT, PT, -R4.reuse, RZ, RZ ;  /* 0x000000ff04007210 */ /* 0x040fe20007ffe1ff */
[----:B----4-:R-:W-:-:S04]  /*68d0*/  IMAD R3, R4, UR5, R3 ;  /* 0x0000000504037c24 */ /* 0x010fc8000f8e0203 */
[----:B------:R-:W-:-:S04]  /*68e0*/  IMAD R0, R5, R0, R2 ;  /* 0x0000000005007224 */ /* 0x000fc800078e0202 */
[----:B------:R-:W-:Y:S01]  /*68f0*/  IMAD R3, R0, UR4, R3 ;  /* 0x0000000400037c24 */ /* 0x000fe2000f8e0203 */
[----:B------:R-:W-:-:S03]  /*6900*/  MOV R0, 0xff800000 ;  /* 0xff80000000007802 */ /* 0x000fc60000000f00 */
[----:B--2---:R-:W-:-:S05]  /*6910*/  IMAD.WIDE R6, R3, 0x4, R6 ;  /* 0x0000000403067825 */ /* 0x004fca00078e0206 */
[----:B------:R2:W-:Y:S02]  /*6920*/  STG.E desc[UR44][R6.64], R0 ;  /* 0x0000000006007986 */ /* 0x0005e4000c10192c */
.L_x_159:
[----:B------:R-:W-:Y:S05]  /*6930*/  BSYNC.RECONVERGENT B0 ;  /* 0x0000000000007941 */ /* 0x000fea0003800200 */
.L_x_158:
[----:B------:R-:W-:-:S09]  /*6940*/  UISETP.NE.AND UP0, UPT, UR41, URZ, UPT ;  /* 0x000000ff2900728c */ /* 0x000fd2000bf05270 */
[----:B------:R-:W-:Y:S05]  /*6950*/  BRA.U UP0, `(.L_x_160) ;  /* 0x0000000100047547 */ /* 0x000fea000b800000 */
[----:B------:R-:W-:Y:S05]  /*6960*/  BPT.TRAP 0x1 ;  /* 0x000000040000795c */ /* 0x000fea0000300000 */
.L_x_160:
[C---:B------:R-:W-:Y:S01]  /*6970*/  IADD3 R17, P2, PT, R26.reuse, 0x9400, RZ ;  /* 0x000094001a117810 */ /* 0x040fe20007f5e0ff */
[----:B------:R3:W-:Y:S01]  /*6980*/  SYNCS.ARRIVE.TRANS64.A1T0 RZ, [R16+URZ+0xb0b0], RZ ;  /* 0x00b0b0ff10ff79a7 */ /* 0x0007e200081000ff */
[C---:B-1----:R-:W-:Y:S01]  /*6990*/  IADD3 R19, P1, PT, R26.reuse, 0x9200, RZ ;  /* 0x000092001a137810 */ /* 0x042fe20007f3e0ff */
[----:B------:R-:W-:Y:S01]  /*69a0*/  UISETP.NE.AND UP0, UPT, UR41, URZ, UPT ;  /* 0x000000ff2900728c */ /* 0x000fe2000bf05270 */
[C---:B------:R-:W-:Y:S01]  /*69b0*/  IADD3 R21, P0, PT, R26.reuse, 0x9000, RZ ;  /* 0x000090001a157810 */ /* 0x040fe20007f1e0ff */
[--C-:B------:R-:W-:Y:S01]  /*69c0*/  IMAD.X R59, RZ, RZ, R27.reuse, P2 ;  /* 0x000000ffff3b7224 */ /* 0x100fe200010e061b */
        /* <DEDUP_REMOVED lines=13> */
[----:B------:R-:W-:Y:S01]  /*6aa0*/  IMAD.X R49, RZ, RZ, R27, P0 ;  /* 0x000000ffff317224 */ /* 0x000fe200000e061b */
[----:B------:R-:W-:Y:S01]  /*6ab0*/  SHF.R.U64 R18, R17, 0x3, R59 ;  /* 0x0000000311127819 */ /* 0x000fe2000000123b */
[--C-:B------:R-:W-:Y:S01]  /*6ac0*/  IMAD.X R39, RZ, RZ, R27.reuse, P3 ;  /* 0x000000ffff277224 */ /* 0x100fe200018e061b */
[C---:B--2---:R-:W-:Y:S01]  /*6ad0*/  IADD3 R7, P2, PT, R26.reuse, 0xa400, RZ ;  /* 0x0000a4001a077810 */ /* 0x044fe20007f5e0ff */
[----:B------:R-:W-:Y:S01]  /*6ae0*/  IMAD.X R37, RZ, RZ, R27, P4 ;  /* 0x000000ffff257224 */ /* 0x000fe200020e061b */
[----:B------:R-:W-:-:S02]  /*6af0*/  IADD3 R6, P1, PT, R26, 0xa600, RZ ;  /* 0x0000a6001a067810 */ /* 0x000fc40007f3e0ff */
[----:B------:R-:W-:Y:S01]  /*6b00*/  SHF.R.U64 R15, R14, 0x3, R57 ;  /* 0x000000030e0f7819 */ /* 0x000fe20000001239 */
[----:B------:R-:W-:Y:S01]  /*6b10*/  IMAD.X R35, RZ, RZ, R27, P2 ;  /* 0x000000ffff237224 */ /* 0x000fe200010e061b */
[----:B------:R-:W-:Y:S01]  /*6b20*/  SHF.R.U64 R24, R21, 0x3, R63 ;  /* 0x0000000315187819 */ /* 0x000fe2000000123f */
[----:B------:R-:W-:Y:S01]  /*6b30*/  IMAD.X R33, RZ, RZ, R27, P1 ;  /* 0x000000ffff217224 */ /* 0x000fe200008e061b */
[----:B------:R-:W-:Y:S02]  /*6b40*/  SHF.R.U64 R20, R19, 0x3, R61 ;  /* 0x0000000313147819 */ /* 0x000fe4000000123d */
[----:B------:R-:W-:Y:S02]  /*6b50*/  LOP3.LUT R58, R17, 0x30, R18, 0x78, !PT ;  /* 0x00000030113a7812 */ /* 0x000fe400078e7812 */
[----:B------:R-:W-:Y:S02]  /*6b60*/  IADD3 R5, P0, PT, R26, 0xa800, RZ ;  /* 0x0000a8001a057810 */ /* 0x000fe40007f1e0ff */
[----:B------:R-:W-:-:S02]  /*6b70*/  SHF.R.U64 R18, R13, 0x3, R55 ;  /* 0x000000030d127819 */ /* 0x000fc40000001237 */
[C---:B------:R-:W-:Y:S01]  /*6b80*/  IADD3 R4, P3, PT, R26.reuse, 0xaa00, RZ ;  /* 0x0000aa001a047810 */ /* 0x040fe20007f7e0ff */
[----:B------:R-:W-:Y:S01]  /*6b90*/  IMAD.X R31, RZ, RZ, R27, P0 ;  /* 0x000000ffff1f7224 */ /* 0x000fe200000e061b */
[----:B------:R-:W-:Y:S02]  /*6ba0*/  IADD3 R0, P4, PT, R26, 0xae00, RZ ;  /* 0x0000ae001a007810 */ /* 0x000fe40007f9e0ff */
[----:B------:R-:W-:Y:S01]  /*6bb0*/  LOP3.LUT R56, R14, 0x30, R15, 0x78, !PT ;  /* 0x000000300e387812 */ /* 0x000fe200078e780f */
[----:B------:R-:W-:Y:S01]  /*6bc0*/  IMAD.X R29, RZ, RZ, R27, P3 ;  /* 0x000000ffff1d7224 */ /* 0x000fe200018e061b */
[----:B------:R-:W-:Y:S01]  /*6bd0*/  SHF.R.U64 R17, R12, 0x3, R53 ;  /* 0x000000030c117819 */ /* 0x000fe20000001235 */
[----:B------:R-:W-:Y:S01]  /*6be0*/  IMAD.X R25, RZ, RZ, R27, P4 ;  /* 0x000000ffff197224 */ /* 0x000fe200020e061b */
[----:B------:R-:W-:Y:S02]  /*6bf0*/  IADD3 R3, P2, PT, R26, 0xac00, RZ ;  /* 0x0000ac001a037810 */ /* 0x000fe40007f5e0ff */
[----:B------:R-:W-:-:S02]  /*6c00*/  LOP3.LUT R62, R21, 0x30, R24, 0x78, !PT ;  /* 0x00000030153e7812 */ /* 0x000fc400078e7818 */
[----:B------:R-:W-:Y:S01]  /*6c10*/  SHF.R.U64 R14, R11, 0x3, R51 ;  /* 0x000000030b0e7819 */ /* 0x000fe20000001233 */
[----:B------:R-:W-:Y:S01]  /*6c20*/  IMAD.X R27, RZ, RZ, R27, P2 ;  /* 0x000000ffff1b7224 */ /* 0x000fe200010e061b */
[----:B------:R-:W-:Y:S01]  /*6c30*/  LOP3.LUT R60, R19, 0x30, R20, 0x78, !PT ;  /* 0x00000030133c7812 */ /* 0x000fe200078e7814 */
[----:B------:R3:W-:Y:S01]  /*6c40*/  ST.E desc[UR44][R62.64], RZ ;  /* 0x000000ff3e007985 */ /* 0x0007e2000c10192c */
[----:B------:R-:W-:Y:S02]  /*6c50*/  SHF.R.U64 R15, R10, 0x3, R49 ;  /* 0x000000030a0f7819 */ /* 0x000fe40000001231 */
[----:B------:R-:W-:Y:S01]  /*6c60*/  LOP3.LUT R54, R13, 0x30, R18, 0x78, !PT ;  /* 0x000000300d367812 */ /* 0x000fe200078e7812 */
[----:B------:R3:W-:Y:S01]  /*6c70*/  ST.E desc[UR44][R60.64], RZ ;  /* 0x000000ff3c007985 */ /* 0x0007e2000c10192c */
[----:B------:R-:W-:Y:S02]  /*6c80*/  LOP3.LUT R52, R12, 0x30, R17, 0x78, !PT ;  /* 0x000000300c347812 */ /* 0x000fe400078e7811 */
[----:B------:R-:W-:Y:S01]  /*6c90*/  SHF.R.U64 R13, R8, 0x3, R37 ;  /* 0x00000003080d7819 */ /* 0x000fe20000001225 */
[----:B------:R3:W-:Y:S01]  /*6ca0*/  ST.E desc[UR44][R58.64], RZ ;  /* 0x000000ff3a007985 */ /* 0x0007e2000c10192c */
[----:B------:R-:W-:-:S02]  /*6cb0*/  LOP3.LUT R50, R11, 0x30, R14, 0x78, !PT ;  /* 0x000000300b327812 */ /* 0x000fc400078e780e */
[----:B------:R-:W-:Y:S01]  /*6cc0*/  SHF.R.U64 R12, R9, 0x3, R39 ;  /* 0x00000003090c7819 */ /* 0x000fe20000001227 */
[----:B------:R3:W-:Y:S01]  /*6cd0*/  ST.E desc[UR44][R56.64], RZ ;  /* 0x000000ff38007985 */ /* 0x0007e2000c10192c */
[----:B------:R-:W-:Y:S02]  /*6ce0*/  LOP3.LUT R48, R10, 0x30, R15, 0x78, !PT ;  /* 0x000000300a307812 */ /* 0x000fe400078e780f */
[----:B------:R-:W-:Y:S01]  /*6cf0*/  SHF.R.U64 R11, R6, 0x3, R33 ;  /* 0x00000003060b7819 */ /* 0x000fe20000001221 */
[----:B------:R3:W-:Y:S01]  /*6d00*/  ST.E desc[UR44][R54.64], RZ ;  /* 0x000000ff36007985 */ /* 0x0007e2000c10192c */
[----:B------:R-:W-:Y:S02]  /*6d10*/  SHF.R.U64 R10, R7, 0x3, R35 ;  /* 0x00000003070a7819 */ /* 0x000fe40000001223 */
[----:B------:R-:W-:Y:S01]  /*6d20*/  LOP3.LUT R36, R8, 0x30, R13, 0x78, !PT ;  /* 0x0000003008247812 */ /* 0x000fe200078e780d */
[----:B------:R3:W-:Y:S01]  /*6d30*/  ST.E desc[UR44][R52.64], RZ ;  /* 0x000000ff34007985 */ /* 0x0007e2000c10192c */
[----:B------:R-:W-:-:S02]  /*6d40*/  LOP3.LUT R38, R9, 0x30, R12, 0x78, !PT ;  /* 0x0000003009267812 */ /* 0x000fc400078e780c */
[----:B------:R-:W-:Y:S01]  /*6d50*/  SHF.R.U64 R8, R5, 0x3, R31 ;  /* 0x0000000305087819 */ /* 0x000fe2000000121f */
[----:B------:R3:W-:Y:S01]  /*6d60*/  ST.E desc[UR44][R50.64], RZ ;  /* 0x000000ff32007985 */ /* 0x0007e2000c10192c */
[----:B------:R-:W-:Y:S02]  /*6d70*/  LOP3.LUT R32, R6, 0x30, R11, 0x78, !PT ;  /* 0x0000003006207812 */ /* 0x000fe400078e780b */
[----:B------:R-:W-:Y:S01]  /*6d80*/  SHF.R.U64 R9, R4, 0x3, R29 ;  /* 0x0000000304097819 */ /* 0x000fe2000000121d */
[----:B------:R3:W-:Y:S01]  /*6d90*/  ST.E desc[UR44][R48.64], RZ ;  /* 0x000000ff30007985 */ /* 0x0007e2000c10192c */
[----:B------:R-:W-:Y:S02]  /*6da0*/  LOP3.LUT R34, R7, 0x30, R10, 0x78, !PT ;  /* 0x0000003007227812 */ /* 0x000fe400078e780a */
[----:B------:R-:W-:Y:S01]  /*6db0*/  SHF.R.U64 R6, R3, 0x3, R27 ;  /* 0x0000000303067819 */ /* 0x000fe2000000121b */
[----:B------:R3:W-:Y:S01]  /*6dc0*/  ST.E desc[UR44][R38.64], RZ ;  /* 0x000000ff26007985 */ /* 0x0007e2000c10192c */
[----:B------:R-:W-:-:S02]  /*6dd0*/  SHF.R.U64 R7, R0, 0x3, R25 ;  /* 0x0000000300077819 */ /* 0x000fc40000001219 */
[----:B------:R-:W-:Y:S01]  /*6de0*/  LOP3.LUT R30, R5, 0x30, R8, 0x78, !PT ;  /* 0x00000030051e7812 */ /* 0x000fe200078e7808 */
[----:B------:R3:W-:Y:S01]  /*6df0*/  ST.E desc[UR44][R36.64], RZ ;  /* 0x000000ff24007985 */ /* 0x0007e2000c10192c */
[----:B------:R-:W-:Y:S02]  /*6e00*/  LOP3.LUT R28, R4, 0x30, R9, 0x78, !PT ;  /* 0x00000030041c7812 */ /* 0x000fe400078e7809 */
[----:B------:R-:W-:Y:S01]  /*6e10*/  LOP3.LUT R26, R3, 0x30, R6, 0x78, !PT ;  /* 0x00000030031a7812 */ /* 0x000fe200078e7806 */
[----:B------:R3:W-:Y:S01]  /*6e20*/  ST.E desc[UR44][R34.64], RZ ;  /* 0x000000ff22007985 */ /* 0x0007e2000c10192c */
[----:B------:R-:W-:-:S03]  /*6e30*/  LOP3.LUT R24, R0, 0x30, R7, 0x78, !PT ;  /* 0x0000003000187812 */ /* 0x000fc600078e7807 */
[----:B------:R3:W-:Y:S04]  /*6e40*/  ST.E desc[UR44][R32.64], RZ ;  /* 0x000000ff20007985 */ /* 0x0007e8000c10192c */
[----:B------:R3:W-:Y:S04]  /*6e50*/  ST.E desc[UR44][R30.64], RZ ;  /* 0x000000ff1e007985 */ /* 0x0007e8000c10192c */
[----:B------:R3:W-:Y:S04]  /*6e60*/  ST.E desc[UR44][R28.64], RZ ;  /* 0x000000ff1c007985 */ /* 0x0007e8000c10192c */
[----:B------:R3:W-:Y:S04]  /*6e70*/  ST.E desc[UR44][R26.64], RZ ;  /* 0x000000ff1a007985 */ /* 0x0007e8000c10192c */
[----:B------:R3:W-:Y:S01]  /*6e80*/  ST.E desc[UR44][R24.64], RZ ;  /* 0x000000ff18007985 */ /* 0x0007e2000c10192c */
[----:B------:R-:W-:Y:S01]  /*6e90*/  @!PT LDS RZ, [RZ] ;  /* 0x00000000fffff984 */ /* 0x000fe20000000800 */
[----:B------:R-:W-:Y:S01]  /*6ea0*/  @!PT LDS RZ, [RZ] ;  /* 0x00000000fffff984 */ /* 0x000fe20000000800 */
[----:B------:R-:W-:Y:S01]  /*6eb0*/  @!PT LDS RZ, [RZ] ;  /* 0x00000000fffff984 */ /* 0x000fe20000000800 */
[----:B------:R-:W-:Y:S01]  /*6ec0*/  @!PT LDS RZ, [RZ] ;  /* 0x00000000fffff984 */ /* 0x000fe20000000800 */
[----:B------:R1:W-:Y:S06]  /*6ed0*/  MEMBAR.ALL.CTA ;  /* 0x0000000000007992 */ /* 0x0003ec0000008000 */
[----:B-1----:R-:W1:Y:S01]  /*6ee0*/  FENCE.VIEW.ASYNC.S ;  /* 0x00000000000073c6 */ /* 0x002e620000000000 */
[----:B------:R-:W-:Y:S05]  /*6ef0*/  BRA.U UP0, `(.L_x_161) ;  /* 0x0000000100047547 */ /* 0x000fea000b800000 */
[----:B------:R-:W-:Y:S05]  /*6f00*/  BPT.TRAP 0x1 ;  /* 0x000000040000795c */ /* 0x000fea0000300000 */
.L_x_161:
[----:B------:R-:W-:Y:S01]  /*6f10*/  SHF.L.U32 R3, R43, 0x1f, RZ ;  /* 0x0000001f2b037819 */ /* 0x000fe200000006ff */
[----:B------:R-:W-:Y:S03]  /*6f20*/  BSSY B0, `(.L_x_162) ;  /* 0x0000003000007945 */ /* 0x000fe60003800000 */
[----:B-1----:R-:W1:Y:S02]  /*6f30*/  SYNCS.PHASECHK.TRANS64.TRYWAIT P0, [R16+URZ+0xb0c8], R3 ;  /* 0x00b0c803100075a7 */ /* 0x002e6400080011ff */
[----:B-1----:R-:W-:Y:S05]  /*6f40*/  @!P0 BRA `(.L_x_163) ;  /* 0x000000c400b48947 */ /* 0x002fea0003800000 */
.L_x_409:
[----:B------:R-:W-:Y:S05]  /*6f50*/  BSYNC B0 ;  /* 0x0000000000007941 */ /* 0x000fea0003800000 */
.L_x_162:
[----:B------:R-:W-:Y:S05]  /*6f60*/  @!P5 BRA `(.L_x_164) ;  /* 0x0000000000ccd947 */ /* 0x000fea0003800000 */
[----:B-1----:R-:W1:Y:S01]  /*6f70*/  LDC R3, c[0x0][0x904] ;  /* 0x00024100ff037b82 */ /* 0x002e620000000800 */
[----:B------:R-:W2:Y:S01]  /*6f80*/  LDCU.64 UR4, c[0x0][0x908] ;  /* 0x00012100ff0477ac */ /* 0x000ea20008000a00 */
[----:B------:R-:W-:Y:S01]  /*6f90*/  BSSY.RECONVERGENT B0, `(.L_x_164) ;  /* 0x0000030000007945 */ /* 0x000fe20003800200 */
[----:B--2---:R-:W-:Y:S01]  /*6fa0*/  IMAD.HI.U32 R0, R45, UR4, RZ ;  /* 0x000000042d007c27 */ /* 0x004fe2000f8e00ff */
[----:B------:R-:W2:Y:S01]  /*6fb0*/  LDCU UR4, c[0x0][0x380] ;  /* 0x00007000ff0477ac */ /* 0x000ea20008000800 */
[----:B-1----:R-:W-:-:S03]  /*6fc0*/  ISETP.NE.AND P0, PT, R3, 0x1, PT ;  /* 0x000000010300780c */ /* 0x002fc60003f05270 */
[----:B------:R-:W-:-:S04]  /*6fd0*/  SHF.R.U32.HI R0, RZ, UR5, R0 ;  /* 0x00000005ff007c19 */ /* 0x000fc80008011600 */
[----:B------:R-:W-:-:S05]  /*6fe0*/  SEL R0, R45, R0, !P0 ;  /* 0x000000002d007207 */ /* 0x000fca0004000000 */
[----:B------:R-:W-:-:S04]  /*6ff0*/  IMAD.MOV R0, RZ, RZ, -R0 ;  /* 0x000000ffff007224 */ /* 0x000fc800078e0a00 */
[----:B------:R-:W-:-:S05]  /*7000*/  IMAD R7, R3, R0, R45 ;  /* 0x0000000003077224 */ /* 0x000fca00078e022d */
[----:B------:R-:W-:-:S05]  /*7010*/  LEA R7, R7, R44, 0x8 ;  /* 0x0000002c07077211 */ /* 0x000fca00078e40ff */
[----:B------:R-:W-:-:S05]  /*7020*/  VIADD R7, R7, 0x80 ;  /* 0x0000008007077836 */ /* 0x000fca0000000000 */
[----:B--2---:R-:W-:-:S13]  /*7030*/  ISETP.GE.AND P0, PT, R7, UR4, PT ;  /* 0x0000000407007c0c */ /* 0x004fda000bf06270 */
[----:B------:R-:W-:Y:S05]  /*7040*/  @P0 BRA `(.L_x_165) ;  /* 0x0000000000900947 */ /* 0x000fea0003800000 */
[----:B------:R-:W1:Y:S01]  /*7050*/  LDC R5, c[0x0][0x38c] ;  /* 0x0000e300ff057b82 */ /* 0x000e620000000800 */
[----:B------:R-:W2:Y:S01]  /*7060*/  LDCU UR6, c[0x0][0x890] ;  /* 0x00011200ff0677ac */ /* 0x000ea20008000800 */
[----:B------:R-:W4:Y:S01]  /*7070*/  LDCU.64 UR4, c[0x0][0x888] ;  /* 0x00011100ff0477ac */ /* 0x000f220008000a00 */
[----:B--2---:R-:W-:Y:S01]  /*7080*/  IMAD R7, R40, UR6, R7 ;  /* 0x0000000628077c24 */ /* 0x004fe2000f8e0207 */
[----:B-1----:R-:W-:-:S04]  /*7090*/  IABS R4, R5 ;  /* 0x0000000500047213 */ /* 0x002fc80000000000 */
[----:B------:R-:W1:Y:S08]  /*70a0*/  I2F.RP R10, R4 ;  /* 0x00000004000a7306 */ /* 0x000e700000209400 */
[----:B-1----:R-:W1:Y:S02]  /*70b0*/  MUFU.RCP R8, R10 ;  /* 0x0000000a00087308 */ /* 0x002e640000001000 */
[----:B-1----:R-:W-:-:S06]  /*70c0*/  IADD3 R8, PT, PT, R8, 0xffffffe, RZ ;  /* 0x0ffffffe08087810 */ /* 0x002fcc0007ffe0ff */
[----:B------:R-:W1:Y:S02]  /*70d0*/  F2I.FTZ.U32.TRUNC.NTZ R9, R8 ;  /* 0x0000000800097305 */ /* 0x000e64000021f000 */
[----:B-1----:R-:W-:Y:S01]  /*70e0*/  IADD3 R0, PT, PT, RZ, -R9, RZ ;  /* 0x80000009ff007210 */ /* 0x002fe20007ffe0ff */
[----:B------:R-:W-:-:S04]  /*70f0*/  IMAD.MOV.U32 R8, RZ, RZ, RZ ;  /* 0x000000ffff087224 */ /* 0x000fc800078e00ff */
[----:B------:R-:W-:Y:S01]  /*7100*/  IMAD R3, R0, R4, RZ ;  /* 0x0000000400037224 */ /* 0x000fe200078e02ff */
[----:B------:R-:W-:-:S03]  /*7110*/  IABS R0, R2 ;  /* 0x0000000200007213 */ /* 0x000fc60000000000 */
[----:B------:R-:W-:Y:S01]  /*7120*/  IMAD.HI.U32 R3, R9, R3, R8 ;  /* 0x0000000309037227 */ /* 0x000fe200078e0008 */
[----:B------:R-:W-:Y:S01]  /*7130*/  MOV R6, R0 ;  /* 0x0000000000067202 */ /* 0x000fe20000000f00 */
[----:B------:R-:W1:Y:S04]  /*7140*/  LDC.64 R8, c[0x0][0x880] ;  /* 0x00022000ff087b82 */ /* 0x000e680000000a00 */
[----:B------:R-:W-:-:S04]  /*7150*/  IMAD.HI.U32 R0, R3, R6, RZ ;  /* 0x0000000603007227 */ /* 0x000fc800078e00ff */
[----:B------:R-:W-:-:S04]  /*7160*/  IMAD.MOV R3, RZ, RZ, -R0 ;  /* 0x000000ffff037224 */ /* 0x000fc800078e0a00 */
[----:B------:R-:W-:-:S05]  /*7170*/  IMAD R3, R4, R3, R6 ;  /* 0x0000000304037224 */ /* 0x000fca00078e0206 */
[----:B------:R-:W-:-:S13]  /*7180*/  ISETP.GT.U32.AND P0, PT, R4, R3, PT ;  /* 0x000000030400720c */ /* 0x000fda0003f04070 */
[-C--:B------:R-:W-:Y:S01]  /*7190*/  @!P0 IADD3 R3, PT, PT, R3, -R4.reuse, RZ ;  /* 0x8000000403038210 */ /* 0x080fe20007ffe0ff */
[----:B------:R-:W-:Y:S01]  /*71a0*/  @!P0 VIADD R0, R0, 0x1 ;  /* 0x0000000100008836 */ /* 0x000fe20000000000 */
[----:B------:R-:W-:Y:S02]  /*71b0*/  ISETP.NE.AND P0, PT, R5, RZ, PT ;  /* 0x000000ff0500720c */ /* 0x000fe40003f05270 */
[----:B------:R-:W-:Y:S02]  /*71c0*/  ISETP.GE.U32.AND P2, PT, R3, R4, PT ;  /* 0x000000040300720c */ /* 0x000fe40003f46070 */
[----:B------:R-:W-:-:S04]  /*71d0*/  LOP3.LUT R3, R2, R5, RZ, 0x3c, !PT ;  /* 0x0000000502037212 */ /* 0x000fc800078e3cff */
[----:B------:R-:W-:-:S07]  /*71e0*/  ISETP.GE.AND P1, PT, R3, RZ, PT ;  /* 0x000000ff0300720c */ /* 0x000fce0003f26270 */
[----:B------:R-:W-:-:S06]  /*71f0*/  @P2 IADD3 R0, PT, PT, R0, 0x1, RZ ;  /* 0x0000000100002810 */ /* 0x000fcc0007ffe0ff */
[----:B------:R-:W-:Y:S01]  /*7200*/  @!P1 IMAD.MOV R0, RZ, RZ, -R0 ;  /* 0x000000ffff009224 */ /* 0x000fe200078e0a00 */
[----:B------:R-:W-:-:S04]  /*7210*/  @!P0 LOP3.LUT R0, RZ, R5, RZ, 0x33, !PT ;  /* 0x00000005ff008212 */ /* 0x000fc800078e33ff */
[C---:B------:R-:W-:Y:S01]  /*7220*/  IADD3 R3, PT, PT, -R0.reuse, RZ, RZ ;  /* 0x000000ff00037210 */ /* 0x040fe20007ffe1ff */
[----:B----4-:R-:W-:Y:S02]  /*7230*/  IMAD R7, R0, UR5, R7 ;  /* 0x0000000500077c24 */ /* 0x010fe4000f8e0207 */
[----:B------:R-:W-:Y:S02]  /*7240*/  IMAD.MOV.U32 R0, RZ, RZ, -0x800000 ;  /* 0xff800000ff007424 */ /* 0x000fe400078e00ff */
[----:B------:R-:W-:-:S04]  /*7250*/  IMAD R2, R5, R3, R2 ;  /* 0x0000000305027224 */ /* 0x000fc800078e0202 */
[----:B------:R-:W-:-:S04]  /*7260*/  IMAD R7, R2, UR4, R7 ;  /* 0x0000000402077c24 */ /* 0x000fc8000f8e0207 */
[----:B-1----:R-:W-:-:S05]  /*7270*/  IMAD.WIDE R8, R7, 0x4, R8 ;  /* 0x0000000407087825 */ /* 0x002fca00078e0208 */
[----:B------:R1:W-:Y:S02]  /*7280*/  STG.E desc[UR44][R8.64], R0 ;  /* 0x0000000008007986 */ /* 0x0003e4000c10192c */
.L_x_165:
[----:B------:R-:W-:Y:S05]  /*7290*/  BSYNC.RECONVERGENT B0 ;  /* 0x0000000000007941 */ /* 0x000fea0003800200 */
.L_x_164:
[----:B------:R-:W-:Y:S01]  /*72a0*/  @!PT LDS RZ, [RZ] ;  /* 0x00000000fffff984 */ /* 0x000fe20000000800 */
[----:B------:R-:W-:Y:S01]  /*72b0*/  @!PT LDS RZ, [RZ] ;  /* 0x00000000fffff984 */ /* 0x000fe20000000800 */
[----:B------:R-:W-:Y:S01]  /*72c0*/  @!PT LDS RZ, [RZ] ;  /* 0x00000000fffff984 */ /* 0x000fe20000000800 */
[----:B------:R-:W-:Y:S01]  /*72d0*/  @!PT LDS RZ, [RZ] ;  /* 0x00000000fffff984 */ /* 0x000fe20000000800 */
[----:B------:R2:W-:Y:S06]  /*72e0*/  MEMBAR.ALL.CTA ;  /* 0x0000000000007992 */ /* 0x0005ec0000008000 */
[----:B--2---:R-:W2:Y:S01]  /*72f0*/  FENCE.VIEW.ASYNC.S ;  /* 0x00000000000073c6 */ /* 0x004ea20000000000 */
[----:B------:R-:W-:-:S09]  /*7300*/  UISETP.NE.AND UP0, UPT, UR41, URZ, UPT ;  /* 0x000000ff2900728c */ /* 0x000fd2000bf05270 */
[----:B------:R-:W-:Y:S05]  /*7310*/  BRA.U UP0, `(.L_x_166) ;  /* 0x0000000100047547 */ /* 0x000fea000b800000 */
[----:B------:R-:W-:Y:S05]  /*7320*/  BPT.TRAP 0x1 ;  /* 0x000000040000795c */ /* 0x000fea0000300000 */
.L_x_166:
[----:B--2---:R2:W-:Y:S01]  /*7330*/  SYNCS.ARRIVE.TRANS64.A1T0 RZ, [R16+URZ+0xb0b8], RZ ;  /* 0x00b0b8ff10ff79a7 */ /* 0x0045e200081000ff */
[----:B------:R-:W-:Y:S01]  /*7340*/  LOP3.LUT R43, R43, 0x1, RZ, 0x3c, !PT ;  /* 0x000000012b2b7812 */ /* 0x000fe200078e3cff */
[----:B------:R-:W-:Y:S06]  /*7350*/  BRA `(.L_x_92) ;  /* 0x0000002c001c7947 */ /* 0x000fec0003800000 */
.L_x_93:
[----:B------:R-:W-:-:S09]  /*7360*/  UISETP.NE.AND UP0, UPT, UR40, URZ, UPT ;  /* 0x000000ff2800728c */ /* 0x000fd2000bf05270 */
[----:B------:R-:W-:Y:S05]  /*7370*/  BRA.U !UP0, `(.L_x_167) ;  /* 0x0000000108047547 */ /* 0x000fea000b800000 */
[----:B------:R-:W-:Y:S05]  /*7380*/  BPT.TRAP 0x1 ;  /* 0x000000040000795c */ /* 0x000fea0000300000 */
.L_x_167:
[----:B------:R-:W1:Y:S01]  /*7390*/  S2R R48, SR_CgaCtaId ;  /* 0x0000000000307919 */ /* 0x000e620000008800 */
[----:B------:R-:W-:Y:S01]  /*73a0*/  MOV R47, 0x400 ;  /* 0x00000400002f7802 */ /* 0x000fe20000000f00 */
[----:B------:R-:W-:Y:S01]  /*73b0*/  BSSY B0, `(.L_x_168) ;  /* 0x0000005000007945 */ /* 0x000fe20003800000 */
[----:B------:R-:W-:Y:S02]  /*73c0*/  SHF.L.U32 R0, R42, 0x1f, RZ ;  /* 0x0000001f2a007819 */ /* 0x000fe400000006ff */
[----:B-1----:R-:W-:-:S04]  /*73d0*/  LEA R47, R48, R47, 0x18 ;  /* 0x0000002f302f7211 */ /* 0x002fc800078ec0ff */
[----:B------:R-:W1:Y:S02]  /*73e0*/  SYNCS.PHASECHK.TRANS64.TRYWAIT P0, [R47+URZ+0xb070], R0 ;  /* 0x00b070002f0075a7 */ /* 0x000e6400080011ff */
[----:B-1----:R-:W-:Y:S05]  /*73f0*/  @!P0 BRA `(.L_x_169) ;  /* 0x000000c0009c8947 */ /* 0x002fea0003800000 */
.L_x_410:
[----:B------:R-:W-:Y:S05]  /*7400*/  BSYNC B0 ;  /* 0x0000000000007941 */ /* 0x000fea0003800000 */
.L_x_168:
[----:B------:R-:W-:-:S09]  /*7410*/  UISETP.NE.AND UP0, UPT, UR40, URZ, UPT ;  /* 0x000000ff2800728c */ /* 0x000fd2000bf05270 */
[----:B------:R-:W-:Y:S05]  /*7420*/  BRA.U !UP0, `(.L_x_170) ;  /* 0x0000000108047547 */ /* 0x000fea000b800000 */
[----:B------:R-:W-:Y:S05]  /*7430*/  BPT.TRAP 0x1 ;  /* 0x000000040000795c */ /* 0x000fea0000300000 */
.L_x_170:
[----:B------:R-:W-:Y:S01]  /*7440*/  IADD3 R23, PT, PT, R47, 0xb078, RZ ;  /* 0x0000b0782f177810 */ /* 0x000fe20007ffe0ff */
[----:B------:R-:W-:-:S03]  /*7450*/  UISETP.NE.AND UP0, UPT, UR39, URZ, UPT ;  /* 0x000000ff2700728c */ /* 0x000fc6000bf05270 */
[----:B-1----:R-:W-:-:S04]  /*7460*/  PRMT R0, R48, 0x654, R23 ;  /* 0x0000065430007816 */ /* 0x002fc80000000017 */
[----:B------:R1:W-:Y:S02]  /*7470*/  SYNCS.ARRIVE.TRANS64.RED.A1T0 RZ, [R0+URZ], RZ ;  /* 0x000000ff00ff79a7 */ /* 0x0003e400081004ff */
[----:B------:R-:W-:Y:S05]  /*7480*/  BRA.U !UP0, `(.L_x_171) ;  /* 0x0000000108047547 */ /* 0x000fea000b800000 */
[----:B------:R-:W-:Y:S05]  /*7490*/  BPT.TRAP 0x1 ;  /* 0x000000040000795c */ /* 0x000fea0000300000 */
.L_x_171:
[----:B------:R-:W-:Y:S01]  /*74a0*/  IMAD.U32 R3, RZ, RZ, UR42 ;  /* 0x0000002aff037e24 */ /* 0x000fe2000f8e00ff */
[----:B------:R-:W-:-:S04]  /*74b0*/  ISETP.GE.AND P0, PT, R4, 0x41, PT ;  /* 0x000000410400780c */ /* 0x000fc80003f06270 */
[----:B------:R-:W-:-:S04]  /*74c0*/  SHF.L.U32 R6, R3, 0x1f, RZ ;  /* 0x0000001f03067819 */ /* 0x000fc800000006ff */
[----:B------:R-:W2:Y:S02]  /*74d0*/  SYNCS.PHASECHK.TRANS64.TRYWAIT P1, [R47+URZ+0xb080], R6 ;  /* 0x00b080062f0075a7 */ /* 0x000ea400080211ff */
[----:B--2---:R-:W-:Y:S05]  /*74e0*/  @!P1 BRA `(.L_x_172) ;  /* 0x000000c000749947 */ /* 0x004fea0003800000 */
.L_x_411:
[----:B------:R-:W-:Y:S02]  /*74f0*/  LOP3.LUT R3, R42, 0x1, RZ, 0x3c, !PT ;  /* 0x000000012a037812 */ /* 0x000fe400078e3cff */
[----:B------:R-:W-:Y:S01]  /*7500*/  MOV R49, R22 ;  /* 0x0000001600317202 */ /* 0x000fe20000000f00 */
[----:B------:R-:W-:Y:S06]  /*7510*/  @!P0 BRA `(.L_x_173) ;  /* 0x0000000c004c8947 */ /* 0x000fec0003800000 */
[----:B------:R-:W-:-:S05]  /*7520*/  VIADD R5, R4, 0x3f ;  /* 0x0000003f04057836 */ /* 0x000fca0000000000 */
[----:B-1----:R-:W-:-:S04]  /*7530*/  SHF.R.S32.HI R0, RZ, 0x1f, R5 ;  /* 0x0000001fff007819 */ /* 0x002fc80000011405 */
[----:B------:R-:W-:-:S04]  /*7540*/  LEA.HI R0, R0, R5, RZ, 0x6 ;  /* 0x0000000500007211 */ /* 0x000fc800078f30ff */
[----:B------:R-:W-:-:S04]  /*7550*/  SHF.R.S32.HI R0, RZ, 0x6, R0 ;  /* 0x00000006ff007819 */ /* 0x000fc80000011400 */
[----:B------:R-:W-:-:S04]  /*7560*/  VIMNMX R5, PT, PT, R0, 0x2, PT ;  /* 0x0000000200057848 */ /* 0x000fc80003fe0100 */
[----:B------:R-:W-:-:S05]  /*7570*/  IADD3 R5, PT, PT, -R5, R22, R0 ;  /* 0x0000001605057210 */ /* 0x000fca0007ffe100 */
[----:B------:R-:W-:-:S07]  /*7580*/  VIADD R49, R5, 0x1 ;  /* 0x0000000105317836 */ /* 0x000fce0000000000 */
.L_x_192:
[----:B------:R-:W-:Y:S05]  /*7590*/  YIELD ;  /* 0x0000000000007946 */ /* 0x000fea0003800000 */
[----:B------:R-:W-:Y:S01]  /*75a0*/  UISETP.NE.AND UP0, UPT, UR40, URZ, UPT ;  /* 0x000000ff2800728c */ /* 0x000fe2000bf05270 */
[----:B------:R-:W-:Y:S02]  /*75b0*/  VIADD R22, R22, 0x1 ;  /* 0x0000000116167836 */ /* 0x000fe40000000000 */
[----:B------:R-:W-:-:S03]  /*75c0*/  IMAD.MOV.U32 R42, RZ, RZ, R3 ;  /* 0x000000ffff2a7224 */ /* 0x000fc600078e0003 */
[----:B------:R-:W-:-:S04]  /*75d0*/  ISETP.NE.AND P0, PT, R22, R49, PT ;  /* 0x000000311600720c */ /* 0x000fc80003f05270 */
[----:B------:R-:W-:Y:S01]  /*75e0*/  P2R R50, PR, RZ, 0x1 ;  /* 0x00000001ff327803 */ /* 0x000fe20000000000 */
[----:B-1-3--:R-:W-:Y:S08]  /*75f0*/  BRA.U !UP0, `(.L_x_174) ;  /* 0x0000000108047547 */ /* 0x00aff0000b800000 */
[----:B------:R-:W-:Y:S05]  /*7600*/  BPT.TRAP 0x1 ;  /* 0x000000040000795c */ /* 0x000fea0000300000 */
.L_x_174:
[----:B------:R-:W-:Y:S01]  /*7610*/  SHF.L.U32 R0, R42, 0x1f, RZ ;  /* 0x0000001f2a007819 */ /* 0x000fe200000006ff */
[----:B------:R-:W-:-:S03]  /*7620*/  IMAD.U32 R51, R41, 0x10000, RZ ;  /* 0x0001000029337824 */ /* 0x000fc600078e00ff */
[----:B------:R-:W1:Y:S02]  /*7630*/  SYNCS.PHASECHK.TRANS64.TRYWAIT P0, [R47+URZ+0xb070], R0 ;  /* 0x00b070002f0075a7 */ /* 0x000e6400080011ff */
[----:B------:R-:W-:Y:S01]  /*7640*/  LOP3.LUT R51, R51, 0x600000, RZ, 0xc0, !PT ;  /* 0x0060000033337812 */ /* 0x000fe200078ec0ff */
[----:B-1----:R-:W-:Y:S06]  /*7650*/  @!P0 BRA `(.L_x_175) ;  /* 0x000000c0002c8947 */ /* 0x002fec0003800000 */
.L_x_412:
[----:B------:R-:W-:Y:S05]  /*7660*/  WARPSYNC.ALL ;  /* 0x0000000000007948 */ /* 0x000fea0003800000 */
[----:B------:R-:W-:Y:S01]  /*7670*/  R2UR UR4, R51 ;  /* 0x00000000330472ca */ /* 0x000fe200000e0000 */
[----:B------:R-:W-:Y:S01]  /*7680*/  UISETP.NE.AND UP0, UPT, UR41, URZ, UPT ;  /* 0x000000ff2900728c */ /* 0x000fe2000bf05270 */
[----:B------:R-:W-:Y:S01]  /*7690*/  PLOP3.LUT P0, PT, PT, PT, PT, 0x80, 0x8 ;  /* 0x000000000008781c */ /* 0x000fe20003f0f070 */
[----:B------:R-:W-:-:S10]  /*76a0*/  IMAD.MOV.U32 R53, RZ, RZ, 0x3f800000 ;  /* 0x3f800000ff357424 */ /* 0x000fd400078e00ff */
[----:B------:R-:W3:Y:S02]  /*76b0*/  LDTM.x2 R4, tmem[UR4] ;  /* 0x00000004000479ee */ /* 0x000ee400080c0000 */
[----:B---3--:R-:W-:-:S13]  /*76c0*/  FSETP.NEU.AND P2, PT, R4, R5, PT ;  /* 0x000000050400720b */ /* 0x008fda0003f4d000 */
[----:B-1----:R-:W1:Y:S01]  /*76d0*/  @P2 LDC R0, c[0x0][0x704] ;  /* 0x0001c100ff002b82 */ /* 0x002e620000000800 */
[----:B------:R-:W-:-:S04]  /*76e0*/  @P2 FADD R5, R4, -R5 ;  /* 0x8000000504052221 */ /* 0x000fc80000000000 */
[----:B-1----:R-:W-:-:S05]  /*76f0*/  @P2 FMUL R5, R5, R0 ;  /* 0x0000000005052220 */ /* 0x002fca0000400000 */
[----:B------:R-:W-:-:S04]  /*7700*/  @P2 FSETP.GEU.AND P1, PT, R5, -126, PT ;  /* 0xc2fc00000500280b */ /* 0x000fc80003f2e000 */
[----:B------:R-:W-:-:S13]  /*7710*/  @P2 PLOP3.LUT P0, PT, P1, PT, PT, 0x80, 0x8 ;  /* 0x000000000008281c */ /* 0x000fda0000f0f070 */
[----:B------:R-:W-:-:S04]  /*7720*/  @!P0 FMUL R5, R5, 0.5 ;  /* 0x3f00000005058820 */ /* 0x000fc80000400000 */
[----:B------:R-:W1:Y:S02]  /*7730*/  @P2 MUFU.EX2 R0, R5 ;  /* 0x0000000500002308 */ /* 0x000e640000000800 */
[----:B-1----:R-:W-:-:S05]  /*7740*/  @!P0 FMUL R0, R0, R0 ;  /* 0x0000000000008220 */ /* 0x002fca0000400000 */
[----:B------:R-:W-:Y:S01]  /*7750*/  @P2 MOV R53, R0 ;  /* 0x0000000000352202 */ /* 0x000fe20000000f00 */
[----:B------:R-:W-:Y:S06]  /*7760*/  BRA.U UP0, `(.L_x_176) ;  /* 0x0000000100047547 */ /* 0x000fec000b800000 */
[----:B------:R-:W-:Y:S05]  /*7770*/  BPT.TRAP 0x1 ;  /* 0x000000040000795c */ /* 0x000fea0000300000 */
.L_x_176:
[----:B------:R-:W-:Y:S01]  /*7780*/  IMAD.U32 R0, RZ, RZ, UR43 ;  /* 0x0000002bff007e24 */ /* 0x000fe2000f8e00ff */
[----:B------:R-:W-:-:S04]  /*7790*/  FSETP.NEU.AND P1, PT, R53, 1, PT ;  /* 0x3f8000003500780b */ /* 0x000fc80003f2d000 */
[----:B------:R-:W-:-:S04]  /*77a0*/  SHF.L.U32 R0, R0, 0x1f, RZ ;  /* 0x0000001f00007819 */ /* 0x000fc800000006ff */
[----:B------:R-:W1:Y:S02]  /*77b0*/  SYNCS.PHASECHK.TRANS64.TRYWAIT P0, [R47+URZ+0xb090], R0 ;  /* 0x00b090002f0075a7 */ /* 0x000e6400080011ff */
[----:B-1----:R-:W-:Y:S05]  /*77c0*/  @!P0 BRA `(.L_x_177) ;  /* 0x000000bc00e48947 */ /* 0x002fea0003800000 */
.L_x_413:
[----:B------:R-:W-:-:S13]  /*77d0*/  VOTE.ANY P1, P1 ;  /* 0x0000000000ff7806 */ /* 0x000fda0000820100 */
[----:B------:R-:W-:Y:S05]  /*77e0*/  @!P1 BRA `(.L_x_178) ;  /* 0x0000000000cc9947 */ /* 0x000fea0003800000 */
[----:B-1----:R-:W-:Y:S01]  /*77f0*/  SHF.R.U32.HI R0, RZ, 0x5, R41 ;  /* 0x00000005ff007819 */ /* 0x002fe20000011629 */
[----:B------:R-:W-:Y:S01]  /*7800*/  BSSY.RECONVERGENT B6, `(.L_x_179) ;  /* 0x0000018000067945 */ /* 0x000fe20003800200 */
[----:B------:R-:W-:Y:S02]  /*7810*/  LOP3.LUT R52, R51, 0x100, RZ, 0xfc, !PT ;  /* 0x0000010033347812 */ /* 0x000fe400078efcff */
[----:B------:R-:W-:Y:S02]  /*7820*/  SHF.R.U32.HI R3, RZ, 0x15, R51 ;  /* 0x00000015ff037819 */ /* 0x000fe40000011633 */
[----:B------:R-:W-:Y:S02]  /*7830*/  LOP3.LUT R0, R0, 0x3, RZ, 0xc0, !PT ;  /* 0x0000000300007812 */ /* 0x000fe400078ec0ff */
[----:B------:R-:W-:Y:S02]  /*7840*/  R2UR UR4, R52 ;  /* 0x00000000340472ca */ /* 0x000fe400000e0000 */
[----:B------:R-:W-:-:S11]  /*7850*/  ISETP.NE.AND P0, PT, R0, R3, PT ;  /* 0x000000030000720c */ /* 0x000fd60003f05270 */
[----:B------:R-:W1:Y:S02]  /*7860*/  LDTM.x16 R24, tmem[UR4] ;  /* 0x00000004001879ee */ /* 0x000e640008240000 */
[----:B-1----:R-:W-:Y:S05]  /*7870*/  @!P0 BRA `(.L_x_180) ;  /* 0x0000000000408947 */ /* 0x002fea0003800000 */
[----:B------:R-:W-:Y:S01]  /*7880*/  MOV R14, 0x8 ;  /* 0x00000008000e7802 */ /* 0x000fe20000000f00 */
[----:B------:R-:W1:Y:S01]  /*7890*/  LDCU.64 UR8, c[0x4][0xb0] ;  /* 0x01001600ff0877ac */ /* 0x000e620008000a00 */
[----:B------:R-:W-:Y:S02]  /*78a0*/  HFMA2 R12, -RZ, RZ, 0, 5.9604644775390625e-08 ;  /* 0x00000001ff0c7431 */ /* 0x000fe400000001ff */
[----:B------:R-:W-:Y:S01]  /*78b0*/  IMAD.MOV.U32 R8, RZ, RZ, 0x192 ;  /* 0x00000192ff087424 */ /* 0x000fe200078e00ff */
[----:B------:R-:W2:Y:S01]  /*78c0*/  LDCU.64 UR6, c[0x4][0xb8] ;  /* 0x01001700ff0677ac */ /* 0x000ea20008000a00 */
[----:B------:R-:W3:Y:S01]  /*78d0*/  LDC.64 R14, c[0x4][R14] ;  /* 0x010000000e0e7b82 */ /* 0x000ee20000000a00 */
[----:B------:R-:W-:Y:S01]  /*78e0*/  IMAD.MOV.U32 R13, RZ, RZ, RZ ;  /* 0x000000ffff0d7224 */ /* 0x000fe200078e00ff */
[----:B------:R-:W4:Y:S01]  /*78f0*/  LDCU.64 UR4, c[0x4][0x30] ;  /* 0x01000600ff0477ac */ /* 0x000f220008000a00 */
[----:B-1----:R-:W-:Y:S01]  /*7900*/  IMAD.U32 R4, RZ, RZ, UR8 ;  /* 0x00000008ff047e24 */ /* 0x002fe2000f8e00ff */
[----:B------:R-:W-:Y:S01]  /*7910*/  MOV R5, UR9 ;  /* 0x0000000900057c02 */ /* 0x000fe20008000f00 */
[----:B--2---:R-:W-:Y:S01]  /*7920*/  IMAD.U32 R6, RZ, RZ, UR6 ;  /* 0x00000006ff067e24 */ /* 0x004fe2000f8e00ff */
[----:B------:R-:W-:Y:S01]  /*7930*/  MOV R7, UR7 ;  /* 0x0000000700077c02 */ /* 0x000fe20008000f00 */
[----:B----4-:R-:W-:Y:S01]  /*7940*/  IMAD.U32 R10, RZ, RZ, UR4 ;  /* 0x00000004ff0a7e24 */ /* 0x010fe2000f8e00ff */
[----:B------:R-:W-:-:S02]  /*7950*/  MOV R11, UR5 ;  /* 0x00000005000b7c02 */ /* 0x000fc40008000f00 */
[----:B------:R-:W-:-:S07]  /*7960*/  LEPC R20, `(.L_x_180) ;  /* 0x000000001014794e */ /* 0x000fce0000000000 */
[----:B---3--:R-:W-:Y:S05]  /*7970*/  CALL.ABS.NOINC R14 ;  /* 0x000000000e007343 */ /* 0x008fea0003c00000 */
.L_x_180:
[----:B------:R-:W-:Y:S05]  /*7980*/  BSYNC.RECONVERGENT B6 ;  /* 0x0000000000067941 */ /* 0x000fea0003800200 */
.L_x_179:
[----:B------:R-:W-:Y:S01]  /*7990*/  LOP3.LUT R0, R51, 0x110, RZ, 0xfc, !PT ;  /* 0x0000011033007812 */ /* 0x000fe200078efcff */
[----:B------:R-:W-:Y:S05]  /*79a0*/  WARPSYNC.ALL ;  /* 0x0000000000007948 */ /* 0x000fea0003800000 */
[----:B------:R-:W-:Y:S02]  /*79b0*/  R2UR UR4, R0 ;  /* 0x00000000000472ca */ /* 0x000fe400000e0000 */
[----:B------:R-:W-:Y:S02]  /*79c0*/  FSETP.NEU.AND P0, PT, R53, 1, PT ;  /* 0x3f8000003500780b */ /* 0x000fe40003f0d000 */
[----:B------:R-:W-:-:S09]  /*79d0*/  R2UR UR5, R52 ;  /* 0x00000000340572ca */ /* 0x000fd200000e0000 */
[----:B--2---:R-:W1:Y:S01]  /*79e0*/  LDTM.x16 R4, tmem[UR4] ;  /* 0x00000004000479ee */ /* 0x004e620008240000 */
[----:B------:R-:W-:Y:S01]  /*79f0*/  R2UR UR4, R0 ;  /* 0x00000000000472ca */ /* 0x000fe200000e0000 */
[C---:B------:R-:W-:Y:S02]  /*7a00*/  @P0 FMUL2 R24, R53.reuse.F32, R24.F32x2.HI_LO ;  /* 0x000000183518024a */ /* 0x040fe40000040000 */
[C---:B------:R-:W-:Y:S02]  /*7a10*/  @P0 FMUL2 R26, R53.reuse.F32, R26.F32x2.HI_LO ;  /* 0x0000001a351a024a */ /* 0x040fe40000040000 */
[C---:B------:R-:W-:Y:S02]  /*7a20*/  @P0 FMUL2 R28, R53.reuse.F32, R28.F32x2.HI_LO ;  /* 0x0000001c351c024a */ /* 0x040fe40000040000 */
[C---:B------:R-:W-:Y:S02]  /*7a30*/  @P0 FMUL2 R30, R53.reuse.F32, R30.F32x2.HI_LO ;  /* 0x0000001e351e024a */ /* 0x040fe40000040000 */
[----:B------:R-:W-:-:S02]  /*7a40*/  @P0 FMUL2 R32, R53.F32, R32.F32x2.HI_LO ;  /* 0x000000203520024a */ /* 0x000fc40000040000 */
[C---:B------:R-:W-:Y:S02]  /*7a50*/  @P0 FMUL2 R34, R53.reuse.F32, R34.F32x2.HI_LO ;  /* 0x000000223522024a */ /* 0x040fe40000040000 */
[C---:B------:R-:W-:Y:S02]  /*7a60*/  @P0 FMUL2 R36, R53.reuse.F32, R36.F32x2.HI_LO ;  /* 0x000000243524024a */ /* 0x040fe40000040000 */
[----:B------:R-:W-:-:S04]  /*7a70*/  @P0 FMUL2 R38, R53.F32, R38.F32x2.HI_LO ;  /* 0x000000263526024a */ /* 0x000fc80000040000 */
[----:B------:R3:W-:Y:S01]  /*7a80*/  STTM.x16 tmem[UR5], R24 ;  /* 0x00000018000079ed */ /* 0x0007e20008240005 */
[C---:B-1----:R-:W-:Y:S02]  /*7a90*/  @P0 FMUL2 R4, R53.reuse.F32, R4.F32x2.HI_LO ;  /* 0x000000043504024a */ /* 0x042fe40000040000 */
[C---:B------:R-:W-:Y:S02]  /*7aa0*/  @P0 FMUL2 R6, R53.reuse.F32, R6.F32x2.HI_LO ;  /* 0x000000063506024a */ /* 0x040fe40000040000 */
[C---:B------:R-:W-:Y:S02]  /*7ab0*/  @P0 FMUL2 R8, R53.reuse.F32, R8.F32x2.HI_LO ;  /* 0x000000083508024a */ /* 0x040fe40000040000 */
[C---:B------:R-:W-:Y:S02]  /*7ac0*/  @P0 FMUL2 R10, R53.reuse.F32, R10.F32x2.HI_LO ;  /* 0x0000000a350a024a */ /* 0x040fe40000040000 */
[C---:B------:R-:W-:Y:S02]  /*7ad0*/  @P0 FMUL2 R12, R53.reuse.F32, R12.F32x2.HI_LO ;  /* 0x0000000c350c024a */ /* 0x040fe40000040000 */
[----:B------:R-:W-:-:S02]  /*7ae0*/  @P0 FMUL2 R14, R53.F32, R14.F32x2.HI_LO ;  /* 0x0000000e350e024a */ /* 0x000fc40000040000 */
[C---:B------:R-:W-:Y:S02]  /*7af0*/  @P0 FMUL2 R16, R53.reuse.F32, R16.F32x2.HI_LO ;  /* 0x000000103510024a */ /* 0x040fe40000040000 */
[----:B------:R-:W-:-:S04]  /*7b00*/  @P0 FMUL2 R18, R53.F32, R18.F32x2.HI_LO ;  /* 0x000000123512024a */ /* 0x000fc80000040000 */
[----:B------:R3:W-:Y:S02]  /*7b10*/  STTM.x16 tmem[UR4], R4 ;  /* 0x00000004000079ed */ /* 0x0007e40008240004 */
.L_x_178:
[----:B------:R-:W-:-:S09]  /*7b20*/  UISETP.NE.AND UP0, UPT, UR39, URZ, UPT ;  /* 0x000000ff2700728c */ /* 0x000fd2000bf05270 */
[----:B------:R-:W-:Y:S05]  /*7b30*/  BRA.U !UP0, `(.L_x_181) ;  /* 0x0000000108047547 */ /* 0x000fea000b800000 */
[----:B------:R-:W-:Y:S05]  /*7b40*/  BPT.TRAP 0x1 ;  /* 0x000000040000795c */ /* 0x000fea0000300000 */
.L_x_181:
[----:B------:R-:W-:Y:S01]  /*7b50*/  IADD3 R3, PT, PT, R47, 0xb088, RZ ;  /* 0x0000b0882f037810 */ /* 0x000fe20007ffe0ff */
[----:B------:R-:W-:Y:S02]  /*7b60*/  UISETP.NE.AND UP0, UPT, UR41, URZ, UPT ;  /* 0x000000ff2900728c */ /* 0x000fe4000bf05270 */
[----:B------:R-:W-:Y:S01]  /*7b70*/  ULOP3.LUT UR42, UR42, 0x1, URZ, 0x3c, !UPT ;  /* 0x000000012a2a7892 */ /* 0x000fe2000f8e3cff */
[----:B-1----:R-:W-:-:S04]  /*7b80*/  PRMT R0, R48, 0x654, R3 ;  /* 0x0000065430007816 */ /* 0x002fc80000000003 */
[----:B------:R1:W-:Y:S01]  /*7b90*/  SYNCS.ARRIVE.TRANS64.RED.A1T0 RZ, [R0+URZ], RZ ;  /* 0x000000ff00ff79a7 */ /* 0x0003e200081004ff */
[----:B------:R-:W4:Y:S01]  /*7ba0*/  FENCE.VIEW.ASYNC.T ;  /* 0x00000000000073c6 */ /* 0x000f220000000200 */
[----:B------:R-:W-:Y:S05]  /*7bb0*/  BRA.U UP0, `(.L_x_182) ;  /* 0x0000000100087547 */ /* 0x000fea000b800000 */
[----:B------:R-:W-:Y:S05]  /*7bc0*/  BPT.TRAP 0x1 ;  /* 0x000000040000795c */ /* 0x000fea0000300000 */
[----:B------:R-:W-:Y:S05]  /*7bd0*/  BPT.TRAP 0x1 ;  /* 0x000000040000795c */ /* 0x000fea0000300000 */
.L_x_182:
[----:B------:R-:W-:Y:S01]  /*7be0*/  IADD3 R3, PT, PT, R47, 0xb0a0, RZ ;  /* 0x0000b0a02f037810 */ /* 0x000fe20007ffe0ff */
[----:B------:R-:W-:-:S03]  /*7bf0*/  UISETP.NE.AND UP0, UPT, UR39, URZ, UPT ;  /* 0x000000ff2700728c */ /* 0x000fc6000bf05270 */
[----:B-1----:R-:W-:-:S04]  /*7c00*/  PRMT R0, R48, 0x654, R3 ;  /* 0x0000065430007816 */ /* 0x002fc80000000003 */
[----:B----4-:R1:W-:Y:S02]  /*7c10*/  SYNCS.ARRIVE.TRANS64.RED.A1T0 RZ, [R0+URZ], RZ ;  /* 0x000000ff00ff79a7 */ /* 0x0103e400081004ff */
[----:B------:R-:W-:Y:S05]  /*7c20*/  BRA.U !UP0, `(.L_x_183) ;  /* 0x0000000108047547 */ /* 0x000fea000b800000 */
[----:B------:R-:W-:Y:S05]  /*7c30*/  BPT.TRAP 0x1 ;  /* 0x000000040000795c */ /* 0x000fea0000300000 */
.L_x_183:
[----:B-1----:R-:W-:Y:S01]  /*7c40*/  IMAD.U32 R0, RZ, RZ, UR42 ;  /* 0x0000002aff007e24 */ /* 0x002fe2000f8e00ff */
[----:B------:R-:W-:-:S04]  /*7c50*/  LOP3.LUT R3, R51, 0x80, RZ, 0xfc, !PT ;  /* 0x0000008033037812 */ /* 0x000fc800078efcff */
[----:B------:R-:W-:-:S04]  /*7c60*/  SHF.L.U32 R0, R0, 0x1f, RZ ;  /* 0x0000001f00007819 */ /* 0x000fc800000006ff */
[----:B------:R-:W1:Y:S02]  /*7c70*/  SYNCS.PHASECHK.TRANS64.TRYWAIT P0, [R47+URZ+0xb080], R0 ;  /* 0x00b080002f0075a7 */ /* 0x000e6400080011ff */
[----:B-1----:R-:W-:Y:S05]  /*7c80*/  @!P0 BRA `(.L_x_184) ;  /* 0x000000b800c88947 */ /* 0x002fea0003800000 */
.L_x_414:
[----:B------:R-:W-:Y:S01]  /*7c90*/  R2UR UR4, R3 ;  /* 0x00000000030472ca */ /* 0x000fe200000e0000 */
[----:B------:R-:W-:Y:S01]  /*7ca0*/  UISETP.NE.AND UP0, UPT, UR41, URZ, UPT ;  /* 0x000000ff2900728c */ /* 0x000fe2000bf05270 */
[----:B------:R-:W-:Y:S01]  /*7cb0*/  PLOP3.LUT P0, PT, PT, PT, PT, 0x80, 0x8 ;  /* 0x000000000008781c */ /* 0x000fe20003f0f070 */
[----:B------:R-:W-:-:S10]  /*7cc0*/  IMAD.MOV.U32 R53, RZ, RZ, 0x3f800000 ;  /* 0x3f800000ff357424 */ /* 0x000fd400078e00ff */
[----:B---3--:R-:W3:Y:S02]  /*7cd0*/  LDTM.x2 R4, tmem[UR4] ;  /* 0x00000004000479ee */ /* 0x008ee400080c0000 */
        /* <DEDUP_REMOVED lines=12> */
.L_x_185:
[----:B------:R-:W-:Y:S01]  /*7da0*/  IMAD.U32 R0, RZ, RZ, UR43 ;  /* 0x0000002bff007e24 */ /* 0x000fe2000f8e00ff */
[----:B------:R-:W-:-:S04]  /*7db0*/  FSETP.NEU.AND P1, PT, R53, 1, PT ;  /* 0x3f8000003500780b */ /* 0x000fc80003f2d000 */
[----:B------:R-:W-:-:S04]  /*7dc0*/  SHF.L.U32 R0, R0, 0x1f, RZ ;  /* 0x0000001f00007819 */ /* 0x000fc800000006ff */
[----:B------:R-:W1:Y:S02]  /*7dd0*/  SYNCS.PHASECHK.TRANS64.TRYWAIT P0, [R47+URZ+0xb098], R0 ;  /* 0x00b098002f0075a7 */ /* 0x000e6400080011ff */
[----:B-1----:R-:W-:Y:S05]  /*7de0*/  @!P0 BRA `(.L_x_186) ;  /* 0x000000b800848947 */ /* 0x002fea0003800000 */
.L_x_415:
        /* <DEDUP_REMOVED lines=27> */
.L_x_189:
[----:B------:R-:W-:Y:S05]  /*7fa0*/  BSYNC.RECONVERGENT B6 ;  /* 0x0000000000067941 */ /* 0x000fea0003800200 */
.L_x_188:
        /* <DEDUP_REMOVED lines=25> */
.L_x_187:
[----:B------:R-:W-:-:S09]  /*8140*/  UISETP.NE.AND UP0, UPT, UR40, URZ, UPT ;  /* 0x000000ff2800728c */ /* 0x000fd2000bf05270 */
[----:B------:R-:W-:Y:S05]  /*8150*/  BRA.U !UP0, `(.L_x_190) ;  /* 0x0000000108047547 */ /* 0x000fea000b800000 */
[----:B------:R-:W-:Y:S05]  /*8160*/  BPT.TRAP 0x1 ;  /* 0x000000040000795c */ /* 0x000fea0000300000 */
.L_x_190:
[----:B-1----:R-:W-:Y:S01]  /*8170*/  PRMT R0, R48, 0x654, R23 ;  /* 0x0000065430007816 */ /* 0x002fe20000000017 */
[----:B------:R-:W-:-:S03]  /*8180*/  UISETP.NE.AND UP0, UPT, UR41, URZ, UPT ;  /* 0x000000ff2900728c */ /* 0x000fc6000bf05270 */
[----:B------:R1:W-:Y:S01]  /*8190*/  SYNCS.ARRIVE.TRANS64.RED.A1T0 RZ, [R0+URZ], RZ ;  /* 0x000000ff00ff79a7 */ /* 0x0003e200081004ff */
[----:B------:R-:W4:Y:S05]  /*81a0*/  FENCE.VIEW.ASYNC.T ;  /* 0x00000000000073c6 */ /* 0x000f2a0000000200 */
[----:B------:R-:W-:Y:S05]  /*81b0*/  BRA.U UP0, `(.L_x_191) ;  /* 0x0000000100087547 */ /* 0x000fea000b800000 */
[----:B------:R-:W-:Y:S05]  /*81c0*/  BPT.TRAP 0x1 ;  /* 0x000000040000795c */ /* 0x000fea0000300000 */
[----:B------:R-:W-:Y:S05]  /*81d0*/  BPT.TRAP 0x1 ;  /* 0x000000040000795c */ /* 0x000fea0000300000 */
.L_x_191:
[----:B------:R-:W-:Y:S01]  /*81e0*/  ISETP.NE.AND P0, PT, R50, RZ, PT ;  /* 0x000000ff3200720c */ /* 0x000fe20003f05270 */
[----:B------:R-:W-:Y:S01]  /*81f0*/  VIADD R3, R47, 0xb0a8 ;  /* 0x0000b0a82f037836 */ /* 0x000fe20000000000 */
[----:B------:R-:W-:-:S04]  /*8200*/  ULOP3.LUT UR43, UR43, 0x1, URZ, 0x3c, !UPT ;  /* 0x000000012b2b7892 */ /* 0x000fc8000f8e3cff */
[----:B------:R-:W-:-:S04]  /*8210*/  PRMT R3, R48, 0x654, R3 ;  /* 0x0000065430037816 */ /* 0x000fc80000000003 */
[----:B----4-:R4:W-:Y:S02]  /*8220*/  SYNCS.ARRIVE.TRANS64.RED.A1T0 RZ, [R3+URZ], RZ ;  /* 0x000000ff03ff79a7 */ /* 0x0109e400081004ff */
[----:B----4-:R-:W-:Y:S01]  /*8230*/  LOP3.LUT R3, R42, 0x1, RZ, 0x3c, !PT ;  /* 0x000000012a037812 */ /* 0x010fe200078e3cff */
[----:B------:R-:W-:Y:S06]  /*8240*/  @P0 BRA `(.L_x_192) ;  /* 0xfffffff000d00947 */ /* 0x000fec000383ffff */
.L_x_173:
[----:B------:R-:W-:-:S09]  /*8250*/  UISETP.NE.AND UP0, UPT, UR39, URZ, UPT ;  /* 0x000000ff2700728c */ /* 0x000fd2000bf05270 */
[----:B------:R-:W-:Y:S05]  /*8260*/  BRA.U !UP0, `(.L_x_193) ;  /* 0x0000000108047547 */ /* 0x000fea000b800000 */
[----:B------:R-:W-:Y:S05]  /*8270*/  BPT.TRAP 0x1 ;  /* 0x000000040000795c */ /* 0x000fea0000300000 */
.L_x_193:
[----:B---3--:R-:W-:Y:S01]  /*8280*/  IADD3 R31, PT, PT, R47, 0xb088, RZ ;  /* 0x0000b0882f1f7810 */ /* 0x008fe20007ffe0ff */
[----:B------:R-:W-:-:S03]  /*8290*/  UISETP.NE.AND UP0, UPT, UR40, URZ, UPT ;  /* 0x000000ff2800728c */ /* 0x000fc6000bf05270 */
[----:B------:R-:W-:-:S04]  /*82a0*/  PRMT R4, R48, 0x654, R31 ;  /* 0x0000065430047816 */ /* 0x000fc8000000001f */
[----:B------:R3:W-:Y:S02]  /*82b0*/  SYNCS.ARRIVE.TRANS64.RED.A1T0 RZ, [R4+URZ], RZ ;  /* 0x000000ff04ff79a7 */ /* 0x0007e400081004ff */
[----:B------:R-:W-:Y:S05]  /*82c0*/  BRA.U !UP0, `(.L_x_194) ;  /* 0x0000000108047547 */ /* 0x000fea000b800000 */
[----:B------:R-:W-:Y:S05]  /*82d0*/  BPT.TRAP 0x1 ;  /* 0x000000040000795c */ /* 0x000fea0000300000 */
.L_x_194:
[----:B---3--:R-:W-:Y:S01]  /*82e0*/  SHF.L.U32 R4, R3, 0x1f, RZ ;  /* 0x0000001f03047819 */ /* 0x008fe200000006ff */
[----:B------:R-:W-:-:S03]  /*82f0*/  IMAD.U32 R27, R41, 0x10000, RZ ;  /* 0x00010000291b7824 */ /* 0x000fc600078e00ff */
[----:B------:R-:W3:Y:S02]  /*8300*/  SYNCS.PHASECHK.TRANS64.TRYWAIT P0, [R47+URZ+0xb070], R4 ;  /* 0x00b070042f0075a7 */ /* 0x000ee400080011ff */
[----:B------:R-:W-:Y:S01]  /*8310*/  LOP3.LUT R27, R27, 0x600000, RZ, 0xc0, !PT ;  /* 0x006000001b1b7812 */ /* 0x000fe200078ec0ff */
[----:B---3--:R-:W-:Y:S06]  /*8320*/  @!P0 BRA `(.L_x_195) ;  /* 0x000000b400488947 */ /* 0x008fec0003800000 */
.L_x_416:
[----:B------:R-:W-:Y:S05]  /*8330*/  WARPSYNC.ALL ;  /* 0x0000000000007948 */ /* 0x000fea0003800000 */
[----:B------:R-:W-:Y:S01]  /*8340*/  R2UR UR4, R27 ;  /* 0x000000001b0472ca */ /* 0x000fe200000e0000 */
[----:B------:R-:W-:-:S12]  /*8350*/  UISETP.NE.AND UP0, UPT, UR40, URZ, UPT ;  /* 0x000000ff2800728c */ /* 0x000fd8000bf05270 */
[----:B------:R-:W4:Y:S02]  /*8360*/  LDTM.x2 R22, tmem[UR4] ;  /* 0x00000004001679ee */ /* 0x000f2400080c0000 */
[----:B----4-:R-:W-:Y:S05]  /*8370*/  BRA.U !UP0, `(.L_x_196) ;  /* 0x0000000108047547 */ /* 0x010fea000b800000 */
[----:B------:R-:W-:Y:S05]  /*8380*/  BPT.TRAP 0x1 ;  /* 0x000000040000795c */ /* 0x000fea0000300000 */
.L_x_196:
[----:B------:R4:W-:Y:S01]  /*8390*/  SYNCS.ARRIVE.TRANS64.RED.A1T0 RZ, [R0+URZ], RZ ;  /* 0x000000ff00ff79a7 */ /* 0x0009e200081004ff */
[----:B------:R-:W-:-:S09]  /*83a0*/  UISETP.NE.AND UP0, UPT, UR41, URZ, UPT ;  /* 0x000000ff2900728c */ /* 0x000fd2000bf05270 */
[----:B------:R-:W-:Y:S05]  /*83b0*/  BRA.U UP0, `(.L_x_197) ;  /* 0x0000000100047547 */ /* 0x000fea000b800000 */
[----:B------:R-:W-:Y:S05]  /*83c0*/  BPT.TRAP 0x1 ;  /* 0x000000040000795c */ /* 0x000fea0000300000 */
.L_x_197:
[----:B-1--4-:R-:W-:-:S04]  /*83d0*/  MOV R0, UR43 ;  /* 0x0000002b00007c02 */ /* 0x012fc80008000f00 */
[----:B------:R-:W-:-:S04]  /*83e0*/  SHF.L.U32 R0, R0, 0x1f, RZ ;  /* 0x0000001f00007819 */ /* 0x000fc800000006ff */
[----:B------:R-:W1:Y:S02]  /*83f0*/  SYNCS.PHASECHK.TRANS64.TRYWAIT P0, [R47+URZ+0xb090], R0 ;  /* 0x00b090002f0075a7 */ /* 0x000e6400080011ff */
[----:B-1----:R-:W-:Y:S05]  /*8400*/  @!P0 BRA `(.L_x_198) ;  /* 0x000000b400248947 */ /* 0x002fea0003800000 */
.L_x_417:
[----:B------:R-:W-:-:S09]  /*8410*/  UISETP.NE.AND UP0, UPT, UR41, URZ, UPT ;  /* 0x000000ff2900728c */ /* 0x000fd2000bf05270 */
[----:B------:R-:W-:Y:S05]  /*8420*/  BRA.U UP0, `(.L_x_199) ;  /* 0x0000000100047547 */ /* 0x000fea000b800000 */
[----:B------:R-:W-:Y:S05]  /*8430*/  BPT.TRAP 0x1 ;  /* 0x000000040000795c */ /* 0x000fea0000300000 */
.L_x_199:
[----:B-1----:R-:W-:Y:S01]  /*8440*/  SHF.L.U32 R0, R43, 0x1f, RZ ;  /* 0x0000001f2b007819 */ /* 0x002fe200000006ff */
[----:B------:R1:W4:Y:S01]  /*8450*/  MUFU.RCP R3, R22 ;  /* 0x0000001600037308 */ /* 0x0003220000001000 */
[----:B------:R-:W-:Y:S02]  /*8460*/  BSSY B0, `(.L_x_200) ;  /* 0x0000003000007945 */ /* 0x000fe40003800000 */
[----:B------:R-:W5:Y:S02]  /*8470*/  SYNCS.PHASECHK.TRANS64.TRYWAIT P0, [R47+URZ+0xb0c0], R0 ;  /* 0x00b0c0002f0075a7 */ /* 0x000f6400080011ff */
[----:B-1--45:R-:W-:Y:S05]  /*8480*/  @!P0 BRA `(.L_x_201) ;  /* 0x000000b400188947 */ /* 0x032fea0003800000 */
.L_x_418:
[----:B------:R-:W-:Y:S05]  /*8490*/  BSYNC B0 ;  /* 0x0000000000007941 */ /* 0x000fea0003800000 */
.L_x_200:
[----:B------:R-:W4:Y:S01]  /*84a0*/  LDCU UR4, c[0x0][0x708] ;  /* 0x0000e100ff0477ac */ /* 0x000f220008000800 */
[----:B------:R-:W-:Y:S01]  /*84b0*/  FFMA R32, -R22, R3, 1 ;  /* 0x3f80000016207423 */ /* 0x000fe20000000103 */
[----:B------:R-:W5:Y:S03]  /*84c0*/  LDC R30, c[0x0][0x708] ;  /* 0x0001c200ff1e7b82 */ /* 0x000f660000000800 */
[----:B------:R-:W-:Y:S01]  /*84d0*/  FFMA R32, R3, R32, R3 ;  /* 0x0000002003207223 */ /* 0x000fe20000000003 */
[----:B----4-:R-:W-:-:S03]  /*84e0*/  MOV R3, UR4 ;  /* 0x0000000400037c02 */ /* 0x010fc60008000f00 */
[----:B------:R-:W-:Y:S01]  /*84f0*/  FFMA R5, R32, UR4, RZ ;  /* 0x0000000420057c23 */ /* 0x000fe200080000ff */
[----:B------:R-:W4:Y:S03]  /*8500*/  FCHK P0, R3, R22 ;  /* 0x0000001603007302 */ /* 0x000f260000000000 */
[----:B-1----:R-:W-:-:S04]  /*8510*/  FFMA R0, -R22, R5, UR4 ;  /* 0x0000000416007e23 */ /* 0x002fc80008000105 */
[----:B------:R-:W-:Y:S01]  /*8520*/  FFMA R32, R32, R0, R5 ;  /* 0x0000000020207223 */ /* 0x000fe20000000005 */
[----:B----4-:R-:W-:Y:S06]  /*8530*/  @!P0 BRA `(.L_x_202) ;  /* 0x0000000000088947 */ /* 0x010fec0003800000 */
[----:B---3--:R-:W-:Y:S02]  /*8540*/  MOV R4, 0x8560 ;  /* 0x0000856000047802 */ /* 0x008fe40000000f00 */
[----:B--2--5:R-:W-:Y:S05]  /*8550*/  CALL.REL.NOINC `($__internal_3_$__cuda_sm3x_div_rn_noftz_f32_slowpath) ;  /* 0x000000c000287944 */ /* 0x024fea0003c00000 */
.L_x_202:
[----:B------:R-:W-:Y:S01]  /*8560*/  LOP3.LUT R0, R27, 0x100, RZ, 0xfc, !PT ;  /* 0x000001001b007812 */ /* 0x000fe200078efcff */
[----:B------:R-:W-:Y:S05]  /*8570*/  WARPSYNC.ALL ;  /* 0x0000000000007948 */ /* 0x000fea0003800000 */
[----:B------:R-:W-:Y:S01]  /*8580*/  R2UR UR4, R0 ;  /* 0x00000000000472ca */ /* 0x000fe200000e0000 */
[----:B------:R-:W-:Y:S01]  /*8590*/  IMAD.SHL.U32 R26, R41, 0x20, RZ ;  /* 0x00000020291a7824 */ /* 0x000fe200078e00ff */
[----:B------:R-:W1:Y:S04]  /*85a0*/  S2R R0, SR_SWINHI ;  /* 0x0000000000007919 */ /* 0x000e680000002f00 */
[----:B------:R-:W-:-:S07]  /*85b0*/  LOP3.LUT R26, R26, 0xfe0, RZ, 0xc0, !PT ;  /* 0x00000fe01a1a7812 */ /* 0x000fce00078ec0ff */
[----:B--23--:R-:W2:Y:S01]  /*85c0*/  LDTM.x16 R4, tmem[UR4] ;  /* 0x00000004000479ee */ /* 0x00cea20008240000 */
[----:B------:R-:W-:Y:S02]  /*85d0*/  MOV R28, R47 ;  /* 0x0000002f001c7202 */ /* 0x000fe40000000f00 */
[----:B-1----:R-:W-:Y:S01]  /*85e0*/  MOV R29, R0 ;  /* 0x00000000001d7202 */ /* 0x002fe20000000f00 */
[----:B--2---:R-:W-:Y:S02]  /*85f0*/  FMUL2 R24, R32.F32, R10.F32x2.HI_LO ;  /* 0x0000000a2018724a */ /* 0x004fe40000040000 */
[----:B------:R-:W-:-:S04]  /*8600*/  IMAD.WIDE.U32 R10, R26, 0x2, R28 ;  /* 0x000000021a0a7825 */ /* 0x000fc800078e001c */
[C---:B------:R-:W-:Y:S01]  /*8610*/  FMUL2 R20, R32.reuse.F32, R8.F32x2.HI_LO ;  /* 0x000000082014724a */ /* 0x040fe20000040000 */
[----:B------:R-:W-:Y:S01]  /*8620*/  SHF.R.U32.HI R29, RZ, 0x5, R41 ;  /* 0x00000005ff1d7819 */ /* 0x000fe20000011629 */
[C---:B------:R-:W-:Y:S01]  /*8630*/  FMUL2 R4, R32.reuse.F32, R4.F32x2.HI_LO ;  /* 0x000000042004724a */ /* 0x040fe20000040000 */
[----:B------:R-:W-:Y:S01]  /*8640*/  SHF.R.U32.HI R28, RZ, 0x15, R27 ;  /* 0x00000015ff1c7819 */ /* 0x000fe2000001161b */
[----:B------:R-:W-:Y:S01]  /*8650*/  FMUL2 R6, R32.F32, R6.F32x2.HI_LO ;  /* 0x000000062006724a */ /* 0x000fe20000040000 */
[----:B------:R-:W-:Y:S01]  /*8660*/  IADD3 R0, P1, PT, R10, 0x7000, RZ ;  /* 0x000070000a007810 */ /* 0x000fe20007f3e0ff */
[----:B------:R-:W-:Y:S01]  /*8670*/  FMUL2 R12, R32.F32, R12.F32x2.HI_LO ;  /* 0x0000000c200c724a */ /* 0x000fe20000040000 */
[----:B------:R-:W-:Y:S01]  /*8680*/  IADD3 R3, P0, PT, R10, 0x7010, RZ ;  /* 0x000070100a037810 */ /* 0x000fe20007f1e0ff */
[C---:B------:R-:W-:Y:S01]  /*8690*/  FMUL2 R14, R32.reuse.F32, R14.F32x2.HI_LO ;  /* 0x0000000e200e724a */ /* 0x040fe20000040000 */
[----:B------:R-:W-:Y:S01]  /*86a0*/  F2FP.F16.F32.PACK_AB R10, R21, R20 ;  /* 0x00000014150a723e */ /* 0x000fe200000000ff */
[--C-:B------:R-:W-:Y:S01]  /*86b0*/  IMAD.X R35, RZ, RZ, R11.reuse, P1 ;  /* 0x000000ffff237224 */ /* 0x100fe200008e060b */
[----:B------:R-:W-:Y:S01]  /*86c0*/  F2FP.F16.F32.PACK_AB R8, R5, R4 ;  /* 0x000000040508723e */ /* 0x000fe200000000ff */
[----:B------:R-:W-:Y:S01]  /*86d0*/  IMAD.X R21, RZ, RZ, R11, P0 ;  /* 0x000000ffff157224 */ /* 0x000fe200000e060b */
[----:B------:R-:W-:Y:S01]  /*86e0*/  F2FP.F16.F32.PACK_AB R9, R7, R6 ;  /* 0x000000060709723e */ /* 0x000fe200000000ff */
[----:B------:R-:W-:Y:S01]  /*86f0*/  FMUL2 R16, R32.F32, R16.F32x2.HI_LO ;  /* 0x000000102010724a */ /* 0x000fe20000040000 */
[----:B------:R-:W-:Y:S01]  /*8700*/  SHF.R.U64 R7, R0, 0x3, R35 ;  /* 0x0000000300077819 */ /* 0x000fe20000001223 */
[----:B------:R-:W-:Y:S01]  /*8710*/  FMUL2 R18, R32.F32, R18.F32x2.HI_LO ;  /* 0x000000122012724a */ /* 0x000fe20000040000 */
[----:B------:R-:W-:-:S02]  /*8720*/  F2FP.F16.F32.PACK_AB R4, R13, R12 ;  /* 0x0000000c0d04723e */ /* 0x000fc400000000ff */
[----:B------:R-:W-:Y:S02]  /*8730*/  SHF.R.U64 R12, R3, 0x3, R21 ;  /* 0x00000003030c7819 */ /* 0x000fe40000001215 */
[----:B------:R-:W-:Y:S02]  /*8740*/  F2FP.F16.F32.PACK_AB R11, R25, R24 ;  /* 0x00000018190b723e */ /* 0x000fe400000000ff */
[----:B------:R-:W-:Y:S02]  /*8750*/  LOP3.LUT R34, R0, 0x30, R7, 0x78, !PT ;  /* 0x0000003000227812 */ /* 0x000fe400078e7807 */
[----:B------:R-:W-:Y:S02]  /*8760*/  F2FP.F16.F32.PACK_AB R5, R15, R14 ;  /* 0x0000000e0f05723e */ /* 0x000fe400000000ff */
[----:B------:R-:W-:Y:S01]  /*8770*/  F2FP.F16.F32.PACK_AB R6, R17, R16 ;  /* 0x000000101106723e */ /* 0x000fe200000000ff */
[----:B------:R1:W-:Y:S01]  /*8780*/  ST.E.128 desc[UR44][R34.64], R8 ;  /* 0x0000000822007985 */ /* 0x0003e2000c101d2c */
[----:B------:R-:W-:-:S02]  /*8790*/  LOP3.LUT R20, R3, 0x30, R12, 0x78, !PT ;  /* 0x0000003003147812 */ /* 0x000fc400078e780c */
[----:B------:R-:W-:Y:S02]  /*87a0*/  F2FP.F16.F32.PACK_AB R7, R19, R18 ;  /* 0x000000121307723e */ /* 0x000fe400000000ff */
[----:B------:R-:W-:-:S03]  /*87b0*/  LOP3.LUT R29, R29, 0x3, RZ, 0xc0, !PT ;  /* 0x000000031d1d7812 */ /* 0x000fc600078ec0ff */
[----:B------:R1:W-:Y:S01]  /*87c0*/  ST.E.128 desc[UR44][R20.64], R4 ;  /* 0x0000000414007985 */ /* 0x0003e2000c101d2c */
[----:B------:R-:W-:-:S13]  /*87d0*/  ISETP.NE.AND P0, PT, R29, R28, PT ;  /* 0x0000001c1d00720c */ /* 0x000fda0003f05270 */
[----:B------:R-:W-:Y:S05]  /*87e0*/  @!P0 BRA `(.L_x_203) ;  /* 0x0000000000408947 */ /* 0x000fea0003800000 */
[----:B------:R-:W-:Y:S01]  /*87f0*/  MOV R14, 0x8 ;  /* 0x00000008000e7802 */ /* 0x000fe20000000f00 */
[----:B------:R-:W2:Y:S01]  /*8800*/  LDCU.64 UR6, c[0x4][0xb0] ;  /* 0x01001600ff0677ac */ /* 0x000ea20008000a00 */
[----:B------:R-:W-:Y:S02]  /*8810*/  HFMA2 R12, -RZ, RZ, 0, 5.9604644775390625e-08 ;  /* 0x00000001ff0c7431 */ /* 0x000fe400000001ff */
[----:B-1----:R-:W-:Y:S01]  /*8820*/  IMAD.MOV.U32 R8, RZ, RZ, 0x192 ;  /* 0x00000192ff087424 */ /* 0x002fe200078e00ff */
[----:B------:R-:W1:Y:S01]  /*8830*/  LDCU.64 UR4, c[0x4][0xb8] ;  /* 0x01001700ff0477ac */ /* 0x000e620008000a00 */
[----:B------:R-:W3:Y:S01]  /*8840*/  LDC.64 R14, c[0x4][R14] ;  /* 0x010000000e0e7b82 */ /* 0x000ee20000000a00 */
[----:B------:R-:W-:Y:S01]  /*8850*/  IMAD.MOV.U32 R13, RZ, RZ, RZ ;  /* 0x000000ffff0d7224 */ /* 0x000fe200078e00ff */
[----:B------:R-:W4:Y:S01]  /*8860*/  LDCU.64 UR8, c[0x4][0x40] ;  /* 0x01000800ff0877ac */ /* 0x000f220008000a00 */
[----:B--2---:R-:W-:Y:S01]  /*8870*/  IMAD.U32 R4, RZ, RZ, UR6 ;  /* 0x00000006ff047e24 */ /* 0x004fe2000f8e00ff */
[----:B------:R-:W-:Y:S01]  /*8880*/  MOV R5, UR7 ;  /* 0x0000000700057c02 */ /* 0x000fe20008000f00 */
[----:B-1----:R-:W-:Y:S01]  /*8890*/  IMAD.U32 R6, RZ, RZ, UR4 ;  /* 0x00000004ff067e24 */ /* 0x002fe2000f8e00ff */
[----:B------:R-:W-:Y:S01]  /*88a0*/  MOV R7, UR5 ;  /* 0x0000000500077c02 */ /* 0x000fe20008000f00 */
[----:B----4-:R-:W-:Y:S01]  /*88b0*/  IMAD.U32 R10, RZ, RZ, UR8 ;  /* 0x00000008ff0a7e24 */ /* 0x010fe2000f8e00ff */
[----:B------:R-:W-:-:S02]  /*88c0*/  MOV R11, UR9 ;  /* 0x00000009000b7c02 */ /* 0x000fc40008000f00 */
[----:B------:R-:W-:-:S07]  /*88d0*/  LEPC R20, `(.L_x_203) ;  /* 0x000000001014794e */ /* 0x000fce0000000000 */
[----:B---3-5:R-:W-:Y:S05]  /*88e0*/  CALL.ABS.NOINC R14 ;  /* 0x000000000e007343 */ /* 0x028fea0003c00000 */
.L_x_203:
[----:B------:R-:W-:Y:S01]  /*88f0*/  LOP3.LUT R0, R27, 0x110, RZ, 0xfc, !PT ;  /* 0x000001101b007812 */ /* 0x000fe200078efcff */
[----:B------:R-:W-:Y:S05]  /*8900*/  WARPSYNC.ALL ;  /* 0x0000000000007948 */ /* 0x000fea0003800000 */
[----:B------:R-:W-:Y:S02]  /*8910*/  R2UR UR4, R0 ;  /* 0x00000000000472ca */ /* 0x000fe400000e0000 */
[----:B------:R-:W2:Y:S11]  /*8920*/  S2R R0, SR_SWINHI ;  /* 0x0000000000007919 */ /* 0x000eb60000002f00 */
[----:B-1----:R-:W1:Y:S01]  /*8930*/  LDTM.x16 R4, tmem[UR4] ;  /* 0x00000004000479ee */ /* 0x002e620008240000 */
[----:B------:R-:W3:Y:S02]  /*8940*/  LDCU.64 UR4, c[0x0][0x880] ;  /* 0x00011000ff0477ac */ /* 0x000ee40008000a00 */
[----:B---3--:R-:W-:Y:S01]  /*8950*/  UISETP.NE.U32.AND UP0, UPT, UR4, URZ, UPT ;  /* 0x000000ff0400728c */ /* 0x008fe2000bf05070 */
[----:B------:R-:W-:-:S02]  /*8960*/  MOV R34, R47 ;  /* 0x0000002f00227202 */ /* 0x000fc40000000f00 */
[----:B--2---:R-:W-:Y:S01]  /*8970*/  MOV R35, R0 ;  /* 0x0000000000237202 */ /* 0x004fe20000000f00 */
[----:B------:R-:W-:Y:S01]  /*8980*/  UISETP.NE.AND.EX UP0, UPT, UR5, URZ, UPT, UP0 ;  /* 0x000000ff0500728c */ /* 0x000fe2000bf05300 */
[----:B-1----:R-:W-:Y:S02]  /*8990*/  FMUL2 R6, R32.F32, R6.F32x2.HI_LO ;  /* 0x000000062006724a */ /* 0x002fe40000040000 */
[----:B------:R-:W-:-:S04]  /*89a0*/  IMAD.WIDE.U32 R34, R26, 0x2, R34 ;  /* 0x000000021a227825 */ /* 0x000fc800078e0022 */
[C---:B------:R-:W-:Y:S02]  /*89b0*/  FMUL2 R20, R32.reuse.F32, R8.F32x2.HI_LO ;  /* 0x000000082014724a */ /* 0x040fe40000040000 */
[C---:B------:R-:W-:Y:S01]  /*89c0*/  FMUL2 R4, R32.reuse.F32, R4.F32x2.HI_LO ;  /* 0x000000042004724a */ /* 0x040fe20000040000 */
[----:B------:R-:W-:Y:S01]  /*89d0*/  F2FP.F16.F32.PACK_AB R9, R7, R6 ;  /* 0x000000060709723e */ /* 0x000fe200000000ff */
[----:B------:R-:W-:Y:S01]  /*89e0*/  FMUL2 R24, R32.F32, R10.F32x2.HI_LO ;  /* 0x0000000a2018724a */ /* 0x000fe20000040000 */
[----:B------:R-:W-:Y:S01]  /*89f0*/  IADD3 R0, P1, PT, R34, 0x7030, RZ ;  /* 0x0000703022007810 */ /* 0x000fe20007f3e0ff */
[----:B------:R-:W-:Y:S01]  /*8a00*/  FMUL2 R12, R32.F32, R12.F32x2.HI_LO ;  /* 0x0000000c200c724a */ /* 0x000fe20000040000 */
[----:B------:R-:W-:Y:S01]  /*8a10*/  IADD3 R3, P0, PT, R34, 0x7020, RZ ;  /* 0x0000702022037810 */ /* 0x000fe20007f1e0ff */
[----:B------:R-:W-:Y:S01]  /*8a20*/  FMUL2 R14, R32.F32, R14.F32x2.HI_LO ;  /* 0x0000000e200e724a */ /* 0x000fe20000040000 */
[----:B------:R-:W-:Y:S01]  /*8a30*/  F2FP.F16.F32.PACK_AB R8, R5, R4 ;  /* 0x000000040508723e */ /* 0x000fe200000000ff */
[----:B------:R-:W-:-:S02]  /*8a40*/  IMAD.X R33, RZ, RZ, R35, P1 ;  /* 0x000000ffff217224 */ /* 0x000fc400008e0623 */
[C---:B------:R-:W-:Y:S02]  /*8a50*/  FMUL2 R16, R32.reuse.F32, R16.F32x2.HI_LO ;  /* 0x000000102010724a */ /* 0x040fe40000040000 */
[----:B------:R-:W-:Y:S02]  /*8a60*/  IMAD.X R35, RZ, RZ, R35, P0 ;  /* 0x000000ffff237224 */ /* 0x000fe400000e0623 */
[----:B------:R-:W-:Y:S01]  /*8a70*/  FMUL2 R18, R32.F32, R18.F32x2.HI_LO ;  /* 0x000000122012724a */ /* 0x000fe20000040000 */
[----:B------:R-:W-:Y:S02]  /*8a80*/  F2FP.F16.F32.PACK_AB R10, R21, R20 ;  /* 0x00000014150a723e */ /* 0x000fe400000000ff */
[----:B------:R-:W-:Y:S02]  /*8a90*/  SHF.R.U64 R7, R0, 0x3, R33 ;  /* 0x0000000300077819 */ /* 0x000fe40000001221 */
[----:B------:R-:W-:Y:S02]  /*8aa0*/  SHF.R.U64 R6, R3, 0x3, R35 ;  /* 0x0000000303067819 */ /* 0x000fe40000001223 */
[----:B------:R-:W-:-:S02]  /*8ab0*/  F2FP.F16.F32.PACK_AB R11, R25, R24 ;  /* 0x00000018190b723e */ /* 0x000fc400000000ff */
[----:B------:R-:W-:Y:S02]  /*8ac0*/  LOP3.LUT R34, R3, 0x30, R6, 0x78, !PT ;  /* 0x0000003003227812 */ /* 0x000fe400078e7806 */
[----:B------:R-:W-:Y:S02]  /*8ad0*/  LOP3.LUT R32, R0, 0x30, R7, 0x78, !PT ;  /* 0x0000003000207812 */ /* 0x000fe400078e7807 */
[----:B------:R-:W-:Y:S01]  /*8ae0*/  F2FP.F16.F32.PACK_AB R4, R13, R12 ;  /* 0x0000000c0d04723e */ /* 0x000fe200000000ff */
[----:B------:R1:W-:Y:S01]  /*8af0*/  ST.E.128 desc[UR44][R34.64], R8 ;  /* 0x0000000822007985 */ /* 0x0003e2000c101d2c */
[----:B------:R-:W-:Y:S02]  /*8b00*/  F2FP.F16.F32.PACK_AB R5, R15, R14 ;  /* 0x0000000e0f05723e */ /* 0x000fe400000000ff */
[----:B------:R-:W-:Y:S02]  /*8b10*/  F2FP.F16.F32.PACK_AB R6, R17, R16 ;  /* 0x000000101106723e */ /* 0x000fe400000000ff */
[----:B------:R-:W-:-:S05]  /*8b20*/  F2FP.F16.F32.PACK_AB R7, R19, R18 ;  /* 0x000000121307723e */ /* 0x000fca00000000ff */
[----:B------:R1:W-:Y:S01]  /*8b30*/  ST.E.128 desc[UR44][R32.64], R4 ;  /* 0x0000000420007985 */ /* 0x0003e2000c101d2c */
[----:B------:R-:W-:Y:S01]  /*8b40*/  @!PT LDS RZ, [RZ] ;  /* 0x00000000fffff984 */ /* 0x000fe20000000800 */
[----:B------:R-:W-:Y:S01]  /*8b50*/  @!PT LDS RZ, [RZ] ;  /* 0x00000000fffff984 */ /* 0x000fe20000000800 */
[----:B------:R-:W-:Y:S01]  /*8b60*/  @!PT LDS RZ, [RZ] ;  /* 0x00000000fffff984 */ /* 0x000fe20000000800 */
[----:B------:R-:W-:Y:S01]  /*8b70*/  @!PT LDS RZ, [RZ] ;  /* 0x00000000fffff984 */ /* 0x000fe20000000800 */
[----:B------:R2:W-:Y:S06]  /*8b80*/  MEMBAR.ALL.CTA ;  /* 0x0000000000007992 */ /* 0x0005ec0000008000 */
[----:B--2---:R-:W2:Y:S01]  /*8b90*/  FENCE.VIEW.ASYNC.S ;  /* 0x00000000000073c6 */ /* 0x004ea20000000000 */
[----:B------:R-:W-:Y:S05]  /*8ba0*/  BRA.U !UP0, `(.L_x_204) ;  /* 0x0000000508347547 */ /* 0x000fea000b800000 */
[C---:B------:R-:W-:Y:S01]  /*8bb0*/  FSETP.GEU.AND P0, PT, R22.reuse, 1.175494350822287508e-38, PT ;  /* 0x008000001600780b */ /* 0x040fe20003f0e000 */
[----:B-1----:R-:W1:Y:S01]  /*8bc0*/  LDC R4, c[0x0][0x904] ;  /* 0x00024100ff047b82 */ /* 0x002e620000000800 */
[----:B------:R-:W-:Y:S01]  /*8bd0*/  MOV R3, 0x3e055027 ;  /* 0x3e05502700037802 */ /* 0x000fe20000000f00 */
[----:B------:R-:W3:Y:S01]  /*8be0*/  LDCU.64 UR4, c[0x0][0x908] ;  /* 0x00012100ff0477ac */ /* 0x000ee20008000a00 */
[----:B------:R-:W-:Y:S01]  /*8bf0*/  FSEL R8, RZ, -23, P0 ;  /* 0xc1b80000ff087808 */ /* 0x000fe20000000000 */
[----:B------:R-:W-:Y:S08]  /*8c00*/  BSSY.RECONVERGENT B0, `(.L_x_204) ;  /* 0x0000047000007945 */ /* 0x000ff00003800200 */
[----:B------:R-:W-:-:S05]  /*8c10*/  @!P0 FMUL R22, R22, 8388608 ;  /* 0x4b00000016168820 */ /* 0x000fca0000400000 */
[C---:B------:R-:W-:Y:S02]  /*8c20*/  IADD3 R5, PT, PT, R22.reuse, -0x3f2aaaab, RZ ;  /* 0xc0d5555516057810 */ /* 0x040fe40007ffe0ff */
[----:B------:R-:W-:Y:S01]  /*8c30*/  ISETP.GT.U32.AND P1, PT, R22, 0x7f7fffff, PT ;  /* 0x7f7fffff1600780c */ /* 0x000fe20003f24070 */
[----:B---3--:R-:W-:Y:S01]  /*8c40*/  IMAD.HI.U32 R0, R45, UR4, RZ ;  /* 0x000000042d007c27 */ /* 0x008fe2000f8e00ff */
[----:B------:R-:W-:Y:S01]  /*8c50*/  LOP3.LUT R5, R5, 0xff800000, RZ, 0xc0, !PT ;  /* 0xff80000005057812 */ /* 0x000fe200078ec0ff */
[----:B------:R-:W3:Y:S01]  /*8c60*/  LDCU UR4, c[0x0][0x380] ;  /* 0x00007000ff0477ac */ /* 0x000ee20008000800 */
[----:B-1----:R-:W-:Y:S02]  /*8c70*/  ISETP.NE.AND P0, PT, R4, 0x1, PT ;  /* 0x000000010400780c */ /* 0x002fe40003f05270 */
[-C--:B------:R-:W-:Y:S02]  /*8c80*/  IADD3 R6, PT, PT, R22, -R5.reuse, RZ ;  /* 0x8000000516067210 */ /* 0x080fe40007ffe0ff */
[----:B------:R-:W-:Y:S01]  /*8c90*/  SHF.R.U32.HI R0, RZ, UR5, R0 ;  /* 0x00000005ff007c19 */ /* 0x000fe20008011600 */
[----:B------:R-:W1:Y:S01]  /*8ca0*/  LDCU UR5, c[0x0][0x700] ;  /* 0x0000e000ff0577ac */ /* 0x000e620008000800 */
[----:B------:R-:W-:Y:S01]  /*8cb0*/  I2FP.F32.S32 R5, R5 ;  /* 0x0000000500057245 */ /* 0x000fe20000201400 */
[----:B------:R-:W-:Y:S01]  /*8cc0*/  FADD R6, R6, -1 ;  /* 0xbf80000006067421 */ /* 0x000fe20000000000 */
[----:B------:R-:W-:-:S03]  /*8cd0*/  SEL R0, R45, R0, !P0 ;  /* 0x000000002d007207 */ /* 0x000fc60004000000 */
[----:B------:R-:W-:Y:S01]  /*8ce0*/  FFMA R3, R6, -R3, 0.14084610342979431152 ;  /* 0x3e1039f606037423 */ /* 0x000fe20000000803 */
[----:B------:R-:W-:Y:S01]  /*8cf0*/  IADD3 R0, PT, PT, -R0, RZ, RZ ;  /* 0x000000ff00007210 */ /* 0x000fe20007ffe1ff */
[----:B------:R-:W-:Y:S02]  /*8d00*/  FFMA R5, R5, 1.1920928955078125e-07, R8 ;  /* 0x3400000005057823 */ /* 0x000fe40000000008 */
[----:B------:R-:W-:Y:S02]  /*8d10*/  FFMA R3, R6, R3, -0.12148627638816833496 ;  /* 0xbdf8cdcc06037423 */ /* 0x000fe40000000003 */
[----:B------:R-:W-:Y:S02]  /*8d20*/  IMAD R7, R4, R0, R45 ;  /* 0x0000000004077224 */ /* 0x000fe400078e022d */
[----:B------:R-:W-:-:S04]  /*8d30*/  FFMA R3, R6, R3, 0.13980610668659210205 ;  /* 0x3e0f295506037423 */ /* 0x000fc80000000003 */
[----:B------:R-:W-:-:S04]  /*8d40*/  FFMA R3, R6, R3, -0.16684235632419586182 ;  /* 0xbe2ad8b906037423 */ /* 0x000fc80000000003 */
[----:B------:R-:W-:-:S04]  /*8d50*/  FFMA R3, R6, R3, 0.20012299716472625732 ;  /* 0x3e4ced0b06037423 */ /* 0x000fc80000000003 */
[----:B------:R-:W-:-:S04]  /*8d60*/  FFMA R3, R6, R3, -0.24999669194221496582 ;  /* 0xbe7fff2206037423 */ /* 0x000fc80000000003 */
[----:B------:R-:W-:-:S04]  /*8d70*/  FFMA R3, R6, R3, 0.33333182334899902344 ;  /* 0x3eaaaa7806037423 */ /* 0x000fc80000000003 */
[----:B------:R-:W-:-:S04]  /*8d80*/  FFMA R3, R6, R3, -0.5 ;  /* 0xbf00000006037423 */ /* 0x000fc80000000003 */
[----:B------:R-:W-:-:S04]  /*8d90*/  FMUL R3, R6, R3 ;  /* 0x0000000306037220 */ /* 0x000fc80000400000 */
[----:B------:R-:W-:Y:S01]  /*8da0*/  FFMA R6, R6, R3, R6 ;  /* 0x0000000306067223 */ /* 0x000fe20000000006 */
[----:B------:R-:W-:-:S03]  /*8db0*/  MOV R3, 0x7f800000 ;  /* 0x7f80000000037802 */ /* 0x000fc60000000f00 */
[----:B------:R-:W-:Y:S02]  /*8dc0*/  FFMA R5, R5, 0.69314718246459960938, R6 ;  /* 0x3f31721805057823 */ /* 0x000fe40000000006 */
[C---:B------:R-:W-:Y:S01]  /*8dd0*/  @P1 FFMA R5, R22.reuse, R3, +INF ;  /* 0x7f80000016051423 */ /* 0x040fe20000000003 */
[----:B------:R-:W-:Y:S02]  /*8de0*/  LEA R3, R7, R44, 0x8 ;  /* 0x0000002c07037211 */ /* 0x000fe400078e40ff */
[----:B------:R-:W-:Y:S02]  /*8df0*/  FSETP.NEU.AND P1, PT, R22, RZ, PT ;  /* 0x000000ff1600720b */ /* 0x000fe40003f2d000 */
[----:B---3--:R-:W-:Y:S02]  /*8e00*/  ISETP.GE.AND P0, PT, R3, UR4, PT ;  /* 0x0000000403007c0c */ /* 0x008fe4000bf06270 */
[----:B------:R-:W-:-:S05]  /*8e10*/  FSEL R0, R5, -INF , P1 ;  /* 0xff80000005007808 */ /* 0x000fca0000800000 */
[----:B-1----:R-:W-:-:S06]  /*8e20*/  FFMA R23, R23, UR5, R0 ;  /* 0x0000000517177c23 */ /* 0x002fcc0008000000 */
[----:B------:R-:W-:Y:S05]  /*8e30*/  @P0 BRA `(.L_x_205) ;  /* 0x00000000008c0947 */ /* 0x000fea0003800000 */
[----:B------:R-:W1:Y:S01]  /*8e40*/  LDC R7, c[0x0][0x38c] ;  /* 0x0000e300ff077b82 */ /* 0x000e620000000800 */
[----:B------:R-:W3:Y:S01]  /*8e50*/  LDCU UR6, c[0x0][0x890] ;  /* 0x00011200ff0677ac */ /* 0x000ee20008000800 */
[----:B------:R-:W4:Y:S01]  /*8e60*/  LDCU.64 UR4, c[0x0][0x888] ;  /* 0x00011100ff0477ac */ /* 0x000f220008000a00 */
[----:B---3--:R-:W-:Y:S01]  /*8e70*/  IMAD R3, R40, UR6, R3 ;  /* 0x0000000628037c24 */ /* 0x008fe2000f8e0203 */
[----:B-1----:R-:W-:-:S04]  /*8e80*/  IABS R5, R7 ;  /* 0x0000000700057213 */ /* 0x002fc80000000000 */
[----:B------:R-:W1:Y:S08]  /*8e90*/  I2F.RP R10, R5 ;  /* 0x00000005000a7306 */ /* 0x000e700000209400 */
[----:B-1----:R-:W1:Y:S02]  /*8ea0*/  MUFU.RCP R8, R10 ;  /* 0x0000000a00087308 */ /* 0x002e640000001000 */
[----:B-1----:R-:W-:-:S06]  /*8eb0*/  IADD3 R8, PT, PT, R8, 0xffffffe, RZ ;  /* 0x0ffffffe08087810 */ /* 0x002fcc0007ffe0ff */
[----:B------:R1:W3:Y:S02]  /*8ec0*/  F2I.FTZ.U32.TRUNC.NTZ R9, R8 ;  /* 0x0000000800097305 */ /* 0x0002e4000021f000 */
[----:B-1----:R-:W-:Y:S02]  /*8ed0*/  HFMA2 R8, -RZ, RZ, 0, 0 ;  /* 0x00000000ff087431 */ /* 0x002fe400000001ff */
[----:B---3--:R-:W-:-:S04]  /*8ee0*/  IMAD.MOV R0, RZ, RZ, -R9 ;  /* 0x000000ffff007224 */ /* 0x008fc800078e0a09 */
[----:B------:R-:W-:Y:S01]  /*8ef0*/  IMAD R4, R0, R5, RZ ;  /* 0x0000000500047224 */ /* 0x000fe200078e02ff */
[----:B------:R-:W-:-:S03]  /*8f00*/  IABS R0, R2 ;  /* 0x0000000200007213 */ /* 0x000fc60000000000 */
[----:B------:R-:W-:-:S04]  /*8f10*/  IMAD.HI.U32 R9, R9, R4, R8 ;  /* 0x0000000409097227 */ /* 0x000fc800078e0008 */
[----:B------:R-:W-:-:S04]  /*8f20*/  IMAD.MOV.U32 R6, RZ, RZ, R0 ;  /* 0x000000ffff067224 */ /* 0x000fc800078e0000 */
[----:B------:R-:W-:Y:S02]  /*8f30*/  IMAD.HI.U32 R4, R9, R6, RZ ;  /* 0x0000000609047227 */ /* 0x000fe400078e00ff */
[----:B------:R-:W1:Y:S03]  /*8f40*/  LDC.64 R8, c[0x0][0x880] ;  /* 0x00022000ff087b82 */ /* 0x000e660000000a00 */
[----:B------:R-:W-:-:S05]  /*8f50*/  IADD3 R0, PT, PT, -R4, RZ, RZ ;  /* 0x000000ff04007210 */ /* 0x000fca0007ffe1ff */
[----:B------:R-:W-:-:S05]  /*8f60*/  IMAD R0, R5, R0, R6 ;  /* 0x0000000005007224 */ /* 0x000fca00078e0206 */
[----:B------:R-:W-:-:S13]  /*8f70*/  ISETP.GT.U32.AND P0, PT, R5, R0, PT ;  /* 0x000000000500720c */ /* 0x000fda0003f04070 */
[----:B------:R-:W-:Y:S01]  /*8f80*/  @!P0 IMAD.IADD R0, R0, 0x1, -R5 ;  /* 0x0000000100008824 */ /* 0x000fe200078e0a05 */
[----:B------:R-:W-:Y:S02]  /*8f90*/  @!P0 IADD3 R4, PT, PT, R4, 0x1, RZ ;  /* 0x0000000104048810 */ /* 0x000fe40007ffe0ff */
[----:B------:R-:W-:Y:S02]  /*8fa0*/  ISETP.NE.AND P0, PT, R7, RZ, PT ;  /* 0x000000ff0700720c */ /* 0x000fe40003f05270 */
[----:B------:R-:W-:Y:S02]  /*8fb0*/  ISETP.GE.U32.AND P2, PT, R0, R5, PT ;  /* 0x000000050000720c */ /* 0x000fe40003f46070 */
[----:B------:R-:W-:-:S04]  /*8fc0*/  LOP3.LUT R0, R2, R7, RZ, 0x3c, !PT ;  /* 0x0000000702007212 */ /* 0x000fc800078e3cff */
[----:B------:R-:W-:-:S07]  /*8fd0*/  ISETP.GE.AND P1, PT, R0, RZ, PT ;  /* 0x000000ff0000720c */ /* 0x000fce0003f26270 */
[----:B------:R-:W-:-:S06]  /*8fe0*/  @P2 VIADD R4, R4, 0x1 ;  /* 0x0000000104042836 */ /* 0x000fcc0000000000 */
[----:B------:R-:W-:Y:S02]  /*8ff0*/  @!P1 IADD3 R4, PT, PT, -R4, RZ, RZ ;  /* 0x000000ff04049210 */ /* 0x000fe40007ffe1ff */
[----:B------:R-:W-:-:S04]  /*9000*/  @!P0 LOP3.LUT R4, RZ, R7, RZ, 0x33, !PT ;  /* 0x00000007ff048212 */ /* 0x000fc800078e33ff */
[C---:B------:R-:W-:Y:S01]  /*9010*/  IADD3 R0, PT, PT, -R4.reuse, RZ, RZ ;  /* 0x000000ff04007210 */ /* 0x040fe20007ffe1ff */
[----:B----4-:R-:W-:-:S04]  /*9020*/  IMAD R3, R4, UR5, R3 ;  /* 0x0000000504037c24 */ /* 0x010fc8000f8e0203 */
[----:B------:R-:W-:-:S04]  /*9030*/  IMAD R0, R7, R0, R2 ;  /* 0x0000000007007224 */ /* 0x000fc800078e0202 */
[----:B------:R-:W-:-:S04]  /*9040*/  IMAD R3, R0, UR4, R3 ;  /* 0x0000000400037c24 */ /* 0x000fc8000f8e0203 */
[----:B-1----:R-:W-:-:S05]  /*9050*/  IMAD.WIDE R8, R3, 0x4, R8 ;  /* 0x0000000403087825 */ /* 0x002fca00078e0208 */
[----:B------:R1:W-:Y:S02]  /*9060*/  STG.E desc[UR44][R8.64], R23 ;  /* 0x0000001708007986 */ /* 0x0003e4000c10192c */
.L_x_205:
[----:B------:R-:W-:Y:S05]  /*9070*/  BSYNC.RECONVERGENT B0 ;  /* 0x0000000000007941 */ /* 0x000fea0003800200 */
.L_x_204:
[----:B------:R-:W-:Y:S01]  /*9080*/  UISETP.NE.AND UP0, UPT, UR41, URZ, UPT ;  /* 0x000000ff2900728c */ /* 0x000fe2000bf05270 */
[----:B------:R-:W-:-:S08]  /*9090*/  NOP ;  /* 0x0000000000007918 */ /* 0x000fd00000000000 */
[----:B------:R-:W-:Y:S05]  /*90a0*/  BRA.U UP0, `(.L_x_206) ;  /* 0x0000000100087547 */ /* 0x000fea000b800000 */
[----:B------:R-:W-:Y:S05]  /*90b0*/  BPT.TRAP 0x1 ;  /* 0x000000040000795c */ /* 0x000fea0000300000 */
[----:B------:R-:W-:Y:S05]  /*90c0*/  BPT.TRAP 0x1 ;  /* 0x000000040000795c */ /* 0x000fea0000300000 */
.L_x_206:
[----:B------:R-:W-:Y:S01]  /*90d0*/  IADD3 R3, PT, PT, R47, 0xb0a0, RZ ;  /* 0x0000b0a02f037810 */ /* 0x000fe20007ffe0ff */
[----:B------:R-:W-:-:S03]  /*90e0*/  UISETP.NE.AND UP0, UPT, UR41, URZ, UPT ;  /* 0x000000ff2900728c */ /* 0x000fc6000bf05270 */
[----:B------:R-:W-:-:S04]  /*90f0*/  PRMT R0, R48, 0x654, R3 ;  /* 0x0000065430007816 */ /* 0x000fc80000000003 */
[----:B--2---:R2:W-:Y:S02]  /*9100*/  SYNCS.ARRIVE.TRANS64.RED.A1T0 RZ, [R0+URZ], RZ ;  /* 0x000000ff00ff79a7 */ /* 0x0045e400081004ff */
[----:B------:R-:W-:Y:S05]  /*9110*/  BRA.U UP0, `(.L_x_207) ;  /* 0x0000000100047547 */ /* 0x000fea000b800000 */
[----:B------:R-:W-:Y:S05]  /*9120*/  BPT.TRAP 0x1 ;  /* 0x000000040000795c */ /* 0x000fea0000300000 */
.L_x_207:
[----:B------:R3:W-:Y:S01]  /*9130*/  SYNCS.ARRIVE.TRANS64.A1T0 RZ, [R47+URZ+0xb0b0], RZ ;  /* 0x00b0b0ff2fff79a7 */ /* 0x0007e200081000ff */
[----:B------:R-:W-:-:S09]  /*9140*/  UISETP.NE.AND UP0, UPT, UR39, URZ, UPT ;  /* 0x000000ff2700728c */ /* 0x000fd2000bf05270 */
[----:B------:R-:W-:Y:S05]  /*9150*/  BRA.U !UP0, `(.L_x_208) ;  /* 0x0000000108047547 */ /* 0x000fea000b800000 */
[----:B------:R-:W-:Y:S05]  /*9160*/  BPT.TRAP 0x1 ;  /* 0x000000040000795c */ /* 0x000fea0000300000 */
.L_x_208:
[----:B------:R-:W-:Y:S01]  /*9170*/  ULOP3.LUT UR4, UR42, 0x1, URZ, 0x3c, !UPT ;  /* 0x000000012a047892 */ /* 0x000fe2000f8e3cff */
[----:B--2---:R-:W-:-:S05]  /*9180*/  LOP3.LUT R0, R27, 0x80, RZ, 0xfc, !PT ;  /* 0x000000801b007812 */ /* 0x004fca00078efcff */
[----:B-1----:R-:W-:-:S05]  /*9190*/  IMAD.U32 R4, RZ, RZ, UR4 ;  /* 0x00000004ff047e24 */ /* 0x002fca000f8e00ff */
[----:B------:R-:W-:-:S04]  /*91a0*/  SHF.L.U32 R4, R4, 0x1f, RZ ;  /* 0x0000001f04047819 */ /* 0x000fc800000006ff */
[----:B------:R-:W1:Y:S02]  /*91b0*/  SYNCS.PHASECHK.TRANS64.TRYWAIT P0, [R47+URZ+0xb080], R4 ;  /* 0x00b080042f0075a7 */ /* 0x000e6400080011ff */
[----:B-1----:R-:W-:Y:S05]  /*91c0*/  @!P0 BRA `(.L_x_209) ;  /* 0x000000a400dc8947 */ /* 0x002fea0003800000 */
.L_x_419:
[----:B------:R-:W-:Y:S01]  /*91d0*/  R2UR UR4, R0 ;  /* 0x00000000000472ca */ /* 0x000fe200000e0000 */
[----:B------:R-:W-:-:S12]  /*91e0*/  UISETP.NE.AND UP0, UPT, UR39, URZ, UPT ;  /* 0x000000ff2700728c */ /* 0x000fd8000bf05270 */
[----:B------:R-:W2:Y:S02]  /*91f0*/  LDTM.x2 R22, tmem[UR4] ;  /* 0x00000004001679ee */ /* 0x000ea400080c0000 */
[----:B--2---:R-:W-:Y:S05]  /*9200*/  BRA.U !UP0, `(.L_x_210) ;  /* 0x0000000108047547 */ /* 0x004fea000b800000 */
[----:B------:R-:W-:Y:S05]  /*9210*/  BPT.TRAP 0x1 ;  /* 0x000000040000795c */ /* 0x000fea0000300000 */
.L_x_210:
[----:B------:R-:W-:Y:S01]  /*9220*/  PRMT R31, R48, 0x654, R31 ;  /* 0x00000654301f7816 */ /* 0x000fe2000000001f */
[----:B------:R-:W-:-:S03]  /*9230*/  UISETP.NE.AND UP0, UPT, UR41, URZ, UPT ;  /* 0x000000ff2900728c */ /* 0x000fc6000bf05270 */
[----:B------:R2:W-:Y:S06]  /*9240*/  SYNCS.ARRIVE.TRANS64.RED.A1T0 RZ, [R31+URZ], RZ ;  /* 0x000000ff1fff79a7 */ /* 0x0005ec00081004ff */
[----:B------:R-:W-:Y:S05]  /*9250*/  BRA.U UP0, `(.L_x_211) ;  /* 0x0000000100047547 */ /* 0x000fea000b800000 */
[----:B------:R-:W-:Y:S05]  /*9260*/  BPT.TRAP 0x1 ;  /* 0x000000040000795c */ /* 0x000fea0000300000 */
.L_x_211:
[----:B------:R-:W-:-:S04]  /*9270*/  MOV R0, UR43 ;  /* 0x0000002b00007c02 */ /* 0x000fc80008000f00 */
[----:B------:R-:W-:-:S04]  /*9280*/  SHF.L.U32 R0, R0, 0x1f, RZ ;  /* 0x0000001f00007819 */ /* 0x000fc800000006ff */
[----:B------:R-:W4:Y:S02]  /*9290*/  SYNCS.PHASECHK.TRANS64.TRYWAIT P0, [R47+URZ+0xb098], R0 ;  /* 0x00b098002f0075a7 */ /* 0x000f2400080011ff */
[----:B----4-:R-:W-:Y:S05]  /*92a0*/  @!P0 BRA `(.L_x_212) ;  /* 0x000000a400b88947 */ /* 0x010fea0003800000 */
.L_x_420:
[----:B------:R-:W-:-:S09]  /*92b0*/  UISETP.NE.AND UP0, UPT, UR41, URZ, UPT ;  /* 0x000000ff2900728c */ /* 0x000fd2000bf05270 */
[----:B------:R-:W-:Y:S05]  /*92c0*/  BRA.U UP0, `(.L_x_213) ;  /* 0x0000000100047547 */ /* 0x000fea000b800000 */
[----:B------:R-:W-:Y:S05]  /*92d0*/  BPT.TRAP 0x1 ;  /* 0x000000040000795c */ /* 0x000fea0000300000 */
.L_x_213:
[----:B----4-:R-:W-:Y:S01]  /*92e0*/  SHF.L.U32 R0, R43, 0x1f, RZ ;  /* 0x0000001f2b007819 */ /* 0x010fe200000006ff */
[----:B------:R4:W1:Y:S01]  /*92f0*/  MUFU.RCP R3, R22 ;  /* 0x0000001600037308 */ /* 0x0008620000001000 */
[----:B------:R-:W-:Y:S02]  /*9300*/  BSSY B0, `(.L_x_214) ;  /* 0x0000003000007945 */ /* 0x000fe40003800000 */
[----:B------:R-:W2:Y:S02]  /*9310*/  SYNCS.PHASECHK.TRANS64.TRYWAIT P0, [R47+URZ+0xb0c8], R0 ;  /* 0x00b0c8002f0075a7 */ /* 0x000ea400080011ff */
[----:B-12-4-:R-:W-:Y:S05]  /*9320*/  @!P0 BRA `(.L_x_215) ;  /* 0x000000a400ac8947 */ /* 0x016fea0003800000 */
.L_x_421:
[----:B------:R-:W-:Y:S05]  /*9330*/  BSYNC B0 ;  /* 0x0000000000007941 */ /* 0x000fea0003800000 */
.L_x_214:
[----:B------:R-:W2:Y:S01]  /*9340*/  LDCU UR4, c[0x0][0x708] ;  /* 0x0000e100ff0477ac */ /* 0x000ea20008000800 */
[----:B-1----:R-:W-:-:S04]  /*9350*/  FFMA R0, -R22, R3, 1 ;  /* 0x3f80000016007423 */ /* 0x002fc80000000103 */
[----:B------:R-:W-:Y:S01]  /*9360*/  FFMA R0, R3, R0, R3 ;  /* 0x0000000003007223 */ /* 0x000fe20000000003 */
[----:B--2---:R-:W-:-:S03]  /*9370*/  MOV R3, UR4 ;  /* 0x0000000400037c02 */ /* 0x004fc60008000f00 */
[----:B------:R-:W-:Y:S01]  /*9380*/  FFMA R31, R0, UR4, RZ ;  /* 0x00000004001f7c23 */ /* 0x000fe200080000ff */
[----:B------:R-:W1:Y:S03]  /*9390*/  FCHK P0, R3, R22 ;  /* 0x0000001603007302 */ /* 0x000e660000000000 */
[----:B------:R-:W-:-:S04]  /*93a0*/  FFMA R4, -R22, R31, UR4 ;  /* 0x0000000416047e23 */ /* 0x000fc8000800011f */
[----:B------:R-:W-:Y:S01]  /*93b0*/  FFMA R31, R0, R4, R31 ;  /* 0x00000004001f7223 */ /* 0x000fe2000000001f */
[----:B-1----:R-:W-:Y:S06]  /*93c0*/  @!P0 BRA `(.L_x_216) ;  /* 0x00000000000c8947 */ /* 0x002fec0003800000 */
[----:B------:R-:W-:Y:S02]  /*93d0*/  MOV R4, 0x93f0 ;  /* 0x000093f000047802 */ /* 0x000fe40000000f00 */
[----:B---3-5:R-:W-:Y:S05]  /*93e0*/  CALL.REL.NOINC `($__internal_3_$__cuda_sm3x_div_rn_noftz_f32_slowpath) ;  /* 0x000000b000847944 */ /* 0x028fea0003c00000 */
[----:B------:R-:W-:-:S07]  /*93f0*/  MOV R31, R32 ;  /* 0x00000020001f7202 */ /* 0x000fce0000000f00 */
.L_x_216:
[----:B------:R-:W-:Y:S01]  /*9400*/  LOP3.LUT R0, R27, 0x180, RZ, 0xfc, !PT ;  /* 0x000001801b007812 */ /* 0x000fe200078efcff */
[----:B------:R-:W-:Y:S05]  /*9410*/  WARPSYNC.ALL ;  /* 0x0000000000007948 */ /* 0x000fea0003800000 */
[----:B------:R-:W-:Y:S02]  /*9420*/  R2UR UR4, R0 ;  /* 0x00000000000472ca */ /* 0x000fe400000e0000 */
[----:B------:R-:W1:Y:S11]  /*9430*/  S2R R0, SR_SWINHI ;  /* 0x0000000000007919 */ /* 0x000e760000002f00 */
[----:B------:R-:W2:Y:S01]  /*9440*/  LDTM.x16 R4, tmem[UR4] ;  /* 0x00000004000479ee */ /* 0x000ea20008240000 */
[----:B------:R-:W-:-:S02]  /*9450*/  MOV R32, R47 ;  /* 0x0000002f00207202 */ /* 0x000fc40000000f00 */
[----:B-1----:R-:W-:Y:S01]  /*9460*/  MOV R33, R0 ;  /* 0x0000000000217202 */ /* 0x002fe20000000f00 */
[----:B--2---:R-:W-:Y:S02]  /*9470*/  FMUL2 R6, R31.F32, R6.F32x2.HI_LO ;  /* 0x000000061f06724a */ /* 0x004fe40000040000 */
[----:B------:R-:W-:-:S04]  /*9480*/  IMAD.WIDE.U32 R32, R26, 0x2, R32 ;  /* 0x000000021a207825 */ /* 0x000fc800078e0020 */
[C---:B------:R-:W-:Y:S02]  /*9490*/  FMUL2 R20, R31.reuse.F32, R8.F32x2.HI_LO ;  /* 0x000000081f14724a */ /* 0x040fe40000040000 */
[----:B------:R-:W-:Y:S01]  /*94a0*/  FMUL2 R4, R31.F32, R4.F32x2.HI_LO ;  /* 0x000000041f04724a */ /* 0x000fe20000040000 */
[----:B------:R-:W-:Y:S01]  /*94b0*/  F2FP.F16.F32.PACK_AB R9, R7, R6 ;  /* 0x000000060709723e */ /* 0x000fe200000000ff */
[C---:B------:R-:W-:Y:S01]  /*94c0*/  FMUL2 R24, R31.reuse.F32, R10.F32x2.HI_LO ;  /* 0x0000000a1f18724a */ /* 0x040fe20000040000 */
[C---:B------:R-:W-:Y:S01]  /*94d0*/  IADD3 R0, P1, PT, R32.reuse, 0x9010, RZ ;  /* 0x0000901020007810 */ /* 0x040fe20007f3e0ff */
[C---:B------:R-:W-:Y:S01]  /*94e0*/  FMUL2 R12, R31.reuse.F32, R12.F32x2.HI_LO ;  /* 0x0000000c1f0c724a */ /* 0x040fe20000040000 */
        /* <DEDUP_REMOVED lines=17> */
[----:B------:R-:W-:-:S02]  /*9600*/  F2FP.F16.F32.PACK_AB R7, R19, R18 ;  /* 0x000000121307723e */ /* 0x000fc400000000ff */
[----:B------:R-:W-:-:S03]  /*9610*/  ISETP.NE.AND P0, PT, R29, R28, PT ;  /* 0x0000001c1d00720c */ /* 0x000fc60003f05270 */
[----:B------:R1:W-:Y:S10]  /*9620*/  ST.E.128 desc[UR44][R34.64], R4 ;  /* 0x0000000422007985 */ /* 0x0003f4000c101d2c */
[----:B------:R-:W-:Y:S05]  /*9630*/  @!P0 BRA `(.L_x_217) ;  /* 0x0000000000408947 */ /* 0x000fea0003800000 */
[----:B------:R-:W-:Y:S01]  /*9640*/  MOV R14, 0x8 ;  /* 0x00000008000e7802 */ /* 0x000fe20000000f00 */
[----:B------:R-:W2:Y:S01]  /*9650*/  LDCU.64 UR8, c[0x4][0xb0] ;  /* 0x01001600ff0877ac */ /* 0x000ea20008000a00 */
[----:B------:R-:W-:Y:S02]  /*9660*/  HFMA2 R12, -RZ, RZ, 0, 5.9604644775390625e-08 ;  /* 0x00000001ff0c7431 */ /* 0x000fe400000001ff */
[----:B-1----:R-:W-:Y:S01]  /*9670*/  IMAD.MOV.U32 R8, RZ, RZ, 0x192 ;  /* 0x00000192ff087424 */ /* 0x002fe200078e00ff */
[----:B------:R-:W1:Y:S01]  /*9680*/  LDCU.64 UR6, c[0x4][0xb8] ;  /* 0x01001700ff0677ac */ /* 0x000e620008000a00 */
[----:B------:R-:W4:Y:S01]  /*9690*/  LDC.64 R14, c[0x4][R14] ;  /* 0x010000000e0e7b82 */ /* 0x000f220000000a00 */
[----:B------:R-:W-:Y:S01]  /*96a0*/  IMAD.MOV.U32 R13, RZ, RZ, RZ ;  /* 0x000000ffff0d7224 */ /* 0x000fe200078e00ff */
[----:B------:R-:W3:Y:S01]  /*96b0*/  LDCU.64 UR4, c[0x4][0x40] ;  /* 0x01000800ff0477ac */ /* 0x000ee20008000a00 */
[----:B--2---:R-:W-:Y:S01]  /*96c0*/  IMAD.U32 R4, RZ, RZ, UR8 ;  /* 0x00000008ff047e24 */ /* 0x004fe2000f8e00ff */
[----:B------:R-:W-:Y:S01]  /*96d0*/  MOV R5, UR9 ;  /* 0x0000000900057c02 */ /* 0x000fe20008000f00 */
[----:B-1----:R-:W-:Y:S01]  /*96e0*/  IMAD.U32 R6, RZ, RZ, UR6 ;  /* 0x00000006ff067e24 */ /* 0x002fe2000f8e00ff */
[----:B------:R-:W-:Y:S01]  /*96f0*/  MOV R7, UR7 ;  /* 0x0000000700077c02 */ /* 0x000fe20008000f00 */
[----:B---3--:R-:W-:Y:S01]  /*9700*/  IMAD.U32 R10, RZ, RZ, UR4 ;  /* 0x00000004ff0a7e24 */ /* 0x008fe2000f8e00ff */
[----:B------:R-:W-:-:S02]  /*9710*/  MOV R11, UR5 ;  /* 0x00000005000b7c02 */ /* 0x000fc40008000f00 */
[----:B------:R-:W-:-:S07]  /*9720*/  LEPC R20, `(.L_x_217) ;  /* 0x000000001014794e */ /* 0x000fce0000000000 */
[----:B----45:R-:W-:Y:S05]  /*9730*/  CALL.ABS.NOINC R14 ;  /* 0x000000000e007343 */ /* 0x030fea0003c00000 */
.L_x_217:
[----:B------:R-:W2:Y:S01]  /*9740*/  LDCU.64 UR4, c[0x0][0x880] ;  /* 0x00011000ff0477ac */ /* 0x000ea20008000a00 */
[----:B------:R-:W4:Y:S01]  /*9750*/  S2R R0, SR_SWINHI ;  /* 0x0000000000007919 */ /* 0x000f220000002f00 */
[----:B------:R-:W-:Y:S02]  /*9760*/  LOP3.LUT R27, R27, 0x190, RZ, 0xfc, !PT ;  /* 0x000001901b1b7812 */ /* 0x000fe400078efcff */
[----:B--2---:R-:W-:-:S04]  /*9770*/  ISETP.NE.U32.AND P0, PT, RZ, UR4, PT ;  /* 0x00000004ff007c0c */ /* 0x004fc8000bf05070 */
[----:B------:R-:W-:Y:S01]  /*9780*/  ISETP.NE.AND.EX P0, PT, RZ, UR5, PT, P0 ;  /* 0x00000005ff007c0c */ /* 0x000fe2000bf05300 */
[----:B------:R-:W-:Y:S05]  /*9790*/  WARPSYNC.ALL ;  /* 0x0000000000007948 */ /* 0x000fea0003800000 */
[----:B------:R-:W-:Y:S02]  /*97a0*/  R2UR UR4, R27 ;  /* 0x000000001b0472ca */ /* 0x000fe400000e0000 */
[----:B------:R-:W-:Y:S02]  /*97b0*/  MOV R28, R47 ;  /* 0x0000002f001c7202 */ /* 0x000fe40000000f00 */
[----:B----4-:R-:W-:-:S03]  /*97c0*/  MOV R29, R0 ;  /* 0x00000000001d7202 */ /* 0x010fc60000000f00 */
[----:B------:R-:W-:-:S06]  /*97d0*/  IMAD.WIDE.U32 R28, R26, 0x2, R28 ;  /* 0x000000021a1c7825 */ /* 0x000fcc00078e001c */
[----:B-1----:R-:W1:Y:S01]  /*97e0*/  LDTM.x16 R4, tmem[UR4] ;  /* 0x00000004000479ee */ /* 0x002e620008240000 */
[C---:B------:R-:W-:Y:S02]  /*97f0*/  IADD3 R26, P1, PT, R28.reuse, 0x9020, RZ ;  /* 0x000090201c1a7810 */ /* 0x040fe40007f3e0ff */
[----:B------:R-:W-:-:S03]  /*9800*/  IADD3 R3, P2, PT, R28, 0x9030, RZ ;  /* 0x000090301c037810 */ /* 0x000fc60007f5e0ff */
[--C-:B------:R-:W-:Y:S02]  /*9810*/  IMAD.X R27, RZ, RZ, R29.reuse, P1 ;  /* 0x000000ffff1b7224 */ /* 0x100fe400008e061d */
[----:B------:R-:W-:-:S05]  /*9820*/  IMAD.X R29, RZ, RZ, R29, P2 ;  /* 0x000000ffff1d7224 */ /* 0x000fca00010e061d */
[----:B------:R-:W-:-:S04]  /*9830*/  SHF.R.U64 R0, R3, 0x3, R29 ;  /* 0x0000000303007819 */ /* 0x000fc8000000121d */
[----:B------:R-:W-:Y:S01]  /*9840*/  LOP3.LUT R28, R3, 0x30, R0, 0x78, !PT ;  /* 0x00000030031c7812 */ /* 0x000fe200078e7800 */
[C---:B-1----:R-:W-:Y:S01]  /*9850*/  FMUL2 R20, R31.reuse.F32, R8.F32x2.HI_LO ;  /* 0x000000081f14724a */ /* 0x042fe20000040000 */
[C---:B------:R-:W-:Y:S01]  /*9860*/  SHF.R.U64 R9, R26.reuse, 0x3, R27 ;  /* 0x000000031a097819 */ /* 0x040fe2000000121b */
[C---:B------:R-:W-:Y:S02]  /*9870*/  FMUL2 R4, R31.reuse.F32, R4.F32x2.HI_LO ;  /* 0x000000041f04724a */ /* 0x040fe40000040000 */
[C---:B------:R-:W-:Y:S01]  /*9880*/  FMUL2 R6, R31.reuse.F32, R6.F32x2.HI_LO ;  /* 0x000000061f06724a */ /* 0x040fe20000040000 */
[----:B------:R-:W-:Y:S01]  /*9890*/  LOP3.LUT R26, R26, 0x30, R9, 0x78, !PT ;  /* 0x000000301a1a7812 */ /* 0x000fe200078e7809 */
[----:B------:R-:W-:Y:S01]  /*98a0*/  FMUL2 R24, R31.F32, R10.F32x2.HI_LO ;  /* 0x0000000a1f18724a */ /* 0x000fe20000040000 */
[----:B------:R-:W-:Y:S01]  /*98b0*/  F2FP.F16.F32.PACK_AB R8, R5, R4 ;  /* 0x000000040508723e */ /* 0x000fe200000000ff */
[----:B------:R-:W-:Y:S01]  /*98c0*/  FMUL2 R12, R31.F32, R12.F32x2.HI_LO ;  /* 0x0000000c1f0c724a */ /* 0x000fe20000040000 */
[----:B------:R-:W-:Y:S01]  /*98d0*/  F2FP.F16.F32.PACK_AB R9, R7, R6 ;  /* 0x000000060709723e */ /* 0x000fe200000000ff */
[----:B------:R-:W-:Y:S01]  /*98e0*/  FMUL2 R14, R31.F32, R14.F32x2.HI_LO ;  /* 0x0000000e1f0e724a */ /* 0x000fe20000040000 */
[----:B------:R-:W-:Y:S01]  /*98f0*/  F2FP.F16.F32.PACK_AB R10, R21, R20 ;  /* 0x00000014150a723e */ /* 0x000fe200000000ff */
[----:B------:R-:W-:Y:S01]  /*9900*/  FMUL2 R16, R31.F32, R16.F32x2.HI_LO ;  /* 0x000000101f10724a */ /* 0x000fe20000040000 */
[----:B------:R-:W-:Y:S01]  /*9910*/  F2FP.F16.F32.PACK_AB R11, R25, R24 ;  /* 0x00000018190b723e */ /* 0x000fe200000000ff */
[----:B------:R-:W-:Y:S01]  /*9920*/  FMUL2 R18, R31.F32, R18.F32x2.HI_LO ;  /* 0x000000121f12724a */ /* 0x000fe20000040000 */
[----:B------:R-:W-:-:S02]  /*9930*/  F2FP.F16.F32.PACK_AB R4, R13, R12 ;  /* 0x0000000c0d04723e */ /* 0x000fc400000000ff */
[----:B------:R-:W-:Y:S01]  /*9940*/  F2FP.F16.F32.PACK_AB R5, R15, R14 ;  /* 0x0000000e0f05723e */ /* 0x000fe200000000ff */
[----:B------:R1:W-:Y:S01]  /*9950*/  ST.E.128 desc[UR44][R26.64], R8 ;  /* 0x000000081a007985 */ /* 0x0003e2000c101d2c */
        /* <DEDUP_REMOVED lines=9> */
[----:B------:R-:W-:Y:S05]  /*99f0*/  @!P0 BRA `(.L_x_218) ;  /* 0x0000000400388947 */ /* 0x000fea0003800000 */
[C---:B------:R-:W-:Y:S01]  /*9a00*/  FSETP.GEU.AND P1, PT, R22.reuse, 1.175494350822287508e-38, PT ;  /* 0x008000001600780b */ /* 0x040fe20003f2e000 */
[----:B------:R-:W4:Y:S01]  /*9a10*/  LDC R3, c[0x0][0x904] ;  /* 0x00024100ff037b82 */ /* 0x000f220000000800 */
[----:B------:R-:W-:Y:S01]  /*9a20*/  MOV R0, 0x3e055027 ;  /* 0x3e05502700007802 */ /* 0x000fe20000000f00 */
[----:B------:R-:W3:Y:S01]  /*9a30*/  LDCU.64 UR4, c[0x0][0x908] ;  /* 0x00012100ff0477ac */ /* 0x000ee20008000a00 */
[----:B-1----:R-:W-:Y:S01]  /*9a40*/  FSEL R7, RZ, -23, P1 ;  /* 0xc1b80000ff077808 */ /* 0x002fe20000800000 */
[----:B------:R-:W-:Y:S08]  /*9a50*/  BSSY.RECONVERGENT B0, `(.L_x_218) ;  /* 0x0000048000007945 */ /* 0x000ff00003800200 */
[----:B------:R-:W-:-:S05]  /*9a60*/  @!P1 FMUL R22, R22, 8388608 ;  /* 0x4b00000016169820 */ /* 0x000fca0000400000 */
[C---:B------:R-:W-:Y:S02]  /*9a70*/  IADD3 R9, PT, PT, R22.reuse, -0x3f2aaaab, RZ ;  /* 0xc0d5555516097810 */ /* 0x040fe40007ffe0ff */
[C---:B------:R-:W-:Y:S02]  /*9a80*/  FSETP.NEU.AND P1, PT, R22.reuse, RZ, PT ;  /* 0x000000ff1600720b */ /* 0x040fe40003f2d000 */
[----:B------:R-:W-:Y:S02]  /*9a90*/  LOP3.LUT R9, R9, 0xff800000, RZ, 0xc0, !PT ;  /* 0xff80000009097812 */ /* 0x000fe400078ec0ff */
[----:B----4-:R-:W-:Y:S02]  /*9aa0*/  ISETP.NE.AND P0, PT, R3, 0x1, PT ;  /* 0x000000010300780c */ /* 0x010fe40003f05270 */
[-C--:B------:R-:W-:Y:S02]  /*9ab0*/  IADD3 R5, PT, PT, R22, -R9.reuse, RZ ;  /* 0x8000000916057210 */ /* 0x080fe40007ffe0ff */
[----:B------:R-:W-:-:S03]  /*9ac0*/  I2FP.F32.S32 R6, R9 ;  /* 0x0000000900067245 */ /* 0x000fc60000201400 */
[----:B------:R-:W-:Y:S02]  /*9ad0*/  FADD R5, R5, -1 ;  /* 0xbf80000005057421 */ /* 0x000fe40000000000 */
[----:B------:R-:W-:Y:S02]  /*9ae0*/  FFMA R6, R6, 1.1920928955078125e-07, R7 ;  /* 0x3400000006067823 */ /* 0x000fe40000000007 */
[----:B------:R-:W-:-:S04]  /*9af0*/  FFMA R0, R5, -R0, 0.14084610342979431152 ;  /* 0x3e1039f605007423 */ /* 0x000fc80000000800 */
[----:B------:R-:W-:Y:S01]  /*9b00*/  FFMA R4, R5, R0, -0.12148627638816833496 ;  /* 0xbdf8cdcc05047423 */ /* 0x000fe20000000000 */
[----:B---3--:R-:W-:Y:S01]  /*9b10*/  IMAD.HI.U32 R0, R45, UR4, RZ ;  /* 0x000000042d007c27 */ /* 0x008fe2000f8e00ff */
[----:B------:R-:W1:Y:S03]  /*9b20*/  LDCU UR4, c[0x0][0x380] ;  /* 0x00007000ff0477ac */ /* 0x000e660008000800 */
[C---:B------:R-:W-:Y:S01]  /*9b30*/  FFMA R4, R5.reuse, R4, 0.13980610668659210205 ;  /* 0x3e0f295505047423 */ /* 0x040fe20000000004 */
[----:B------:R-:W-:Y:S01]  /*9b40*/  SHF.R.U32.HI R0, RZ, UR5, R0 ;  /* 0x00000005ff007c19 */ /* 0x000fe20008011600 */
[----:B------:R-:W3:Y:S02]  /*9b50*/  LDCU UR5, c[0x0][0x700] ;  /* 0x0000e000ff0577ac */ /* 0x000ee40008000800 */
[----:B------:R-:W-:Y:S01]  /*9b60*/  FFMA R4, R5, R4, -0.16684235632419586182 ;  /* 0xbe2ad8b905047423 */ /* 0x000fe20000000004 */
[----:B------:R-:W-:-:S03]  /*9b70*/  SEL R0, R45, R0, !P0 ;  /* 0x000000002d007207 */ /* 0x000fc60004000000 */
[C---:B------:R-:W-:Y:S01]  /*9b80*/  FFMA R4, R5.reuse, R4, 0.20012299716472625732 ;  /* 0x3e4ced0b05047423 */ /* 0x040fe20000000004 */
[----:B------:R-:W-:Y:S02]  /*9b90*/  ISETP.GT.U32.AND P0, PT, R22, 0x7f7fffff, PT ;  /* 0x7f7fffff1600780c */ /* 0x000fe40003f04070 */
[----:B------:R-:W-:Y:S01]  /*9ba0*/  IADD3 R0, PT, PT, -R0, RZ, RZ ;  /* 0x000000ff00007210 */ /* 0x000fe20007ffe1ff */
[----:B------:R-:W-:-:S04]  /*9bb0*/  FFMA R4, R5, R4, -0.24999669194221496582 ;  /* 0xbe7fff2205047423 */ /* 0x000fc80000000004 */
[----:B------:R-:W-:Y:S01]  /*9bc0*/  FFMA R4, R5, R4, 0.33333182334899902344 ;  /* 0x3eaaaa7805047423 */ /* 0x000fe20000000004 */
[----:B------:R-:W-:Y:S01]  /*9bd0*/  IMAD R7, R3, R0, R45 ;  /* 0x0000000003077224 */ /* 0x000fe200078e022d */
[----:B------:R-:W-:Y:S02]  /*9be0*/  MOV R3, 0x7f800000 ;  /* 0x7f80000000037802 */ /* 0x000fe40000000f00 */
[----:B------:R-:W-:Y:S02]  /*9bf0*/  FFMA R4, R5, R4, -0.5 ;  /* 0xbf00000005047423 */ /* 0x000fe40000000004 */
[----:B------:R-:W-:Y:S02]  /*9c00*/  LEA R7, R7, R44, 0x8 ;  /* 0x0000002c07077211 */ /* 0x000fe400078e40ff */
[----:B------:R-:W-:-:S04]  /*9c10*/  FMUL R4, R5, R4 ;  /* 0x0000000405047220 */ /* 0x000fc80000400000 */
[----:B------:R-:W-:-:S04]  /*9c20*/  FFMA R5, R5, R4, R5 ;  /* 0x0000000405057223 */ /* 0x000fc80000000005 */
[----:B------:R-:W-:Y:S01]  /*9c30*/  FFMA R5, R6, 0.69314718246459960938, R5 ;  /* 0x3f31721806057823 */ /* 0x000fe20000000005 */
[----:B------:R-:W-:Y:S01]  /*9c40*/  @P0 FFMA R5, R22, R3, +INF ;  /* 0x7f80000016050423 */ /* 0x000fe20000000003 */
[----:B------:R-:W-:-:S04]  /*9c50*/  IADD3 R3, PT, PT, R7, 0x80, RZ ;  /* 0x0000008007037810 */ /* 0x000fc80007ffe0ff */
[----:B-1----:R-:W-:Y:S02]  /*9c60*/  ISETP.GE.AND P0, PT, R3, UR4, PT ;  /* 0x0000000403007c0c */ /* 0x002fe4000bf06270 */
[----:B------:R-:W-:-:S05]  /*9c70*/  FSEL R0, R5, -INF , P1 ;  /* 0xff80000005007808 */ /* 0x000fca0000800000 */
[----:B---3--:R-:W-:-:S06]  /*9c80*/  FFMA R23, R23, UR5, R0 ;  /* 0x0000000517177c23 */ /* 0x008fcc0008000000 */
        /* <DEDUP_REMOVED lines=36> */
.L_x_219:
[----:B------:R-:W-:Y:S05]  /*9ed0*/  BSYNC.RECONVERGENT B0 ;  /* 0x0000000000007941 */ /* 0x000fea0003800200 */
.L_x_218:
[----:B------:R-:W-:Y:S01]  /*9ee0*/  UISETP.NE.AND UP0, UPT, UR41, URZ, UPT ;  /* 0x000000ff2900728c */ /* 0x000fe2000bf05270 */
[----:B------:R-:W-:-:S08]  /*9ef0*/  NOP ;  /* 0x0000000000007918 */ /* 0x000fd00000000000 */
[----:B------:R-:W-:Y:S05]  /*9f00*/  BRA.U UP0, `(.L_x_220) ;  /* 0x0000000100087547 */ /* 0x000fea000b800000 */
[----:B------:R-:W-:Y:S05]  /*9f10*/  BPT.TRAP 0x1 ;  /* 0x000000040000795c */ /* 0x000fea0000300000 */
[----:B------:R-:W-:Y:S05]  /*9f20*/  BPT.TRAP 0x1 ;  /* 0x000000040000795c */ /* 0x000fea0000300000 */
.L_x_220:
[----:B------:R-:W-:Y:S01]  /*9f30*/  IADD3 R3, PT, PT, R47, 0xb0a8, RZ ;  /* 0x0000b0a82f037810 */ /* 0x000fe20007ffe0ff */
[----:B------:R-:W-:-:S03]  /*9f40*/  UISETP.NE.AND UP0, UPT, UR41, URZ, UPT ;  /* 0x000000ff2900728c */ /* 0x000fc6000bf05270 */
[----:B------:R-:W-:-:S04]  /*9f50*/  PRMT R3, R48, 0x654, R3 ;  /* 0x0000065430037816 */ /* 0x000fc80000000003 */
[----:B--2---:R2:W-:Y:S02]  /*9f60*/  SYNCS.ARRIVE.TRANS64.RED.A1T0 RZ, [R3+URZ], RZ ;  /* 0x000000ff03ff79a7 */ /* 0x0045e400081004ff */
[----:B------:R-:W-:Y:S05]  /*9f70*/  BRA.U UP0, `(.L_x_221) ;  /* 0x0000000100047547 */ /* 0x000fea000b800000 */
[----:B------:R-:W-:Y:S05]  /*9f80*/  BPT.TRAP 0x1 ;  /* 0x000000040000795c */ /* 0x000fea0000300000 */
.L_x_221:
[----:B------:R4:W-:Y:S01]  /*9f90*/  SYNCS.ARRIVE.TRANS64.A1T0 RZ, [R47+URZ+0xb0b8], RZ ;  /* 0x00b0b8ff2fff79a7 */ /* 0x0009e200081000ff */
[----:B------:R-:W-:Y:S01]  /*9fa0*/  LOP3.LUT R43, R43, 0x1, RZ, 0x3c, !PT ;  /* 0x000000012b2b7812 */ /* 0x000fe200078e3cff */
[----:B------:R-:W-:Y:S01]  /*9fb0*/  ULOP3.LUT UR43, UR43, 0x1, URZ, 0x3c, !UPT ;  /* 0x000000012b2b7892 */ /* 0x000fe2000f8e3cff */
[----:B------:R-:W-:-:S11]  /*9fc0*/  IADD3 R22, PT, PT, R49, 0x2, RZ ;  /* 0x0000000231167810 */ /* 0x000fd60007ffe0ff */
.L_x_92:
[----:B------:R-:W-:Y:S05]  /*9fd0*/  BSYNC B7 ;  /* 0x0000000000077941 */ /* 0x000fea0003800000 */
.L_x_91:
[----:B------:R-:W1:Y:S01]  /*9fe0*/  LDCU UR4, c[0x0][0x900] ;  /* 0x00012000ff0477ac */ /* 0x000e620008000800 */
[----:B------:R-:W-:-:S04]  /*9ff0*/  IADD3 R45, PT, PT, R45, UR36, RZ ;  /* 0x000000242d2d7c10 */ /* 0x000fc8000fffe0ff */
[----:B-1----:R-:W-:-:S13]  /*a000*/  ISETP.GE.AND P0, PT, R45, UR4, PT ;  /* 0x000000042d007c0c */ /* 0x002fda000bf06270 */
[----:B------:R-:W-:Y:S05]  /*a010*/  @!P0 BRA `(.L_x_222) ;  /* 0xffffff98009c8947 */ /* 0x000fea000383ffff */
[----:B------:R-:W-:Y:S05]  /*a020*/  BSYNC B8 ;  /* 0x0000000000087941 */ /* 0x000fea0003800000 */
.L_x_90:
[----:B------:R-:W-:Y:S05]  /*a030*/  EXIT ;  /* 0x000000000000794d */ /* 0x000fea0003800000 */
.L_x_27:
[----:B------:R-:W-:-:S08]  /*a040*/  NOP ;  /* 0x0000000000007918 */ /* 0x000fd00000000000 */
[----:B------:R-:W1:Y:S02]  /*a050*/  USETMAXREG.TRY_ALLOC.CTAPOOL UP0, 0xc0 ;  /* 0x000000c0000079c8 */ /* 0x000e640008000600 */
[----:B-1----:R-:W-:Y:S05]  /*a060*/  BRA.U !UP0, `(.L_x_27) ;  /* 0xfffffffd08f47547 */ /* 0x002fea000b83ffff */
[----:B------:R-:W1:Y:S08]  /*a070*/  LDC R0, c[0x0][0x900] ;  /* 0x00024000ff007b82 */ /* 0x000e700000000800 */
[----:B------:R-:W2:Y:S01]  /*a080*/  S2UR UR37, SR_CgaCtaId ;  /* 0x00000000002579c3 */ /* 0x000ea20000008800 */
[----:B-1----:R-:W-:-:S13]  /*a090*/  ISETP.LE.AND P0, PT, R0, UR36, PT ;  /* 0x0000002400007c0c */ /* 0x002fda000bf03270 */
[----:B--2---:R-:W-:Y:S05]  /*a0a0*/  @P0 EXIT ;  /* 0x000000000000094d */ /* 0x004fea0003800000 */
[----:B------:R-:W1:Y:S01]  /*a0b0*/  S2R R90, SR_TID.X ;  /* 0x00000000005a7919 */ /* 0x000e620000002100 */
[----:B------:R-:W-:Y:S02]  /*a0c0*/  UISETP.NE.AND UP0, UPT, UR56, URZ, UPT ;  /* 0x000000ff3800728c */ /* 0x000fe4000bf05270 */
[----:B------:R-:W-:Y:S02]  /*a0d0*/  USHF.L.U32 UR42, UR8, 0x3, URZ ;  /* 0x00000003082a7899 */ /* 0x000fe400080006ff */
[----:B------:R-:W-:Y:S01]  /*a0e0*/  USEL UR10, URZ, 0x80, UP0 ;  /* 0x00000080ff0a7887 */ /* 0x000fe20008000000 */
[----:B------:R-:W-:Y:S01]  /*a0f0*/  UMOV UR9, 0x400 ;  /* 0x0000040000097882 */ /* 0x000fe20000000000 */
[----:B------:R-:W-:Y:S02]  /*a100*/  USEL UR48, UR6, UR5, UP0 ;  /* 0x0000000506307287 */ /* 0x000fe40008000000 */
[----:B------:R-:W-:Y:S02]  /*a110*/  ULEA UR9, UR37, UR9, 0x18 ;  /* 0x0000000925097291 */ /* 0x000fe4000f8ec0ff */
[----:B------:R-:W-:Y:S01]  /*a120*/  ULOP3.LUT UR41, UR42, 0x8, URZ, 0x3c, !UPT ;  /* 0x000000082a297892 */ /* 0x000fe2000f8e3cff */
[----:B------:R-:W-:Y:S01]  /*a130*/  UMOV UR46, 0x20 ;  /* 0x00000020002e7882 */ /* 0x000fe20000000000 */
[----:B------:R-:W-:-:S02]  /*a140*/  UIADD3 UR47, UPT, UPT, UR9, 0xb088, URZ ;  /* 0x0000b088092f7890 */ /* 0x000fc4000fffe0ff */
[----:B------:R-:W-:Y:S02]  /*a150*/  UIADD3 UR44, UPT, UPT, UR9, 0xb060, URZ ;  /* 0x0000b060092c7890 */ /* 0x000fe4000fffe0ff */
[----:B------:R-:W-:Y:S02]  /*a160*/  UIADD3 UR43, UPT, UPT, UR9, 0xb080, URZ ;  /* 0x0000b080092b7890 */ /* 0x000fe4000fffe0ff */
[----:B------:R-:W-:Y:S02]  /*a170*/  UIADD3 UR40, UPT, UPT, UR9, 0xb068, URZ ;  /* 0x0000b06809287890 */ /* 0x000fe4000fffe0ff */
[----:B------:R-:W-:Y:S01]  /*a180*/  USEL UR45, UR7, UR4, UP0 ;  /* 0x00000004072d7287 */ /* 0x000fe20008000000 */
[----:B------:R-:W2:Y:S01]  /*a190*/  LDCU UR49, c[0x0][0x370] ;  /* 0x00006e00ff3177ac */ /* 0x000ea20008000800 */
[----:B------:R-:W-:Y:S01]  /*a1a0*/  UMOV UR54, URZ ;  /* 0x000000ff00367c82 */ /* 0x000fe20008000000 */
[----:B------:R-:W-:Y:S01]  /*a1b0*/  ULOP3.LUT UR48, UR48, 0x1, URZ, 0xc0, !UPT ;  /* 0x0000000130307892 */ /* 0x000fe2000f8ec0ff */
[----:B-1----:R-:W-:Y:S01]  /*a1c0*/  IMAD.U32 R92, R90, 0x10000, RZ ;  /* 0x000100005a5c7824 */ /* 0x002fe200078e00ff */
[----:B------:R-:W-:Y:S01]  /*a1d0*/  SHF.R.U32.HI R90, RZ, 0x5, R90 ;  /* 0x00000005ff5a7819 */ /* 0x000fe2000001165a */
[----:B------:R-:W-:-:S02]  /*a1e0*/  USEL UR46, UR46, 0xa0, UP0 ;  /* 0x000000a02e2e7887 */ /* 0x000fc40008000000 */
[----:B------:R-:W-:Y:S01]  /*a1f0*/  UIADD3 UR42, UPT, UPT, UR42, 0xb0d0, UR9 ;  /* 0x0000b0d02a2a7890 */ /* 0x000fe2000fffe009 */
[----:B------:R-:W-:Y:S01]  /*a200*/  LOP3.LUT R92, R92, 0x600000, RZ, 0xc0, !PT ;  /* 0x006000005c5c7812 */ /* 0x000fe200078ec0ff */
[----:B------:R-:W-:Y:S01]  /*a210*/  UIADD3 UR41, UPT, UPT, UR41, 0xb0d0, UR9 ;  /* 0x0000b0d029297890 */ /* 0x000fe2000fffe009 */
[----:B------:R-:W-:Y:S01]  /*a220*/  LOP3.LUT R91, R90, 0x3, RZ, 0xc0, !PT ;  /* 0x000000035a5b7812 */ /* 0x000fe200078ec0ff */
[----:B------:R-:W-:Y:S01]  /*a230*/  @UP0 UIADD3 UR47, UPT, UPT, UR9, 0xb078, URZ ;  /* 0x0000b078092f0890 */ /* 0x000fe2000fffe0ff */
[----:B------:R-:W-:Y:S01]  /*a240*/  LOP3.LUT R94, R92, UR10, RZ, 0xfc, !PT ;  /* 0x0000000a5c5e7c12 */ /* 0x000fe2000f8efcff */
[----:B------:R-:W-:Y:S01]  /*a250*/  @UP0 UIADD3 UR44, UPT, UPT, UR9, 0xb050, URZ ;  /* 0x0000b050092c0890 */ /* 0x000fe2000fffe0ff */
[----:B------:R-:W-:Y:S01]  /*a260*/  SHF.R.U32.HI R2, RZ, 0x15, R92 ;  /* 0x00000015ff027819 */ /* 0x000fe2000001165c */
[----:B------:R-:W-:Y:S01]  /*a270*/  @UP0 UIADD3 UR43, UPT, UPT, UR9, 0xb070, URZ ;  /* 0x0000b070092b0890 */ /* 0x000fe2000fffe0ff */
[----:B------:R-:W-:Y:S01]  /*a280*/  LOP3.LUT R93, R94, 0x20, RZ, 0xfc, !PT ;  /* 0x000000205e5d7812 */ /* 0x000fe200078efcff */
[----:B------:R-:W-:Y:S01]  /*a290*/  @UP0 UIADD3 UR40, UPT, UPT, UR9, 0xb058, URZ ;  /* 0x0000b05809280890 */ /* 0x000fe2000fffe0ff */
[----:B------:R-:W-:Y:S01]  /*a2a0*/  UMOV UR53, 0x1 ;  /* 0x0000000100357882 */ /* 0x000fe20000000000 */
[----:B------:R-:W-:Y:S01]  /*a2b0*/  UMOV UR52, 0x1 ;  /* 0x0000000100347882 */ /* 0x000fe20000000000 */
[----:B--2---:R-:W-:-:S09]  /*a2c0*/  UMOV UR51, URZ ;  /* 0x000000ff00337c82 */ /* 0x004fd20008000000 */
.L_x_266:
[----:B-1----:R-:W1:Y:S01]  /*a2d0*/  LDCU.64 UR6, c[0x0][0x908] ;  /* 0x00012100ff0677ac */ /* 0x002e620008000a00 */
[----:B------:R-:W2:Y:S01]  /*a2e0*/  LDCU UR8, c[0x0][0x904] ;  /* 0x00012080ff0877ac */ /* 0x000ea20008000800 */
[----:B---3--:R-:W3:Y:S01]  /*a2f0*/  LDCU.64 UR4, c[0x0][0x380] ;  /* 0x00007000ff0477ac */ /* 0x008ee20008000a00 */
[----:B-1----:R-:W-:Y:S02]  /*a300*/  UIMAD.WIDE.U32 UR10, UR36, UR6, URZ ;  /* 0x00000006240a72a5 */ /* 0x002fe4000f8e00ff */
[----:B--2---:R-:W-:Y:S02]  /*a310*/  UISETP.NE.AND UP0, UPT, UR8, 0x1, UPT ;  /* 0x000000010800788c */ /* 0x004fe4000bf05270 */
[----:B------:R-:W-:-:S04]  /*a320*/  USHF.R.U32.HI UR6, URZ, UR7, UR11 ;  /* 0x00000007ff067299 */ /* 0x000fc8000801160b */
[----:B------:R-:W-:Y:S02]  /*a330*/  USEL UR6, UR36, UR6, !UP0 ;  /* 0x0000000624067287 */ /* 0x000fe4000c000000 */
[----:B---3--:R-:W-:Y:S02]  /*a340*/  UISETP.NE.AND UP0, UPT, UR5, URZ, UPT ;  /* 0x000000ff0500728c */ /* 0x008fe4000bf05270 */
[----:B------:R-:W-:-:S04]  /*a350*/  UIADD3 UR6, UPT, UPT, -UR6, URZ, URZ ;  /* 0x000000ff06067290 */ /* 0x000fc8000fffe1ff */
[----:B------:R-:W-:-:S04]  /*a360*/  UIMAD UR6, UR8, UR6, UR36 ;  /* 0x00000006080672a4 */ /* 0x000fc8000f8e0224 */
[----:B------:R-:W-:-:S04]  /*a370*/  USHF.L.U32 UR6, UR6, 0x8, URZ ;  /* 0x0000000806067899 */ /* 0x000fc800080006ff */
[----:B------:R-:W-:-:S09]  /*a380*/  UISETP.GE.OR UP0, UPT, UR6, UR4, !UP0 ;  /* 0x000000040600728c */ /* 0x000fd2000c706670 */
[----:B----4-:R-:W-:Y:S05]  /*a390*/  BRA.U UP0, `(.L_x_223) ;  /* 0x0000005500a87547 */ /* 0x010fea000b800000 */
[----:B------:R-:W-:Y:S02]  /*a3a0*/  UIADD3 UR4, UPT, UPT, UR5, 0x3f, URZ ;  /* 0x0000003f05047890 */ /* 0x000fe4000fffe0ff */
[----:B------:R-:W-:Y:S02]  /*a3b0*/  ULOP3.LUT UP0, UR60, UR5, 0x3f, URZ, 0xc0, !UPT ;  /* 0x0000003f053c7892 */ /* 0x000fe4000f80c0ff */
[----:B------:R-:W-:-:S04]  /*a3c0*/  USHF.R.S32.HI UR5, URZ, 0x1f, UR4 ;  /* 0x0000001fff057899 */ /* 0x000fc80008011404 */
[----:B------:R-:W-:-:S05]  /*a3d0*/  ULEA.HI UR4, UR5, UR4, URZ, 0x6 ;  /* 0x0000000405047291 */ /* 0x000fca000f8f30ff */
[----:B------:R-:W-:Y:S02]  /*a3e0*/  @UP0 ULEA.HI.SX32 UR59, UR4, 0xffffffff, 0x1a ;  /* 0xffffffff043b0891 */ /* 0x000fe4000f8fd2ff */
[----:B------:R-:W-:Y:S02]  /*a3f0*/  @!UP0 USHF.R.S32.HI UR59, URZ, 0x6, UR4 ;  /* 0x00000006ff3b8899 */ /* 0x000fe40008011404 */
[----:B------:R-:W-:-:S09]  /*a400*/  UISETP.NE.AND UP0, UPT, UR48, URZ, UPT ;  /* 0x000000ff3000728c */ /* 0x000fd2000bf05270 */
[----:B------:R-:W-:Y:S05]  /*a410*/  BRA.U UP0, `(.L_x_224) ;  /* 0x0000000100047547 */ /* 0x000fea000b800000 */
[----:B------:R-:W-:Y:S05]  /*a420*/  BPT.TRAP 0x1 ;  /* 0x000000040000795c */ /* 0x000fea0000300000 */
.L_x_224:
[----:B------:R-:W-:-:S04]  /*a430*/  UISETP.NE.AND UP0, UPT, UR56, URZ, UPT ;  /* 0x000000ff3800728c */ /* 0x000fc8000bf05270 */
[----:B------:R-:W-:-:S06]  /*a440*/  USEL UR4, UR52, UR53, UP0 ;  /* 0x0000003534047287 */ /* 0x000fcc0008000000 */
[----:B------:R-:W-:-:S04]  /*a450*/  MOV R3, UR4 ;  /* 0x0000000400037c02 */ /* 0x000fc80008000f00 */
[----:B------:R-:W-:-:S04]  /*a460*/  SHF.L.U32 R3, R3, 0x1f, RZ ;  /* 0x0000001f03037819 */ /* 0x000fc800000006ff */
[----:B------:R-:W1:Y:S02]  /*a470*/  SYNCS.PHASECHK.TRANS64.TRYWAIT P0, [UR47], R3 ;  /* 0x00000003ff0075a7 */ /* 0x000e64000800112f */
[----:B-1----:R-:W-:Y:S05]  /*a480*/  @!P0 BRA `(.L_x_225) ;  /* 0x0000009400688947 */ /* 0x002fea0003800000 */
.L_x_422:
[----:B------:R-:W-:Y:S01]  /*a490*/  UISETP.GE.AND UP0, UPT, UR59, 0x1, UPT ;  /* 0x000000013b00788c */ /* 0x000fe2000bf06270 */
[----:B------:R-:W-:Y:S01]  /*a4a0*/  HFMA2 R88, -RZ, RZ, 0, 0 ;  /* 0x00000000ff587431 */ /* 0x000fe200000001ff */
[----:B------:R-:W-:Y:S01]  /*a4b0*/  MOV R89, 0xff800000 ;  /* 0xff80000000597802 */ /* 0x000fe20000000f00 */
[----:B------:R-:W-:-:S06]  /*a4c0*/  UMOV UR50, URZ ;  /* 0x000000ff00327c82 */ /* 0x000fcc0008000000 */
[----:B------:R-:W-:Y:S05]  /*a4d0*/  BRA.U !UP0, `(.L_x_226) ;  /* 0x0000002508047547 */ /* 0x000fea000b800000 */
[----:B------:R-:W-:Y:S01]  /*a4e0*/  MOV R88, RZ ;  /* 0x000000ff00587202 */ /* 0x000fe20000000f00 */
[----:B------:R-:W-:Y:S01]  /*a4f0*/  USHF.L.U32 UR50, UR59, 0x6, URZ ;  /* 0x000000063b327899 */ /* 0x000fe200080006ff */
[----:B------:R-:W-:Y:S01]  /*a500*/  MOV R16, 0xff800000 ;  /* 0xff80000000107802 */ /* 0x000fe20000000f00 */
[----:B------:R-:W2:Y:S01]  /*a510*/  LDCU UR38, c[0x0][0x704] ;  /* 0x0000e080ff2677ac */ /* 0x000ea20008000800 */
[----:B------:R-:W-:-:S05]  /*a520*/  UIADD3 UR59, UPT, UPT, UR59, -0x1, URZ ;  /* 0xffffffff3b3b7890 */ /* 0x000fca000fffe0ff */
.L_x_244:
[----:B-12---:R-:W-:Y:S01]  /*a530*/  IADD3 R0, PT, PT, R92, UR46, RZ ;  /* 0x0000002e5c007c10 */ /* 0x006fe2000fffe0ff */
[----:B------:R-:W-:-:S04]  /*a540*/  UISETP.NE.AND UP0, UPT, UR56, URZ, UPT ;  /* 0x000000ff3800728c */ /* 0x000fc8000bf05270 */
[----:B------:R-:W-:Y:S01]  /*a550*/  USEL UR57, UR51, UR54, UP0 ;  /* 0x0000003633397287 */ /* 0x000fe20008000000 */
[----:B------:R-:W1:Y:S01]  /*a560*/  SHFL.IDX PT, R0, R0, RZ, 0x1f ;  /* 0x00001fff00007589 */ /* 0x000e6200000e0000 */
[----:B------:R-:W-:Y:S01]  /*a570*/  UISETP.GT.U32.AND UP0, UPT, UR45, 0x1, UPT ;  /* 0x000000012d00788c */ /* 0x000fe2000bf04070 */
[----:B-1----:R-:W-:-:S08]  /*a580*/  R2UR UR58, R0 ;  /* 0x00000000003a72ca */ /* 0x002fd000000e0000 */
[----:B---3--:R-:W-:Y:S07]  /*a590*/  BRA.U UP0, `(.L_x_227) ;  /* 0x0000000100047547 */ /* 0x008fee000b800000 */
[----:B--2---:R-:W-:Y:S05]  /*a5a0*/  BPT.TRAP 0x1 ;  /* 0x000000040000795c */ /* 0x004fea0000300000 */
.L_x_227:
[----:B------:R-:W-:Y:S01]  /*a5b0*/  IMAD.U32 R3, RZ, RZ, UR57 ;  /* 0x00000039ff037e24 */ /* 0x000fe2000f8e00ff */
[----:B------:R-:W-:-:S04]  /*a5c0*/  ISETP.NE.AND P0, PT, R91, R2, PT ;  /* 0x000000025b00720c */ /* 0x000fc80003f05270 */
[----:B------:R-:W-:-:S04]  /*a5d0*/  SHF.L.U32 R3, R3, 0x1f, RZ ;  /* 0x0000001f03037819 */ /* 0x000fc800000006ff */
[----:B------:R-:W1:Y:S02]  /*a5e0*/  SYNCS.PHASECHK.TRANS64.TRYWAIT P1, [UR44], R3 ;  /* 0x00000003ff0075a7 */ /* 0x000e64000802112c */
[----:B-1----:R-:W-:Y:S05]  /*a5f0*/  @!P1 BRA `(.L_x_228) ;  /* 0x0000009400249947 */ /* 0x002fea0003800000 */
.L_x_423:
[----:B------:R-:W-:Y:S05]  /*a600*/  @!P0 BRA `(.L_x_229) ;  /* 0x0000000000408947 */ /* 0x000fea0003800000 */
[----:B------:R-:W-:Y:S01]  /*a610*/  MOV R14, 0x8 ;  /* 0x00000008000e7802 */ /* 0x000fe20000000f00 */
[----:B------:R-:W3:Y:S01]  /*a620*/  LDCU.64 UR6, c[0x4][0xb0] ;  /* 0x01001600ff0677ac */ /* 0x000ee20008000a00 */
[----:B------:R-:W-:Y:S02]  /*a630*/  HFMA2 R12, -RZ, RZ, 0, 5.9604644775390625e-08 ;  /* 0x00000001ff0c7431 */ /* 0x000fe400000001ff */
[----:B------:R-:W-:Y:S01]  /*a640*/  IMAD.MOV.U32 R8, RZ, RZ, 0x192 ;  /* 0x00000192ff087424 */ /* 0x000fe200078e00ff */
[----:B------:R-:W4:Y:S01]  /*a650*/  LDCU.64 UR4, c[0x4][0xb8] ;  /* 0x01001700ff0477ac */ /* 0x000f220008000a00 */
[----:B------:R-:W5:Y:S01]  /*a660*/  LDC.64 R14, c[0x4][R14] ;  /* 0x010000000e0e7b82 */ /* 0x000f620000000a00 */
[----:B------:R-:W-:Y:S01]  /*a670*/  IMAD.MOV.U32 R13, RZ, RZ, RZ ;  /* 0x000000ffff0d7224 */ /* 0x000fe200078e00ff */
[----:B------:R-:W1:Y:S01]  /*a680*/  LDCU.64 UR8, c[0x4][0x10] ;  /* 0x01000200ff0877ac */ /* 0x000e620008000a00 */
[----:B---3--:R-:W-:Y:S01]  /*a690*/  IMAD.U32 R4, RZ, RZ, UR6 ;  /* 0x00000006ff047e24 */ /* 0x008fe2000f8e00ff */
[----:B------:R-:W-:Y:S01]  /*a6a0*/  MOV R5, UR7 ;  /* 0x0000000700057c02 */ /* 0x000fe20008000f00 */
[----:B----4-:R-:W-:Y:S01]  /*a6b0*/  IMAD.U32 R6, RZ, RZ, UR4 ;  /* 0x00000004ff067e24 */ /* 0x010fe2000f8e00ff */
[----:B------:R-:W-:Y:S01]  /*a6c0*/  MOV R7, UR5 ;  /* 0x0000000500077c02 */ /* 0x000fe20008000f00 */
[----:B-1----:R-:W-:Y:S01]  /*a6d0*/  IMAD.U32 R10, RZ, RZ, UR8 ;  /* 0x00000008ff0a7e24 */ /* 0x002fe2000f8e00ff */
[----:B------:R-:W-:-:S02]  /*a6e0*/  MOV R11, UR9 ;  /* 0x00000009000b7c02 */ /* 0x000fc40008000f00 */
[----:B------:R-:W-:-:S07]  /*a6f0*/  LEPC R20, `(.L_x_229) ;  /* 0x000000001014794e */ /* 0x000fce0000000000 */
[----:B--2--5:R-:W-:Y:S05]  /*a700*/  CALL.ABS.NOINC R14 ;  /* 0x000000000e007343 */ /* 0x024fea0003c00000 */
.L_x_229:
[----:B------:R-:W-:Y:S05]  /*a710*/  WARPSYNC.ALL ;  /* 0x0000000000007948 */ /* 0x000fea0003800000 */
[----:B------:R-:W-:Y:S02]  /*a720*/  R2UR UR4, R94 ;  /* 0x000000005e0472ca */ /* 0x000fe400000e0000 */
[----:B------:R-:W-:-:S11]  /*a730*/  ISETP.NE.AND P0, PT, R91, R2, PT ;  /* 0x000000025b00720c */ /* 0x000fd60003f05270 */
[----:B------:R-:W3:Y:S02]  /*a740*/  LDTM.x32 R56, tmem[UR4] ;  /* 0x00000004003879ee */ /* 0x000ee400082c0000 */
[----:B---3--:R-:W-:Y:S05]  /*a750*/  @!P0 BRA `(.L_x_230) ;  /* 0x0000000000408947 */ /* 0x008fea0003800000 */
        /* <DEDUP_REMOVED lines=16> */
.L_x_230:
[----:B------:R-:W-:Y:S05]  /*a860*/  WARPSYNC.ALL ;  /* 0x0000000000007948 */ /* 0x000fea0003800000 */
[----:B------:R-:W-:Y:S02]  /*a870*/  R2UR UR4, R93 ;  /* 0x000000005d0472ca */ /* 0x000fe400000e0000 */
[C---:B-1----:R-:W-:Y:S02]  /*a880*/  FMNMX3 R3, R16.reuse, R56, R60, !PT ;  /* 0x0000003810037276 */ /* 0x042fe4000780003c */
[C---:B------:R-:W-:Y:S02]  /*a890*/  FMNMX3 R0, R16.reuse, R57, R61, !PT ;  /* 0x0000003910007276 */ /* 0x040fe4000780003d */
[----:B------:R-:W-:-:S02]  /*a8a0*/  FMNMX3 R5, R16, R58, R62, !PT ;  /* 0x0000003a10057276 */ /* 0x000fc4000780003e */
[----:B------:R-:W-:Y:S02]  /*a8b0*/  FMNMX3 R3, R3, R64, R68, !PT ;  /* 0x0000004003037276 */ /* 0x000fe40007800044 */
[----:B------:R-:W-:Y:S02]  /*a8c0*/  FMNMX3 R0, R0, R65, R69, !PT ;  /* 0x0000004100007276 */ /* 0x000fe40007800045 */
[----:B------:R-:W-:Y:S01]  /*a8d0*/  FMNMX3 R6, R16, R59, R63, !PT ;  /* 0x0000003b10067276 */ /* 0x000fe2000780003f */
[----:B------:R-:W1:Y:S01]  /*a8e0*/  LDTM.x32 R24, tmem[UR4] ;  /* 0x00000004001879ee */ /* 0x000e6200082c0000 */
[----:B------:R-:W-:Y:S02]  /*a8f0*/  FMNMX3 R5, R5, R66, R70, !PT ;  /* 0x0000004205057276 */ /* 0x000fe40007800046 */
[----:B------:R-:W-:Y:S02]  /*a900*/  FMNMX3 R3, R3, R72, R76, !PT ;  /* 0x0000004803037276 */ /* 0x000fe4000780004c */
[----:B------:R-:W-:-:S02]  /*a910*/  FMNMX3 R0, R0, R73, R77, !PT ;  /* 0x0000004900007276 */ /* 0x000fc4000780004d */
[----:B------:R-:W-:Y:S02]  /*a920*/  FMNMX3 R6, R6, R67, R71, !PT ;  /* 0x0000004306067276 */ /* 0x000fe40007800047 */
[----:B------:R-:W-:Y:S02]  /*a930*/  FMNMX3 R5, R5, R74, R78, !PT ;  /* 0x0000004a05057276 */ /* 0x000fe4000780004e */
[----:B------:R-:W-:Y:S02]  /*a940*/  FMNMX3 R3, R3, R80, R84, !PT ;  /* 0x0000005003037276 */ /* 0x000fe40007800054 */
[----:B------:R-:W-:Y:S02]  /*a950*/  FMNMX3 R0, R0, R81, R85, !PT ;  /* 0x0000005100007276 */ /* 0x000fe40007800055 */
[----:B------:R-:W-:Y:S02]  /*a960*/  FMNMX3 R6, R6, R75, R79, !PT ;  /* 0x0000004b06067276 */ /* 0x000fe4000780004f */
[----:B------:R-:W-:-:S02]  /*a970*/  FMNMX3 R5, R5, R82, R86, !PT ;  /* 0x0000005205057276 */ /* 0x000fc40007800056 */
[----:B------:R-:W-:Y:S02]  /*a980*/  FMNMX3 R6, R6, R83, R87, !PT ;  /* 0x0000005306067276 */ /* 0x000fe40007800057 */
[----:B------:R-:W-:Y:S02]  /*a990*/  ISETP.NE.AND P0, PT, R91, R2, PT ;  /* 0x000000025b00720c */ /* 0x000fe40003f05270 */
[----:B-1----:R-:W-:Y:S02]  /*a9a0*/  FMNMX3 R3, R3, R24, R28, !PT ;  /* 0x0000001803037276 */ /* 0x002fe4000780001c */
        /* <DEDUP_REMOVED lines=15> */
[----:B------:R-:W-:-:S04]  /*aaa0*/  FMNMX3 R0, R4, R3, R0, !PT ;  /* 0x0000000304007276 */ /* 0x000fc80007800000 */
[----:B------:R-:W-:-:S04]  /*aab0*/  FMNMX R89, R89, R0, !PT ;  /* 0x0000000059597209 */ /* 0x000fc80007800000 */
[----:B------:R-:W-:-:S04]  /*aac0*/  FSETP.NEU.AND P1, PT, R89, -INF , PT ;  /* 0xff8000005900780b */ /* 0x000fc80003f2d000 */
[----:B------:R-:W-:Y:S01]  /*aad0*/  FSEL R17, R89, RZ, P1 ;  /* 0x000000ff59117208 */ /* 0x000fe20000800000 */
[----:B------:R-:W-:Y:S08]  /*aae0*/  @!P0 BRA `(.L_x_231) ;  /* 0x0000000000408947 */ /* 0x000ff00003800000 */
[----:B------:R-:W-:Y:S01]  /*aaf0*/  MOV R14, 0x8 ;  /* 0x00000008000e7802 */ /* 0x000fe20000000f00 */
[----:B------:R-:W1:Y:S01]  /*ab00*/  LDCU.64 UR6, c[0x4][0xb0] ;  /* 0x01001600ff0677ac */ /* 0x000e620008000a00 */
[----:B------:R-:W-:Y:S02]  /*ab10*/  HFMA2 R12, -RZ, RZ, 0, 5.9604644775390625e-08 ;  /* 0x00000001ff0c7431 */ /* 0x000fe400000001ff */
[----:B------:R-:W-:Y:S01]  /*ab20*/  IMAD.MOV.U32 R8, RZ, RZ, 0x1be ;  /* 0x000001beff087424 */ /* 0x000fe200078e00ff */
[----:B------:R-:W3:Y:S01]  /*ab30*/  LDCU.64 UR4, c[0x4][0xb8] ;  /* 0x01001700ff0477ac */ /* 0x000ee20008000a00 */
[----:B------:R-:W4:Y:S01]  /*ab40*/  LDC.64 R14, c[0x4][R14] ;  /* 0x010000000e0e7b82 */ /* 0x000f220000000a00 */
[----:B------:R-:W-:Y:S01]  /*ab50*/  IMAD.MOV.U32 R13, RZ, RZ, RZ ;  /* 0x000000ffff0d7224 */ /* 0x000fe200078e00ff */
[----:B------:R-:W5:Y:S01]  /*ab60*/  LDCU.64 UR8, c[0x4][0x18] ;  /* 0x01000300ff0877ac */ /* 0x000f620008000a00 */
[----:B-1----:R-:W-:Y:S01]  /*ab70*/  IMAD.U32 R4, RZ, RZ, UR6 ;  /* 0x00000006ff047e24 */ /* 0x002fe2000f8e00ff */
[----:B------:R-:W-:Y:S01]  /*ab80*/  MOV R5, UR7 ;  /* 0x0000000700057c02 */ /* 0x000fe20008000f00 */
[----:B---3--:R-:W-:Y:S01]  /*ab90*/  IMAD.U32 R6, RZ, RZ, UR4 ;  /* 0x00000004ff067e24 */ /* 0x008fe2000f8e00ff */
[----:B------:R-:W-:Y:S01]  /*aba0*/  MOV R7, UR5 ;  /* 0x0000000500077c02 */ /* 0x000fe20008000f00 */
[----:B-----5:R-:W-:Y:S01]  /*abb0*/  IMAD.U32 R10, RZ, RZ, UR8 ;  /* 0x00000008ff0a7e24 */ /* 0x020fe2000f8e00ff */
[----:B------:R-:W-:-:S02]  /*abc0*/  MOV R11, UR9 ;  /* 0x00000009000b7c02 */ /* 0x000fc40008000f00 */
[----:B------:R-:W-:-:S07]  /*abd0*/  LEPC R20, `(.L_x_231) ;  /* 0x000000001014794e */ /* 0x000fce0000000000 */
[----:B--2-4-:R-:W-:Y:S05]  /*abe0*/  CALL.ABS.NOINC R14 ;  /* 0x000000000e007343 */ /* 0x014fea0003c00000 */
.L_x_231:
[----:B------:R-:W-:Y:S05]  /*abf0*/  WARPSYNC.ALL ;  /* 0x0000000000007948 */ /* 0x000fea0003800000 */
[----:B------:R-:W-:Y:S02]  /*ac00*/  R2UR UR4, R94 ;  /* 0x000000005e0472ca */ /* 0x000fe400000e0000 */
[----:B------:R-:W-:-:S11]  /*ac10*/  ISETP.NE.AND P0, PT, RZ, UR48, PT ;  /* 0x00000030ff007c0c */ /* 0x000fd6000bf05270 */
[----:B------:R1:W-:Y:S02]  /*ac20*/  STTM.x2 tmem[UR4], R16 ;  /* 0x00000010000079ed */ /* 0x0003e400080c0004 */
[----:B------:R-:W-:Y:S05]  /*ac30*/  @P0 BRA `(.L_x_232) ;  /* 0x0000000000040947 */ /* 0x000fea0003800000 */
[----:B--2---:R-:W-:Y:S05]  /*ac40*/  BPT.TRAP 0x1 ;  /* 0x000000040000795c */ /* 0x004fea0000300000 */
.L_x_232:
[----:B------:R-:W-:Y:S01]  /*ac50*/  MOV R3, UR55 ;  /* 0x0000003700037c02 */ /* 0x000fe20008000f00 */
[----:B------:R-:W-:Y:S01]  /*ac60*/  SYNCS.ARRIVE.TRANS64.A1T0 RZ, [UR43], RZ ;  /* 0x000000ffffff79a7 */ /* 0x000fe2000810002b */
[----:B--2---:R-:W-:Y:S01]  /*ac70*/  FMUL R0, R17, -UR38 ;  /* 0x8000002611007c20 */ /* 0x004fe20008400000 */
[----:B------:R-:W-:Y:S01]  /*ac80*/  UISETP.NE.AND UP0, UPT, UR56, URZ, UPT ;  /* 0x000000ff3800728c */ /* 0x000fe2000bf05270 */
[----:B------:R-:W-:Y:S02]  /*ac90*/  SHF.L.U32 R3, R3, 0x1f, RZ ;  /* 0x0000001f03037819 */ /* 0x000fe400000006ff */
[--C-:B------:R-:W-:Y:S01]  /*aca0*/  FFMA2 R18, R56.F32x2.HI_LO, UR38.F32, R0.reuse.F32 ;  /* 0x0000002638127c49 */ /* 0x100fe20009200000 */
[----:B------:R-:W-:Y:S01]  /*acb0*/  USEL UR39, UR52, UR53, UP0 ;  /* 0x0000003534277287 */ /* 0x000fe20008000000 */
[--C-:B------:R-:W-:Y:S01]  /*acc0*/  FFMA2 R22, R58.F32x2.HI_LO, UR38.F32, R0.reuse.F32 ;  /* 0x000000263a167c49 */ /* 0x100fe20009200000 */
[----:B------:R-:W2:Y:S01]  /*acd0*/  SYNCS.PHASECHK.TRANS64.TRYWAIT P2, [UR42], R3 ;  /* 0x00000003ff0075a7 */ /* 0x000ea2000804112a */
[--C-:B------:R-:W-:Y:S01]  /*ace0*/  FFMA2 R56, R60.F32x2.HI_LO, UR38.F32, R0.reuse.F32 ;  /* 0x000000263c387c49 */ /* 0x100fe20009200000 */
[----:B------:R-:W-:Y:S01]  /*acf0*/  FSETP.GEU.AND P1, PT, R18, -126, PT ;  /* 0xc2fc00001200780b */ /* 0x000fe20003f2e000 */
[----:B------:R-:W-:Y:S01]  /*ad00*/  ULOP3.LUT UR39, UR39, 0x1, URZ, 0x3c, !UPT ;  /* 0x0000000127277892 */ /* 0x000fe2000f8e3cff */
[----:B------:R-:W-:Y:S01]  /*ad10*/  FSETP.GEU.AND P0, PT, R19, -126, PT ;  /* 0xc2fc00001300780b */ /* 0x000fe20003f0e000 */
[----:B------:R-:W-:Y:S01]  /*ad20*/  FFMA2 R58, R62.F32x2.HI_LO, UR38.F32, R0.F32 ;  /* 0x000000263e3a7c49 */ /* 0x000fe20009200000 */
[----:B------:R-:W-:-:S02]  /*ad30*/  FSETP.GEU.AND P6, PT, R22, -126, PT ;  /* 0xc2fc00001600780b */ /* 0x000fc40003fce000 */
[----:B------:R-:W-:Y:S02]  /*ad40*/  FSETP.GEU.AND P5, PT, R23, -126, PT ;  /* 0xc2fc00001700780b */ /* 0x000fe40003fae000 */
[----:B------:R-:W-:Y:S02]  /*ad50*/  FSETP.GEU.AND P4, PT, R56, -126, PT ;  /* 0xc2fc00003800780b */ /* 0x000fe40003f8e000 */
[----:B------:R-:W-:-:S03]  /*ad60*/  FSETP.GEU.AND P3, PT, R57, -126, PT ;  /* 0xc2fc00003900780b */ /* 0x000fc60003f6e000 */
[----:B------:R-:W-:Y:S02]  /*ad70*/  @!P1 FMUL R18, R18, 0.5 ;  /* 0x3f00000012129820 */ /* 0x000fe40000400000 */
[----:B------:R-:W-:Y:S02]  /*ad80*/  @!P0 FMUL R19, R19, 0.5 ;  /* 0x3f00000013138820 */ /* 0x000fe40000400000 */
[----:B------:R-:W-:Y:S02]  /*ad90*/  @!P6 FMUL R22, R22, 0.5 ;  /* 0x3f0000001616e820 */ /* 0x000fe40000400000 */
[----:B------:R-:W-:Y:S01]  /*ada0*/  @!P5 FMUL R23, R23, 0.5 ;  /* 0x3f0000001717d820 */ /* 0x000fe20000400000 */
[----:B------:R-:W3:Y:S08]  /*adb0*/  MUFU.EX2 R18, R18 ;  /* 0x0000001200127308 */ /* 0x000ef00000000800 */
[----:B------:R-:W4:Y:S08]  /*adc0*/  MUFU.EX2 R19, R19 ;  /* 0x0000001300137308 */ /* 0x000f300000000800 */
[----:B------:R-:W5:Y:S08]  /*add0*/  MUFU.EX2 R22, R22 ;  /* 0x0000001600167308 */ /* 0x000f700000000800 */
[----:B------:R-:W1:Y:S02]  /*ade0*/  MUFU.EX2 R23, R23 ;  /* 0x0000001700177308 */ /* 0x000e640000000800 */
[----:B-12345:R-:W-:Y:S05]  /*adf0*/  @!P2 BRA `(.L_x_233) ;  /* 0x0000008c003ca947 */ /* 0x03efea0003800000 */
.L_x_424:
[----:B------:R-:W-:Y:S01]  /*ae00*/  @!P1 FMUL R18, R18, R18 ;  /* 0x0000001212129220 */ /* 0x000fe20000400000 */
[----:B------:R-:W-:Y:S01]  /*ae10*/  FSETP.GEU.AND P2, PT, R58, -126, PT ;  /* 0xc2fc00003a00780b */ /* 0x000fe20003f4e000 */
[----:B------:R-:W-:Y:S01]  /*ae20*/  @!P4 FMUL R56, R56, 0.5 ;  /* 0x3f0000003838c820 */ /* 0x000fe20000400000 */
[----:B------:R-:W-:Y:S01]  /*ae30*/  FSETP.GEU.AND P1, PT, R59, -126, PT ;  /* 0xc2fc00003b00780b */ /* 0x000fe20003f2e000 */
[----:B------:R-:W-:Y:S01]  /*ae40*/  @!P3 FMUL R57, R57, 0.5 ;  /* 0x3f0000003939b820 */ /* 0x000fe20000400000 */
[--C-:B------:R-:W-:Y:S01]  /*ae50*/  FFMA2 R60, R64.F32x2.HI_LO, UR38.F32, R0.reuse.F32 ;  /* 0x00000026403c7c49 */ /* 0x100fe20009200000 */
[----:B------:R-:W-:Y:S01]  /*ae60*/  USHF.R.U32.HI UR4, URZ, 0x15, UR58 ;  /* 0x00000015ff047899 */ /* 0x000fe2000801163a */
[----:B------:R-:W-:Y:S01]  /*ae70*/  @!P0 FMUL R19, R19, R19 ;  /* 0x0000001313138220 */ /* 0x000fe20000400000 */
[----:B------:R-:W2:Y:S01]  /*ae80*/  MUFU.EX2 R56, R56 ;  /* 0x0000003800387308 */ /* 0x000ea20000000800 */
[--C-:B------:R-:W-:Y:S01]  /*ae90*/  FFMA2 R62, R66.F32x2.HI_LO, UR38.F32, R0.reuse.F32 ;  /* 0x00000026423e7c49 */ /* 0x100fe20009200000 */
[----:B------:R-:W-:Y:S01]  /*aea0*/  FSETP.GEU.AND P0, PT, R60, -126, PT ;  /* 0xc2fc00003c00780b */ /* 0x000fe20003f0e000 */
[--C-:B------:R-:W-:Y:S01]  /*aeb0*/  FFMA2 R64, R68.F32x2.HI_LO, UR38.F32, R0.reuse.F32 ;  /* 0x0000002644407c49 */ /* 0x100fe20009200000 */
[----:B-1----:R-:W-:Y:S01]  /*aec0*/  MOV R3, UR4 ;  /* 0x0000000400037c02 */ /* 0x002fe20008000f00 */
[--C-:B------:R-:W-:Y:S01]  /*aed0*/  FFMA2 R66, R70.F32x2.HI_LO, UR38.F32, R0.reuse.F32 ;  /* 0x0000002646427c49 */ /* 0x100fe20009200000 */
[----:B------:R-:W-:Y:S01]  /*aee0*/  UISETP.NE.AND UP0, UPT, UR56, URZ, UPT ;  /* 0x000000ff3800728c */ /* 0x000fe2000bf05270 */
[----:B------:R-:W-:Y:S01]  /*aef0*/  @!P2 FMUL R58, R58, 0.5 ;  /* 0x3f0000003a3aa820 */ /* 0x000fe20000400000 */
[----:B------:R-:W-:Y:S01]  /*af00*/  @!P1 FMUL R59, R59, 0.5 ;  /* 0x3f0000003b3b9820 */ /* 0x000fe20000400000 */
[----:B------:R-:W1:Y:S01]  /*af10*/  MUFU.EX2 R57, R57 ;  /* 0x0000003900397308 */ /* 0x000e620000000800 */
[----:B------:R-:W-:Y:S01]  /*af20*/  @!P6 FMUL R22, R22, R22 ;  /* 0x000000161616e220 */ /* 0x000fe20000400000 */
[----:B------:R-:W-:Y:S01]  /*af30*/  @!P5 FMUL R23, R23, R23 ;  /* 0x000000171717d220 */ /* 0x000fe20000400000 */
[----:B------:R-:W-:Y:S01]  /*af40*/  FSETP.GEU.AND P6, PT, R61, -126, PT ;  /* 0xc2fc00003d00780b */ /* 0x000fe20003fce000 */
[--C-:B------:R-:W-:Y:S01]  /*af50*/  FFMA2 R68, R72.F32x2.HI_LO, UR38.F32, R0.reuse.F32 ;  /* 0x0000002648447c49 */ /* 0x100fe20009200000 */
[----:B------:R-:W-:Y:S01]  /*af60*/  FSETP.GEU.AND P5, PT, R62, -126, PT ;  /* 0xc2fc00003e00780b */ /* 0x000fe20003fae000 */
[----:B------:R-:W-:Y:S01]  /*af70*/  @!P0 FMUL R60, R60, 0.5 ;  /* 0x3f0000003c3c8820 */ /* 0x000fe20000400000 */
[--C-:B------:R-:W-:Y:S01]  /*af80*/  FFMA2 R70, R74.F32x2.HI_LO, UR38.F32, R0.reuse.F32 ;  /* 0x000000264a467c49 */ /* 0x100fe20009200000 */
[----:B------:R-:W3:Y:S01]  /*af90*/  MUFU.EX2 R58, R58 ;  /* 0x0000003a003a7308 */ /* 0x000ee20000000800 */
[----:B--2---:R-:W-:Y:S01]  /*afa0*/  @!P4 FMUL R56, R56, R56 ;  /* 0x000000383838c220 */ /* 0x004fe20000400000 */
[----:B------:R-:W-:Y:S01]  /*afb0*/  FSETP.GEU.AND P4, PT, R63, -126, PT ;  /* 0xc2fc00003f00780b */ /* 0x000fe20003f8e000 */
[--C-:B------:R-:W-:Y:S01]  /*afc0*/  FFMA2 R72, R76.F32x2.HI_LO, UR38.F32, R0.reuse.F32 ;  /* 0x000000264c487c49 */ /* 0x100fe20009200000 */
[----:B------:R-:W-:Y:S01]  /*afd0*/  ULOP3.LUT UR55, UR55, 0x1, URZ, 0x3c, !UPT ;  /* 0x0000000137377892 */ /* 0x000fe2000f8e3cff */
[--C-:B------:R-:W-:Y:S01]  /*afe0*/  FFMA2 R74, R78.F32x2.HI_LO, UR38.F32, R0.reuse.F32 ;  /* 0x000000264e4a7c49 */ /* 0x100fe20009200000 */
[----:B------:R-:W-:Y:S01]  /*aff0*/  USEL UR52, UR39, UR52, UP0 ;  /* 0x0000003427347287 */ /* 0x000fe20008000000 */
[--C-:B------:R-:W-:Y:S01]  /*b000*/  FFMA2 R76, R80.F32x2.HI_LO, UR38.F32, R0.reuse.F32 ;  /* 0x00000026504c7c49 */ /* 0x100fe20009200000 */
[----:B------:R-:W2:Y:S01]  /*b010*/  MUFU.EX2 R59, R59 ;  /* 0x0000003b003b7308 */ /* 0x000ea20000000800 */
[----:B-1----:R-:W-:Y:S01]  /*b020*/  @!P3 FMUL R57, R57, R57 ;  /* 0x000000393939b220 */ /* 0x002fe20000400000 */
[----:B------:R-:W-:Y:S01]  /*b030*/  FSETP.GEU.AND P3, PT, R64, -126, PT ;  /* 0xc2fc00004000780b */ /* 0x000fe20003f6e000 */
[----:B------:R-:W-:Y:S01]  /*b040*/  @!P6 FMUL R61, R61, 0.5 ;  /* 0x3f0000003d3de820 */ /* 0x000fe20000400000 */
[----:B------:R-:W-:Y:S01]  /*b050*/  @!P5 FMUL R62, R62, 0.5 ;  /* 0x3f0000003e3ed820 */ /* 0x000fe20000400000 */
[--C-:B------:R-:W-:Y:S01]  /*b060*/  FFMA2 R78, R82.F32x2.HI_LO, UR38.F32, R0.reuse.F32 ;  /* 0x00000026524e7c49 */ /* 0x100fe20009200000 */
[----:B------:R-:W-:Y:S01]  /*b070*/  USEL UR53, UR53, UR39, UP0 ;  /* 0x0000002735357287 */ /* 0x000fe20008000000 */
[----:B------:R-:W-:Y:S01]  /*b080*/  @!P4 FMUL R63, R63, 0.5 ;  /* 0x3f0000003f3fc820 */ /* 0x000fe20000400000 */
[----:B------:R-:W1:Y:S01]  /*b090*/  MUFU.EX2 R60, R60 ;  /* 0x0000003c003c7308 */ /* 0x000e620000000800 */
[----:B---3--:R-:W-:Y:S01]  /*b0a0*/  @!P2 FMUL R58, R58, R58 ;  /* 0x0000003a3a3aa220 */ /* 0x008fe20000400000 */
[----:B------:R-:W-:Y:S01]  /*b0b0*/  FSETP.GEU.AND P2, PT, R65, -126, PT ;  /* 0xc2fc00004100780b */ /* 0x000fe20003f4e000 */
[--C-:B------:R-:W-:Y:S01]  /*b0c0*/  FFMA2 R80, R84.F32x2.HI_LO, UR38.F32, R0.reuse.F32 ;  /* 0x0000002654507c49 */ /* 0x100fe20009200000 */
[----:B------:R-:W-:Y:S01]  /*b0d0*/  SYNCS.ARRIVE.TRANS64.A1T0 RZ, [UR41], RZ ;  /* 0x000000ffffff79a7 */ /* 0x000fe20008100029 */
[----:B------:R-:W-:-:S02]  /*b0e0*/  FFMA2 R82, R86.F32x2.HI_LO, UR38.F32, R0.F32 ;  /* 0x0000002656527c49 */ /* 0x000fc40009200000 */
[----:B------:R-:W-:Y:S01]  /*b0f0*/  @!P3 FMUL R64, R64, 0.5 ;  /* 0x3f0000004040b820 */ /* 0x000fe20000400000 */
[----:B------:R-:W3:Y:S01]  /*b100*/  MUFU.EX2 R61, R61 ;  /* 0x0000003d003d7308 */ /* 0x000ee20000000800 */
[----:B--2---:R-:W-:Y:S01]  /*b110*/  @!P1 FMUL R59, R59, R59 ;  /* 0x0000003b3b3b9220 */ /* 0x004fe20000400000 */
[----:B------:R-:W-:Y:S01]  /*b120*/  FSETP.GEU.AND P1, PT, R66, -126, PT ;  /* 0xc2fc00004200780b */ /* 0x000fe20003f2e000 */
[--C-:B------:R-:W-:Y:S02]  /*b130*/  FFMA2 R24, R24.F32x2.HI_LO, UR38.F32, R0.reuse.F32 ;  /* 0x0000002618187c49 */ /* 0x100fe40009200000 */
[--C-:B------:R-:W-:Y:S02]  /*b140*/  FFMA2 R26, R26.F32x2.HI_LO, UR38.F32, R0.reuse.F32 ;  /* 0x000000261a1a7c49 */ /* 0x100fe40009200000 */
[----:B------:R-:W-:Y:S01]  /*b150*/  @!P2 FMUL R65, R65, 0.5 ;  /* 0x3f0000004141a820 */ /* 0x000fe20000400000 */
[----:B------:R-:W2:Y:S01]  /*b160*/  MUFU.EX2 R62, R62 ;  /* 0x0000003e003e7308 */ /* 0x000ea20000000800 */
[----:B-1----:R-:W-:Y:S01]  /*b170*/  @!P0 FMUL R60, R60, R60 ;  /* 0x0000003c3c3c8220 */ /* 0x002fe20000400000 */
[----:B------:R-:W-:Y:S01]  /*b180*/  FSETP.GEU.AND P0, PT, R67, -126, PT ;  /* 0xc2fc00004300780b */ /* 0x000fe20003f0e000 */
[----:B------:R-:W-:-:S02]  /*b190*/  FFMA2 R28, R28.F32x2.HI_LO, UR38.F32, R0.F32 ;  /* 0x000000261c1c7c49 */ /* 0x000fc40009200000 */
[--C-:B------:R-:W-:Y:S02]  /*b1a0*/  FFMA2 R30, R30.F32x2.HI_LO, UR38.F32, R0.reuse.F32 ;  /* 0x000000261e1e7c49 */ /* 0x100fe40009200000 */
[----:B------:R-:W-:Y:S01]  /*b1b0*/  @!P1 FMUL R66, R66, 0.5 ;  /* 0x3f00000042429820 */ /* 0x000fe20000400000 */
[----:B------:R-:W1:Y:S01]  /*b1c0*/  MUFU.EX2 R63, R63 ;  /* 0x0000003f003f7308 */ /* 0x000e620000000800 */
[----:B---3--:R-:W-:Y:S01]  /*b1d0*/  @!P6 FMUL R61, R61, R61 ;  /* 0x0000003d3d3de220 */ /* 0x008fe20000400000 */
[----:B------:R-:W-:Y:S01]  /*b1e0*/  FSETP.GEU.AND P6, PT, R68, -126, PT ;  /* 0xc2fc00004400780b */ /* 0x000fe20003fce000 */
[--C-:B------:R-:W-:Y:S02]  /*b1f0*/  FFMA2 R32, R32.F32x2.HI_LO, UR38.F32, R0.reuse.F32 ;  /* 0x0000002620207c49 */ /* 0x100fe40009200000 */
[--C-:B------:R-:W-:Y:S02]  /*b200*/  FFMA2 R34, R34.F32x2.HI_LO, UR38.F32, R0.reuse.F32 ;  /* 0x0000002622227c49 */ /* 0x100fe40009200000 */
[----:B------:R-:W-:Y:S01]  /*b210*/  @!P0 FMUL R67, R67, 0.5 ;  /* 0x3f00000043438820 */ /* 0x000fe20000400000 */
[----:B------:R-:W3:Y:S01]  /*b220*/  MUFU.EX2 R64, R64 ;  /* 0x0000004000407308 */ /* 0x000ee20000000800 */
[----:B--2---:R-:W-:Y:S01]  /*b230*/  @!P5 FMUL R62, R62, R62 ;  /* 0x0000003e3e3ed220 */ /* 0x004fe20000400000 */
[----:B------:R-:W-:Y:S01]  /*b240*/  FSETP.GEU.AND P5, PT, R69, -126, PT ;  /* 0xc2fc00004500780b */ /* 0x000fe20003fae000 */
[----:B------:R-:W-:-:S02]  /*b250*/  FFMA2 R36, R36.F32x2.HI_LO, UR38.F32, R0.F32 ;  /* 0x0000002624247c49 */ /* 0x000fc40009200000 */
[--C-:B------:R-:W-:Y:S02]  /*b260*/  FFMA2 R38, R38.F32x2.HI_LO, UR38.F32, R0.reuse.F32 ;  /* 0x0000002626267c49 */ /* 0x100fe40009200000 */
[----:B------:R-:W-:Y:S01]  /*b270*/  @!P6 FMUL R68, R68, 0.5 ;  /* 0x3f0000004444e820 */ /* 0x000fe20000400000 */
[----:B------:R-:W2:Y:S01]  /*b280*/  MUFU.EX2 R65, R65 ;  /* 0x0000004100417308 */ /* 0x000ea20000000800 */
[----:B-1----:R-:W-:Y:S01]  /*b290*/  @!P4 FMUL R63, R63, R63 ;  /* 0x0000003f3f3fc220 */ /* 0x002fe20000400000 */
[----:B------:R-:W-:Y:S01]  /*b2a0*/  FSETP.GEU.AND P4, PT, R70, -126, PT ;  /* 0xc2fc00004600780b */ /* 0x000fe20003f8e000 */
[--C-:B------:R-:W-:Y:S02]  /*b2b0*/  FFMA2 R40, R40.F32x2.HI_LO, UR38.F32, R0.reuse.F32 ;  /* 0x0000002628287c49 */ /* 0x100fe40009200000 */
[--C-:B------:R-:W-:Y:S02]  /*b2c0*/  FFMA2 R42, R42.F32x2.HI_LO, UR38.F32, R0.reuse.F32 ;  /* 0x000000262a2a7c49 */ /* 0x100fe40009200000 */
[----:B------:R-:W-:Y:S01]  /*b2d0*/  @!P5 FMUL R69, R69, 0.5 ;  /* 0x3f0000004545d820 */ /* 0x000fe20000400000 */
[----:B------:R-:W1:Y:S01]  /*b2e0*/  MUFU.EX2 R66, R66 ;  /* 0x0000004200427308 */ /* 0x000e620000000800 */
[----:B---3--:R-:W-:Y:S01]  /*b2f0*/  @!P3 FMUL R64, R64, R64 ;  /* 0x000000404040b220 */ /* 0x008fe20000400000 */
[----:B------:R-:W-:Y:S01]  /*b300*/  FSETP.GEU.AND P3, PT, R71, -126, PT ;  /* 0xc2fc00004700780b */ /* 0x000fe20003f6e000 */
[----:B------:R-:W-:-:S02]  /*b310*/  FFMA2 R44, R44.F32x2.HI_LO, UR38.F32, R0.F32 ;  /* 0x000000262c2c7c49 */ /* 0x000fc40009200000 */
[--C-:B------:R-:W-:Y:S02]  /*b320*/  FFMA2 R46, R46.F32x2.HI_LO, UR38.F32, R0.reuse.F32 ;  /* 0x000000262e2e7c49 */ /* 0x100fe40009200000 */
        /* <DEDUP_REMOVED lines=11> */
[----:B------:R-:W-:Y:S02]  /*b3e0*/  FFMA2 R54, R54.F32x2.HI_LO, UR38.F32, R0.F32 ;  /* 0x0000002636367c49 */ /* 0x000fe40009200000 */
[----:B------:R-:W-:Y:S01]  /*b3f0*/  @!P2 FMUL R72, R72, 0.5 ;  /* 0x3f0000004848a820 */ /* 0x000fe20000400000 */
[----:B------:R-:W1:Y:S01]  /*b400*/  MUFU.EX2 R69, R69 ;  /* 0x0000004500457308 */ /* 0x000e620000000800 */
[----:B---3--:R-:W-:Y:S01]  /*b410*/  @!P0 FMUL R67, R67, R67 ;  /* 0x0000004343438220 */ /* 0x008fe20000400000 */
[----:B------:R-:W-:-:S05]  /*b420*/  FSETP.GEU.AND P0, PT, R74, -126, PT ;  /* 0xc2fc00004a00780b */ /* 0x000fca0003f0e000 */
[----:B------:R-:W-:Y:S01]  /*b430*/  @!P1 FMUL R73, R73, 0.5 ;  /* 0x3f00000049499820 */ /* 0x000fe20000400000 */
[----:B------:R-:W3:Y:S01]  /*b440*/  MUFU.EX2 R70, R70 ;  /* 0x0000004600467308 */ /* 0x000ee20000000800 */
[----:B--2---:R-:W-:Y:S01]  /*b450*/  @!P6 FMUL R68, R68, R68 ;  /* 0x000000444444e220 */ /* 0x004fe20000400000 */
[----:B------:R-:W-:-:S05]  /*b460*/  FSETP.GEU.AND P6, PT, R75, -126, PT ;  /* 0xc2fc00004b00780b */ /* 0x000fca0003fce000 */
[----:B------:R-:W-:Y:S01]  /*b470*/  @!P0 FMUL R74, R74, 0.5 ;  /* 0x3f0000004a4a8820 */ /* 0x000fe20000400000 */
[----:B------:R-:W2:Y:S01]  /*b480*/  MUFU.EX2 R71, R71 ;  /* 0x0000004700477308 */ /* 0x000ea20000000800 */
[----:B-1----:R-:W-:Y:S01]  /*b490*/  @!P5 FMUL R69, R69, R69 ;  /* 0x000000454545d220 */ /* 0x002fe20000400000 */
[----:B------:R-:W-:-:S05]  /*b4a0*/  FSETP.GEU.AND P5, PT, R76, -126, PT ;  /* 0xc2fc00004c00780b */ /* 0x000fca0003fae000 */
        /* <DEDUP_REMOVED lines=59> */
[----:B------:R-:W-:Y:S02]  /*b860*/  FSETP.GEU.AND P4, PT, R31, -126, PT ;  /* 0xc2fc00001f00780b */ /* 0x000fe40003f8e000 */
[----:B------:R-:W-:-:S03]  /*b870*/  F2FP.F16.F32.PACK_AB R24, R19, R18 ;  /* 0x000000121318723e */ /* 0x000fc600000000ff */
[----:B------:R-:W-:Y:S01]  /*b880*/  @!P5 FMUL R30, R30, 0.5 ;  /* 0x3f0000001e1ed820 */ /* 0x000fe20000400000 */
[----:B------:R-:W1:Y:S01]  /*b890*/  MUFU.EX2 R87, R27 ;  /* 0x0000001b00577308 */ /* 0x000e620000000800 */
[----:B---3--:R-:W-:Y:S01]  /*b8a0*/  @!P3 FMUL R85, R85, R85 ;  /* 0x000000555555b220 */ /* 0x008fe20000400000 */
[----:B------:R-:W-:Y:S02]  /*b8b0*/  FSETP.GEU.AND P3, PT, R32, -126, PT ;  /* 0xc2fc00002000780b */ /* 0x000fe40003f6e000 */
[----:B------:R-:W-:-:S03]  /*b8c0*/  F2FP.F16.F32.PACK_AB R25, R23, R22 ;  /* 0x000000161719723e */ /* 0x000fc600000000ff */
[----:B------:R-:W-:Y:S01]  /*b8d0*/  @!P4 FMUL R31, R31, 0.5 ;  /* 0x3f0000001f1fc820 */ /* 0x000fe20000400000 */
[----:B------:R-:W3:Y:S01]  /*b8e0*/  MUFU.EX2 R96, R28 ;  /* 0x0000001c00607308 */ /* 0x000ee20000000800 */
[----:B--2---:R-:W-:Y:S01]  /*b8f0*/  @!P2 FMUL R86, R86, R86 ;  /* 0x000000565656a220 */ /* 0x004fe20000400000 */
[----:B------:R-:W-:Y:S02]  /*b900*/  FSETP.GEU.AND P2, PT, R33, -126, PT ;  /* 0xc2fc00002100780b */ /* 0x000fe40003f4e000 */
[----:B------:R-:W-:-:S03]  /*b910*/  F2FP.F16.F32.PACK_AB R26, R57, R56 ;  /* 0x00000038391a723e */ /* 0x000fc600000000ff */
        /* <DEDUP_REMOVED lines=113> */
[----:B------:R-:W-:Y:S02]  /*c030*/  LOP3.LUT P0, RZ, R3, 0x3, R90, 0x48, !PT ;  /* 0x0000000303ff7812 */ /* 0x000fe4000780485a */
[----:B------:R-:W-:-:S03]  /*c040*/  F2FP.F16.F32.PACK_AB R49, R111, R110 ;  /* 0x0000006e6f31723e */ /* 0x000fc600000000ff */
[----:B------:R-:W-:Y:S01]  /*c050*/  @!P1 FMUL R55, R55, 0.5 ;  /* 0x3f00000037379820 */ /* 0x000fe20000400000 */
[----:B------:R-:W3:Y:S01]  /*c060*/  MUFU.EX2 R122, R52 ;  /* 0x00000034007a7308 */ /* 0x000ee20000000800 */
[----:B--2---:R-:W-:Y:S01]  /*c070*/  @!P6 FMUL R118, R118, R118 ;  /* 0x000000767676e220 */ /* 0x004fe20000400000 */
[----:B------:R-:W-:-:S06]  /*c080*/  F2FP.F16.F32.PACK_AB R50, R113, R112 ;  /* 0x000000707132723e */ /* 0x000fcc00000000ff */
[----:B------:R-:W2:Y:S01]  /*c090*/  MUFU.EX2 R123, R53 ;  /* 0x00000035007b7308 */ /* 0x000ea20000000800 */
[----:B-1----:R-:W-:Y:S01]  /*c0a0*/  @!P5 FMUL R119, R119, R119 ;  /* 0x000000777777d220 */ /* 0x002fe20000400000 */
[----:B------:R-:W-:-:S06]  /*c0b0*/  F2FP.F16.F32.PACK_AB R51, R115, R114 ;  /* 0x000000727333723e */ /* 0x000fcc00000000ff */
[----:B------:R-:W1:Y:S01]  /*c0c0*/  MUFU.EX2 R120, R54 ;  /* 0x0000003600787308 */ /* 0x000e620000000800 */
[----:B---3--:R-:W-:Y:S01]  /*c0d0*/  @!P4 FMUL R122, R122, R122 ;  /* 0x0000007a7a7ac220 */ /* 0x008fe20000400000 */
[----:B------:R-:W-:-:S06]  /*c0e0*/  F2FP.F16.F32.PACK_AB R52, R117, R116 ;  /* 0x000000747534723e */ /* 0x000fcc00000000ff */
[----:B------:R-:W3:Y:S01]  /*c0f0*/  MUFU.EX2 R121, R55 ;  /* 0x0000003700797308 */ /* 0x000ee20000000800 */
[----:B--2---:R-:W-:Y:S01]  /*c100*/  @!P3 FMUL R123, R123, R123 ;  /* 0x0000007b7b7bb220 */ /* 0x004fe20000400000 */
[----:B------:R-:W-:Y:S01]  /*c110*/  F2FP.F16.F32.PACK_AB R53, R119, R118 ;  /* 0x000000767735723e */ /* 0x000fe200000000ff */
[----:B-1----:R-:W-:-:S03]  /*c120*/  @!P2 FMUL R120, R120, R120 ;  /* 0x000000787878a220 */ /* 0x002fc60000400000 */
[----:B------:R-:W-:Y:S01]  /*c130*/  F2FP.F16.F32.PACK_AB R54, R123, R122 ;  /* 0x0000007a7b36723e */ /* 0x000fe200000000ff */
[----:B---3--:R-:W-:-:S05]  /*c140*/  @!P1 FMUL R121, R121, R121 ;  /* 0x0000007979799220 */ /* 0x008fca0000400000 */
[----:B------:R-:W-:Y:S01]  /*c150*/  F2FP.F16.F32.PACK_AB R55, R121, R120 ;  /* 0x000000787937723e */ /* 0x000fe200000000ff */
[----:B------:R-:W-:Y:S06]  /*c160*/  @!P0 BRA `(.L_x_234) ;  /* 0x0000000000408947 */ /* 0x000fec0003800000 */
        /* <DEDUP_REMOVED lines=16> */
.L_x_234:
[----:B------:R-:W-:Y:S01]  /*c270*/  MOV R0, UR45 ;  /* 0x0000002d00007c02 */ /* 0x000fe20008000f00 */
[----:B------:R-:W-:Y:S05]  /*c280*/  WARPSYNC.ALL ;  /* 0x0000000000007948 */ /* 0x000fea0003800000 */
[----:B------:R-:W-:Y:S01]  /*c290*/  ISETP.GT.U32.AND P0, PT, R0, 0x1, PT ;  /* 0x000000010000780c */ /* 0x000fe20003f04070 */
[----:B------:R1:W-:Y:S01]  /*c2a0*/  STTM.x32 tmem[UR58], R24 ;  /* 0x00000018000079ed */ /* 0x0003e200082c003a */
[----:B------:R-:W2:Y:S11]  /*c2b0*/  FENCE.VIEW.ASYNC.T ;  /* 0x00000000000073c6 */ /* 0x000eb60000000200 */
[----:B------:R-:W-:Y:S05]  /*c2c0*/  @P0 BRA `(.L_x_235) ;  /* 0x0000000000080947 */ /* 0x000fea0003800000 */
[----:B------:R-:W-:Y:S05]  /*c2d0*/  BPT.TRAP 0x1 ;  /* 0x000000040000795c */ /* 0x000fea0000300000 */
[----:B------:R-:W-:Y:S05]  /*c2e0*/  BPT.TRAP 0x1 ;  /* 0x000000040000795c */ /* 0x000fea0000300000 */
.L_x_235:
[----:B------:R-:W-:Y:S02]  /*c2f0*/  UPRMT UR4, UR37, 0x654, UR40 ;  /* 0x0000065425047896 */ /* 0x000fe40008000028 */
[----:B------:R-:W-:Y:S02]  /*c300*/  UISETP.NE.AND UP0, UPT, UR56, URZ, UPT ;  /* 0x000000ff3800728c */ /* 0x000fe4000bf05270 */
[----:B------:R-:W-:-:S04]  /*c310*/  ULOP3.LUT UR57, UR57, 0x1, URZ, 0x3c, !UPT ;  /* 0x0000000139397892 */ /* 0x000fc8000f8e3cff */
[----:B------:R-:W-:Y:S01]  /*c320*/  USEL UR51, UR57, UR51, UP0 ;  /* 0x0000003339337287 */ /* 0x000fe20008000000 */
[----:B--2---:R-:W-:Y:S01]  /*c330*/  SYNCS.ARRIVE.TRANS64.RED.A1T0 RZ, [UR4], RZ ;  /* 0x000000ffffff79a7 */ /* 0x004fe20008100404 */
[----:B------:R-:W-:Y:S02]  /*c340*/  USEL UR54, UR54, UR57, UP0 ;  /* 0x0000003936367287 */ /* 0x000fe40008000000 */
[----:B------:R-:W-:-:S09]  /*c350*/  UISETP.NE.AND UP0, UPT, UR48, URZ, UPT ;  /* 0x000000ff3000728c */ /* 0x000fd2000bf05270 */
[----:B------:R-:W-:Y:S05]  /*c360*/  BRA.U UP0, `(.L_x_236) ;  /* 0x0000000100047547 */ /* 0x000fea000b800000 */
[----:B------:R-:W-:Y:S05]  /*c370*/  BPT.TRAP 0x1 ;  /* 0x000000040000795c */ /* 0x000fea0000300000 */
.L_x_236:
[----:B------:R-:W-:Y:S01]  /*c380*/  MOV R0, UR39 ;  /* 0x0000002700007c02 */ /* 0x000fe20008000f00 */
[----:B------:R-:W-:Y:S01]  /*c390*/  FADD2 R22, R22.F32x2.HI_LO, RZ.F32 ;  /* 0x000000ff1616724b */ /* 0x000fe20000200000 */
[----:B------:R-:W-:Y:S01]  /*c3a0*/  FSETP.NEU.AND P1, PT, R16, R17, PT ;  /* 0x000000111000720b */ /* 0x000fe20003f2d000 */
[----:B------:R-:W-:Y:S01]  /*c3b0*/  FADD2 R56, R56.F32x2.HI_LO, RZ.F32 ;  /* 0x000000ff3838724b */ /* 0x000fe20000200000 */
[----:B------:R-:W-:Y:S01]  /*c3c0*/  SHF.L.U32 R0, R0, 0x1f, RZ ;  /* 0x0000001f00007819 */ /* 0x000fe200000006ff */
[----:B------:R-:W-:Y:S02]  /*c3d0*/  FADD2 R22, R22.F32x2.HI_LO, R62.F32x2.HI_LO ;  /* 0x0000003e1616724b */ /* 0x000fe40000000000 */
[----:B------:R-:W-:Y:S01]  /*c3e0*/  FADD2 R58, R58.F32x2.HI_LO, RZ.F32 ;  /* 0x000000ff3a3a724b */ /* 0x000fe20000200000 */
[----:B------:R-:W2:Y:S01]  /*c3f0*/  SYNCS.PHASECHK.TRANS64.TRYWAIT P2, [UR47], R0 ;  /* 0x00000000ff0075a7 */ /* 0x000ea2000804112f */
[----:B------:R-:W-:Y:S02]  /*c400*/  FADD2 R56, R56.F32x2.HI_LO, R64.F32x2.HI_LO ;  /* 0x000000403838724b */ /* 0x000fe40000000000 */
[----:B------:R-:W-:-:S02]  /*c410*/  FADD2 R58, R58.F32x2.HI_LO, R66.F32x2.HI_LO ;  /* 0x000000423a3a724b */ /* 0x000fc40000000000 */
[----:B------:R-:W-:Y:S02]  /*c420*/  FADD2 R22, R22.F32x2.HI_LO, R70.F32x2.HI_LO ;  /* 0x000000461616724b */ /* 0x000fe40000000000 */
[----:B------:R-:W-:Y:S01]  /*c430*/  FADD2 R56, R56.F32x2.HI_LO, R72.F32x2.HI_LO ;  /* 0x000000483838724b */ /* 0x000fe20000000000 */
[----:B--2---:R-:W-:Y:S06]  /*c440*/  @!P2 BRA `(.L_x_237) ;  /* 0x0000007400c0a947 */ /* 0x004fec0003800000 */
.L_x_425:
[----:B------:R-:W-:Y:S01]  /*c450*/  BSSY.RECONVERGENT B0, `(.L_x_238) ;  /* 0x000000a000007945 */ /* 0x000fe20003800200 */
[----:B--2---:R-:W-:-:S03]  /*c460*/  MOV R3, 0x3f000000 ;  /* 0x3f00000000037802 */ /* 0x004fc60000000f00 */
[----:B------:R-:W-:Y:S05]  /*c470*/  @!P1 BRA `(.L_x_239) ;  /* 0x00000000001c9947 */ /* 0x000fea0003800000 */
[----:B------:R-:W-:-:S04]  /*c480*/  FADD R0, -R17, R16 ;  /* 0x0000001011007221 */ /* 0x000fc80000000100 */
[----:B------:R-:W-:-:S05]  /*c490*/  FMUL R0, R0, UR38 ;  /* 0x0000002600007c20 */ /* 0x000fca0008400000 */
[----:B------:R-:W-:-:S13]  /*c4a0*/  FSETP.GEU.AND P1, PT, R0, -126, PT ;  /* 0xc2fc00000000780b */ /* 0x000fda0003f2e000 */
[----:B------:R-:W-:-:S04]  /*c4b0*/  @!P1 FMUL R0, R0, 0.5 ;  /* 0x3f00000000009820 */ /* 0x000fc80000400000 */
[----:B------:R-:W2:Y:S02]  /*c4c0*/  MUFU.EX2 R3, R0 ;  /* 0x0000000000037308 */ /* 0x000ea40000000800 */
[----:B--2---:R-:W-:-:S04]  /*c4d0*/  @!P1 FMUL R3, R3, R3 ;  /* 0x0000000303039220 */ /* 0x004fc80000400000 */
[----:B------:R-:W-:Y:S02]  /*c4e0*/  FMUL R3, R3, 0.5 ;  /* 0x3f00000003037820 */ /* 0x000fe40000400000 */
.L_x_239:
[----:B------:R-:W-:Y:S05]  /*c4f0*/  BSYNC.RECONVERGENT B0 ;  /* 0x0000000000007941 */ /* 0x000fea0003800200 */
.L_x_238:
[----:B------:R-:W-:Y:S01]  /*c500*/  FMUL R88, R3, R88 ;  /* 0x0000005803587220 */ /* 0x000fe20000400000 */
[----:B------:R-:W-:Y:S01]  /*c510*/  FADD2 R58, R58.F32x2.HI_LO, R74.F32x2.HI_LO ;  /* 0x0000004a3a3a724b */ /* 0x000fe20000000000 */
[----:B------:R-:W-:Y:S01]  /*c520*/  ULOP3.LUT UP0, URZ, UR60, UR59, URZ, 0xfc, !UPT ;  /* 0x0000003b3cff7292 */ /* 0x000fe2000f80fcff */
[----:B------:R-:W-:Y:S02]  /*c530*/  FADD2 R22, R22.F32x2.HI_LO, R78.F32x2.HI_LO ;  /* 0x0000004e1616724b */ /* 0x000fe40000000000 */
[----:B------:R-:W-:Y:S02]  /*c540*/  FADD2 R18, R88.F32, R18.F32x2.HI_LO ;  /* 0x000000125812724b */ /* 0x000fe40000040000 */
[----:B------:R-:W-:Y:S02]  /*c550*/  FADD2 R56, R56.F32x2.HI_LO, R80.F32x2.HI_LO ;  /* 0x000000503838724b */ /* 0x000fe40000000000 */
[----:B------:R-:W-:Y:S02]  /*c560*/  FADD2 R18, R18.F32x2.HI_LO, R60.F32x2.HI_LO ;  /* 0x0000003c1212724b */ /* 0x000fe40000000000 */
[----:B------:R-:W-:-:S02]  /*c570*/  FADD2 R58, R58.F32x2.HI_LO, R82.F32x2.HI_LO ;  /* 0x000000523a3a724b */ /* 0x000fc40000000000 */
[----:B------:R-:W-:Y:S02]  /*c580*/  FADD2 R18, R18.F32x2.HI_LO, R68.F32x2.HI_LO ;  /* 0x000000441212724b */ /* 0x000fe40000000000 */
[----:B------:R-:W-:Y:S02]  /*c590*/  FADD2 R22, R22.F32x2.HI_LO, R86.F32x2.HI_LO ;  /* 0x000000561616724b */ /* 0x000fe40000000000 */
[----:B------:R-:W-:Y:S02]  /*c5a0*/  FADD2 R18, R18.F32x2.HI_LO, R76.F32x2.HI_LO ;  /* 0x0000004c1212724b */ /* 0x000fe40000000000 */
        /* <DEDUP_REMOVED lines=16> */
[----:B------:R-:W-:-:S04]  /*c6b0*/  FADD2 R18, R18.F32x2.HI_LO, R22.F32x2.HI_LO ;  /* 0x000000161212724b */ /* 0x000fc80000000000 */
[----:B------:R-:W-:-:S04]  /*c6c0*/  FADD2 R18, R18.F32x2.HI_LO, R56.F32x2.HI_LO ;  /* 0x000000381212724b */ /* 0x000fc80000000000 */
[----:B------:R-:W-:Y:S01]  /*c6d0*/  FADD R88, R18, R19 ;  /* 0x0000001312587221 */ /* 0x000fe20000000000 */
[----:B------:R-:W-:Y:S06]  /*c6e0*/  BRA.U UP0, `(.L_x_240) ;  /* 0x00000001006c7547 */ /* 0x000fec000b800000 */
[----:B------:R-:W-:Y:S05]  /*c6f0*/  @P0 BRA `(.L_x_241) ;  /* 0x0000000000040947 */ /* 0x000fea0003800000 */
[----:B------:R-:W-:Y:S05]  /*c700*/  BPT.TRAP 0x1 ;  /* 0x000000040000795c */ /* 0x000fea0000300000 */
.L_x_241:
[----:B------:R-:W-:Y:S01]  /*c710*/  IMAD.U32 R3, RZ, RZ, UR57 ;  /* 0x00000039ff037e24 */ /* 0x000fe2000f8e00ff */
[----:B------:R-:W-:-:S04]  /*c720*/  ISETP.NE.AND P0, PT, R91, R2, PT ;  /* 0x000000025b00720c */ /* 0x000fc80003f05270 */
[----:B------:R-:W-:-:S04]  /*c730*/  SHF.L.U32 R3, R3, 0x1f, RZ ;  /* 0x0000001f03037819 */ /* 0x000fc800000006ff */
[----:B------:R-:W2:Y:S02]  /*c740*/  SYNCS.PHASECHK.TRANS64.TRYWAIT P1, [UR44], R3 ;  /* 0x00000003ff0075a7 */ /* 0x000ea4000802112c */
[----:B--2---:R-:W-:Y:S05]  /*c750*/  @!P1 BRA `(.L_x_242) ;  /* 0x0000007400149947 */ /* 0x004fea0003800000 */
.L_x_426:
        /* <DEDUP_REMOVED lines=17> */
.L_x_243:
[----:B------:R-:W-:Y:S05]  /*c870*/  WARPSYNC.ALL ;  /* 0x0000000000007948 */ /* 0x000fea0003800000 */
[----:B------:R-:W-:-:S13]  /*c880*/  R2UR UR4, R94 ;  /* 0x000000005e0472ca */ /* 0x000fda00000e0000 */
[----:B------:R3:W-:Y:S02]  /*c890*/  STTM.x2 tmem[UR4], R88 ;  /* 0x00000058000079ed */ /* 0x0007e400080c0004 */
.L_x_240:
[----:B------:R-:W-:Y:S01]  /*c8a0*/  UIADD3 UR4, UPT, UPT, UR59, 0x1, URZ ;  /* 0x000000013b047890 */ /* 0x000fe2000fffe0ff */
[----:B------:R-:W-:Y:S01]  /*c8b0*/  MOV R16, R89 ;  /* 0x0000005900107202 */ /* 0x000fe20000000f00 */
[----:B------:R-:W-:Y:S02]  /*c8c0*/  UIADD3 UR59, UPT, UPT, UR59, -0x1, URZ ;  /* 0xffffffff3b3b7890 */ /* 0x000fe4000fffe0ff */
[----:B------:R-:W-:-:S09]  /*c8d0*/  UISETP.GT.U32.AND UP0, UPT, UR4, 0x1, UPT ;  /* 0x000000010400788c */ /* 0x000fd2000bf04070 */
[----:B------:R-:W-:Y:S05]  /*c8e0*/  BRA.U UP0, `(.L_x_244) ;  /* 0xffffffdd00107547 */ /* 0x000fea000b83ffff */
.L_x_226:
[----:B------:R-:W-:-:S09]  /*c8f0*/  UISETP.NE.AND UP0, UPT, UR60, URZ, UPT ;  /* 0x000000ff3c00728c */ /* 0x000fd2000bf05270 */
[----:B------:R-:W-:Y:S05]  /*c900*/  BRA.U !UP0, `(.L_x_245) ;  /* 0x0000002d08e47547 */ /* 0x000fea000b800000 */
[----:B-12---:R-:W-:Y:S01]  /*c910*/  IADD3 R0, PT, PT, R92, UR46, RZ ;  /* 0x0000002e5c007c10 */ /* 0x006fe2000fffe0ff */
[----:B------:R-:W-:-:S04]  /*c920*/  UISETP.NE.AND UP0, UPT, UR56, URZ, UPT ;  /* 0x000000ff3800728c */ /* 0x000fc8000bf05270 */
[----:B------:R-:W-:Y:S01]  /*c930*/  USEL UR38, UR51, UR54, UP0 ;  /* 0x0000003633267287 */ /* 0x000fe20008000000 */
[----:B------:R-:W1:Y:S01]  /*c940*/  SHFL.IDX PT, R0, R0, RZ, 0x1f ;  /* 0x00001fff00007589 */ /* 0x000e6200000e0000 */
[----:B------:R-:W-:Y:S01]  /*c950*/  UISETP.GT.U32.AND UP0, UPT, UR45, 0x1, UPT ;  /* 0x000000012d00788c */ /* 0x000fe2000bf04070 */
[----:B-1----:R-:W-:-:S08]  /*c960*/  R2UR UR39, R0 ;  /* 0x00000000002772ca */ /* 0x002fd000000e0000 */
[----:B------:R-:W-:Y:S07]  /*c970*/  BRA.U UP0, `(.L_x_246) ;  /* 0x0000000100047547 */ /* 0x000fee000b800000 */
[----:B------:R-:W-:Y:S05]  /*c980*/  BPT.TRAP 0x1 ;  /* 0x000000040000795c */ /* 0x000fea0000300000 */
.L_x_246:
[----:B------:R-:W-:Y:S01]  /*c990*/  IMAD.U32 R3, RZ, RZ, UR38 ;  /* 0x00000026ff037e24 */ /* 0x000fe2000f8e00ff */
[----:B------:R-:W-:-:S04]  /*c9a0*/  ISETP.NE.AND P0, PT, R91, R2, PT ;  /* 0x000000025b00720c */ /* 0x000fc80003f05270 */
[----:B------:R-:W-:-:S04]  /*c9b0*/  SHF.L.U32 R3, R3, 0x1f, RZ ;  /* 0x0000001f03037819 */ /* 0x000fc800000006ff */
[----:B------:R-:W1:Y:S02]  /*c9c0*/  SYNCS.PHASECHK.TRANS64.TRYWAIT P1, [UR44], R3 ;  /* 0x00000003ff0075a7 */ /* 0x000e64000802112c */
[----:B-1----:R-:W-:Y:S05]  /*c9d0*/  @!P1 BRA `(.L_x_247) ;  /* 0x00000070008c9947 */ /* 0x002fea0003800000 */
.L_x_427:
[----:B------:R-:W-:Y:S05]  /*c9e0*/  @!P0 BRA `(.L_x_248) ;  /* 0x0000000000408947 */ /* 0x000fea0003800000 */
[----:B------:R-:W-:Y:S01]  /*c9f0*/  MOV R14, 0x8 ;  /* 0x00000008000e7802 */ /* 0x000fe20000000f00 */
[----:B------:R-:W2:Y:S01]  /*ca00*/  LDCU.64 UR8, c[0x4][0xb0] ;  /* 0x01001600ff0877ac */ /* 0x000ea20008000a00 */
[----:B------:R-:W-:Y:S02]  /*ca10*/  HFMA2 R12, -RZ, RZ, 0, 5.9604644775390625e-08 ;  /* 0x00000001ff0c7431 */ /* 0x000fe400000001ff */
[----:B------:R-:W-:Y:S01]  /*ca20*/  IMAD.MOV.U32 R8, RZ, RZ, 0x192 ;  /* 0x00000192ff087424 */ /* 0x000fe200078e00ff */
[----:B------:R-:W4:Y:S01]  /*ca30*/  LDCU.64 UR6, c[0x4][0xb8] ;  /* 0x01001700ff0677ac */ /* 0x000f220008000a00 */
[----:B------:R-:W5:Y:S01]  /*ca40*/  LDC.64 R14, c[0x4][R14] ;  /* 0x010000000e0e7b82 */ /* 0x000f620000000a00 */
[----:B------:R-:W-:Y:S01]  /*ca50*/  IMAD.MOV.U32 R13, RZ, RZ, RZ ;  /* 0x000000ffff0d7224 */ /* 0x000fe200078e00ff */
[----:B------:R-:W1:Y:S01]  /*ca60*/  LDCU.64 UR4, c[0x4][0x10] ;  /* 0x01000200ff0477ac */ /* 0x000e620008000a00 */
[----:B--2---:R-:W-:Y:S01]  /*ca70*/  IMAD.U32 R4, RZ, RZ, UR8 ;  /* 0x00000008ff047e24 */ /* 0x004fe2000f8e00ff */
[----:B------:R-:W-:Y:S01]  /*ca80*/  MOV R5, UR9 ;  /* 0x0000000900057c02 */ /* 0x000fe20008000f00 */
[----:B----4-:R-:W-:Y:S01]  /*ca90*/  IMAD.U32 R6, RZ, RZ, UR6 ;  /* 0x00000006ff067e24 */ /* 0x010fe2000f8e00ff */
[----:B------:R-:W-:Y:S01]  /*caa0*/  MOV R7, UR7 ;  /* 0x0000000700077c02 */ /* 0x000fe20008000f00 */
[----:B-1----:R-:W-:Y:S01]  /*cab0*/  IMAD.U32 R10, RZ, RZ, UR4 ;  /* 0x00000004ff0a7e24 */ /* 0x002fe2000f8e00ff */
[----:B------:R-:W-:-:S02]  /*cac0*/  MOV R11, UR5 ;  /* 0x00000005000b7c02 */ /* 0x000fc40008000f00 */
[----:B------:R-:W-:-:S07]  /*cad0*/  LEPC R20, `(.L_x_248) ;  /* 0x000000001014794e */ /* 0x000fce0000000000 */
[----:B---3-5:R-:W-:Y:S05]  /*cae0*/  CALL.ABS.NOINC R14 ;  /* 0x000000000e007343 */ /* 0x028fea0003c00000 */
.L_x_248:
[----:B------:R-:W-:Y:S05]  /*caf0*/  WARPSYNC.ALL ;  /* 0x0000000000007948 */ /* 0x000fea0003800000 */
[----:B------:R-:W-:Y:S02]  /*cb00*/  R2UR UR4, R94 ;  /* 0x000000005e0472ca */ /* 0x000fe400000e0000 */
[----:B------:R-:W-:-:S11]  /*cb10*/  ISETP.NE.AND P0, PT, R91, R2, PT ;  /* 0x000000025b00720c */ /* 0x000fd60003f05270 */
[----:B------:R-:W2:Y:S02]  /*cb20*/  LDTM.x32 R24, tmem[UR4] ;  /* 0x00000004001879ee */ /* 0x000ea400082c0000 */
[----:B--2---:R-:W-:Y:S05]  /*cb30*/  @!P0 BRA `(.L_x_249) ;  /* 0x0000000000408947 */ /* 0x004fea0003800000 */
        /* <DEDUP_REMOVED lines=16> */
.L_x_249:
[----:B-1----:R-:W1:Y:S01]  /*cc40*/  LDC R0, c[0x0][0x384] ;  /* 0x0000e100ff007b82 */ /* 0x002e620000000800 */
[----:B------:R-:W-:Y:S05]  /*cc50*/  WARPSYNC.ALL ;  /* 0x0000000000007948 */ /* 0x000fea0003800000 */
[----:B------:R-:W-:Y:S01]  /*cc60*/  UIADD3 UR13, UPT, UPT, UR50, 0x1, URZ ;  /* 0x00000001320d7890 */ /* 0x000fe2000fffe0ff */
[----:B------:R-:W-:Y:S01]  /*cc70*/  R2UR UR4, R93 ;  /* 0x000000005d0472ca */ /* 0x000fe200000e0000 */
[----:B------:R-:W-:Y:S01]  /*cc80*/  UIADD3 UR12, UPT, UPT, UR50, 0x2, URZ ;  /* 0x00000002320c7890 */ /* 0x000fe2000fffe0ff */
[----:B------:R-:W-:Y:S01]  /*cc90*/  MOV.SPILL R3, UR36 ;  /* 0x0000002400037c02 */ /* 0x000fe20009000f00 */
[----:B------:R-:W-:-:S02]  /*cca0*/  UIADD3 UR11, UPT, UPT, UR50, 0x3, URZ ;  /* 0x00000003320b7890 */ /* 0x000fc4000fffe0ff */
[----:B------:R-:W-:Y:S02]  /*ccb0*/  UIADD3 UR10, UPT, UPT, UR50, 0x4, URZ ;  /* 0x00000004320a7890 */ /* 0x000fe4000fffe0ff */
[----:B------:R-:W-:Y:S02]  /*ccc0*/  UIADD3 UR9, UPT, UPT, UR50, 0x5, URZ ;  /* 0x0000000532097890 */ /* 0x000fe4000fffe0ff */
[----:B------:R-:W-:Y:S02]  /*ccd0*/  UIADD3 UR8, UPT, UPT, UR50, 0x6, URZ ;  /* 0x0000000632087890 */ /* 0x000fe4000fffe0ff */
[----:B------:R-:W-:Y:S02]  /*cce0*/  UIADD3 UR7, UPT, UPT, UR50, 0x7, URZ ;  /* 0x0000000732077890 */ /* 0x000fe4000fffe0ff */
[----:B------:R-:W-:Y:S02]  /*ccf0*/  UIADD3 UR6, UPT, UPT, UR50, 0x8, URZ ;  /* 0x0000000832067890 */ /* 0x000fe4000fffe0ff */
[----:B------:R-:W-:-:S02]  /*cd00*/  UIADD3 UR5, UPT, UPT, UR50, 0x9, URZ ;  /* 0x0000000932057890 */ /* 0x000fc4000fffe0ff */
[----:B------:R-:W-:Y:S01]  /*cd10*/  UIADD3 UR36, UPT, UPT, UR50, 0xa, URZ ;  /* 0x0000000a32247890 */ /* 0x000fe2000fffe0ff */
[C---:B-1----:R-:W-:Y:S01]  /*cd20*/  ISETP.LE.AND P2, PT, R0.reuse, UR13, PT ;  /* 0x0000000d00007c0c */ /* 0x042fe2000bf43270 */
[----:B------:R-:W-:Y:S01]  /*cd30*/  UIADD3 UR77, UPT, UPT, UR50, 0xb, URZ ;  /* 0x0000000b324d7890 */ /* 0x000fe2000fffe0ff */
[C---:B------:R-:W-:Y:S01]  /*cd40*/  ISETP.LE.AND P1, PT, R0.reuse, UR12, PT ;  /* 0x0000000c00007c0c */ /* 0x040fe2000bf23270 */
[----:B------:R-:W-:Y:S01]  /*cd50*/  UIADD3 UR74, UPT, UPT, UR50, 0xe, URZ ;  /* 0x0000000e324a7890 */ /* 0x000fe2000fffe0ff */
[C---:B------:R-:W-:Y:S01]  /*cd60*/  ISETP.LE.AND P0, PT, R0.reuse, UR11, PT ;  /* 0x0000000b00007c0c */ /* 0x040fe2000bf03270 */
[----:B------:R-:W-:Y:S01]  /*cd70*/  UIADD3 UR73, UPT, UPT, UR50, 0xf, URZ ;  /* 0x0000000f32497890 */ /* 0x000fe2000fffe0ff */
[C---:B------:R-:W-:Y:S01]  /*cd80*/  ISETP.LE.AND P6, PT, R0.reuse, UR10, PT ;  /* 0x0000000a00007c0c */ /* 0x040fe2000bfc3270 */
[----:B------:R-:W-:Y:S01]  /*cd90*/  UIADD3 UR72, UPT, UPT, UR50, 0x10, URZ ;  /* 0x0000001032487890 */ /* 0x000fe2000fffe0ff */
[----:B------:R-:W-:Y:S01]  /*cda0*/  ISETP.LE.AND P3, PT, R0, UR50, PT ;  /* 0x0000003200007c0c */ /* 0x000fe2000bf63270 */
[----:B------:R-:W-:Y:S01]  /*cdb0*/  UIADD3 UR71, UPT, UPT, UR50, 0x11, URZ ;  /* 0x0000001132477890 */ /* 0x000fe2000fffe0ff */
[----:B------:R-:W-:Y:S01]  /*cdc0*/  FSEL R57, R25, -INF , !P2 ;  /* 0xff80000019397808 */ /* 0x000fe20005000000 */
        /* <DEDUP_REMOVED lines=9> */
[C---:B------:R-:W-:Y:S01]  /*ce60*/  ISETP.LE.AND P5, PT, R0.reuse, UR9, PT ;  /* 0x0000000900007c0c */ /* 0x040fe2000bfa3270 */
        /* <DEDUP_REMOVED lines=27> */
[----:B------:R-:W1:Y:S01]  /*d020*/  LDTM.x32 R4, tmem[UR4] ;  /* 0x00000004000479ee */ /* 0x000e6200082c0000 */
        /* <DEDUP_REMOVED lines=58> */
[----:B------:R-:W-:-:S02]  /*d3d0*/  FSEL R44, R44, -INF , !P4 ;  /* 0xff8000002c2c7808 */ /* 0x000fc40006000000 */
[----:B------:R-:W-:Y:S02]  /*d3e0*/  FSEL R52, R52, -INF , !P3 ;  /* 0xff80000034347808 */ /* 0x000fe40005800000 */
[----:B------:R-:W-:Y:S02]  /*d3f0*/  FSEL R53, R53, -INF , !P2 ;  /* 0xff80000035357808 */ /* 0x000fe40005000000 */
[----:B------:R-:W-:Y:S02]  /*d400*/  FSEL R54, R54, -INF , !P1 ;  /* 0xff80000036367808 */ /* 0x000fe40004800000 */
[----:B------:R-:W-:Y:S02]  /*d410*/  FSEL R55, R55, -INF , !P0 ;  /* 0xff80000037377808 */ /* 0x000fe40004000000 */
[C---:B------:R-:W-:Y:S02]  /*d420*/  ISETP.LE.AND P6, PT, R0.reuse, UR63, PT ;  /* 0x0000003f00007c0c */ /* 0x040fe4000bfc3270 */
[----:B------:R-:W-:-:S02]  /*d430*/  ISETP.LE.AND P5, PT, R0, UR62, PT ;  /* 0x0000003e00007c0c */ /* 0x000fc4000bfa3270 */
[C---:B------:R-:W-:Y:S02]  /*d440*/  ISETP.LE.AND P4, PT, R0.reuse, UR61, PT ;  /* 0x0000003d00007c0c */ /* 0x040fe4000bf83270 */
[C---:B------:R-:W-:Y:S02]  /*d450*/  ISETP.LE.AND P3, PT, R0.reuse, UR35, PT ;  /* 0x0000002300007c0c */ /* 0x040fe4000bf63270 */
[C---:B------:R-:W-:Y:S02]  /*d460*/  ISETP.LE.AND P2, PT, R0.reuse, UR34, PT ;  /* 0x0000002200007c0c */ /* 0x040fe4000bf43270 */
[C---:B------:R-:W-:Y:S02]  /*d470*/  ISETP.LE.AND P1, PT, R0.reuse, UR33, PT ;  /* 0x0000002100007c0c */ /* 0x040fe4000bf23270 */
[----:B------:R-:W-:Y:S02]  /*d480*/  ISETP.LE.AND P0, PT, R0, UR32, PT ;  /* 0x0000002000007c0c */ /* 0x000fe4000bf03270 */
[----:B------:R-:W-:-:S02]  /*d490*/  FSEL R49, R49, -INF , !P6 ;  /* 0xff80000031317808 */ /* 0x000fc40007000000 */
[----:B------:R-:W-:Y:S02]  /*d4a0*/  FSEL R50, R50, -INF , !P5 ;  /* 0xff80000032327808 */ /* 0x000fe40006800000 */
[----:B------:R-:W-:Y:S02]  /*d4b0*/  FSEL R51, R51, -INF , !P4 ;  /* 0xff80000033337808 */ /* 0x000fe40006000000 */
[----:B-1----:R-:W-:Y:S02]  /*d4c0*/  FSEL R68, R4, -INF , !P3 ;  /* 0xff80000004447808 */ /* 0x002fe40005800000 */
[----:B------:R-:W-:Y:S02]  /*d4d0*/  FSEL R69, R5, -INF , !P2 ;  /* 0xff80000005457808 */ /* 0x000fe40005000000 */
[----:B------:R-:W-:Y:S02]  /*d4e0*/  FSEL R70, R6, -INF , !P1 ;  /* 0xff80000006467808 */ /* 0x000fe40004800000 */
[----:B------:R-:W-:-:S02]  /*d4f0*/  FSEL R71, R7, -INF , !P0 ;  /* 0xff80000007477808 */ /* 0x000fc40004000000 */
[C---:B------:R-:W-:Y:S02]  /*d500*/  ISETP.LE.AND P6, PT, R0.reuse, UR31, PT ;  /* 0x0000001f00007c0c */ /* 0x040fe4000bfc3270 */
[C---:B------:R-:W-:Y:S02]  /*d510*/  ISETP.LE.AND P5, PT, R0.reuse, UR30, PT ;  /* 0x0000001e00007c0c */ /* 0x040fe4000bfa3270 */
[C---:B------:R-:W-:Y:S02]  /*d520*/  ISETP.LE.AND P4, PT, R0.reuse, UR29, PT ;  /* 0x0000001d00007c0c */ /* 0x040fe4000bf83270 */
[C---:B------:R-:W-:Y:S02]  /*d530*/  ISETP.LE.AND P3, PT, R0.reuse, UR28, PT ;  /* 0x0000001c00007c0c */ /* 0x040fe4000bf63270 */
[C---:B------:R-:W-:Y:S02]  /*d540*/  ISETP.LE.AND P2, PT, R0.reuse, UR27, PT ;  /* 0x0000001b00007c0c */ /* 0x040fe4000bf43270 */
[----:B------:R-:W-:-:S02]  /*d550*/  ISETP.LE.AND P1, PT, R0, UR26, PT ;  /* 0x0000001a00007c0c */ /* 0x000fc4000bf23270 */
[----:B------:R-:W-:Y:S02]  /*d560*/  ISETP.LE.AND P0, PT, R0, UR25, PT ;  /* 0x0000001900007c0c */ /* 0x000fe4000bf03270 */
[----:B------:R-:W-:Y:S02]  /*d570*/  FSEL R72, R8, -INF , !P6 ;  /* 0xff80000008487808 */ /* 0x000fe40007000000 */
[----:B------:R-:W-:Y:S02]  /*d580*/  FSEL R73, R9, -INF , !P5 ;  /* 0xff80000009497808 */ /* 0x000fe40006800000 */
[----:B------:R-:W-:Y:S02]  /*d590*/  FSEL R74, R10, -INF , !P4 ;  /* 0xff8000000a4a7808 */ /* 0x000fe40006000000 */
[----:B------:R-:W-:Y:S02]  /*d5a0*/  FSEL R75, R11, -INF , !P3 ;  /* 0xff8000000b4b7808 */ /* 0x000fe40005800000 */
[----:B------:R-:W-:-:S02]  /*d5b0*/  FSEL R76, R12, -INF , !P2 ;  /* 0xff8000000c4c7808 */ /* 0x000fc40005000000 */
[----:B------:R-:W-:Y:S02]  /*d5c0*/  FSEL R77, R13, -INF , !P1 ;  /* 0xff8000000d4d7808 */ /* 0x000fe40004800000 */
[----:B------:R-:W-:Y:S02]  /*d5d0*/  FSEL R78, R14, -INF , !P0 ;  /* 0xff8000000e4e7808 */ /* 0x000fe40004000000 */
[C---:B------:R-:W-:Y:S02]  /*d5e0*/  ISETP.LE.AND P6, PT, R0.reuse, UR24, PT ;  /* 0x0000001800007c0c */ /* 0x040fe4000bfc3270 */
[C---:B------:R-:W-:Y:S02]  /*d5f0*/  ISETP.LE.AND P5, PT, R0.reuse, UR23, PT ;  /* 0x0000001700007c0c */ /* 0x040fe4000bfa3270 */
[C---:B------:R-:W-:Y:S02]  /*d600*/  ISETP.LE.AND P4, PT, R0.reuse, UR22, PT ;  /* 0x0000001600007c0c */ /* 0x040fe4000bf83270 */
[----:B------:R-:W-:-:S02]  /*d610*/  ISETP.LE.AND P3, PT, R0, UR21, PT ;  /* 0x0000001500007c0c */ /* 0x000fc4000bf63270 */
[C---:B------:R-:W-:Y:S02]  /*d620*/  ISETP.LE.AND P2, PT, R0.reuse, UR20, PT ;  /* 0x0000001400007c0c */ /* 0x040fe4000bf43270 */
[C---:B------:R-:W-:Y:S02]  /*d630*/  ISETP.LE.AND P1, PT, R0.reuse, UR19, PT ;  /* 0x0000001300007c0c */ /* 0x040fe4000bf23270 */
[----:B------:R-:W-:Y:S02]  /*d640*/  ISETP.LE.AND P0, PT, R0, UR18, PT ;  /* 0x0000001200007c0c */ /* 0x000fe4000bf03270 */
[----:B------:R-:W-:Y:S02]  /*d650*/  FSEL R79, R15, -INF , !P6 ;  /* 0xff8000000f4f7808 */ /* 0x000fe40007000000 */
[----:B------:R-:W-:Y:S02]  /*d660*/  FSEL R80, R16, -INF , !P5 ;  /* 0xff80000010507808 */ /* 0x000fe40006800000 */
        /* <DEDUP_REMOVED lines=12> */
[----:B------:R-:W-:-:S02]  /*d730*/  R2UR.FILL UR36, R3 ;  /* 0x00000000032472ca */ /* 0x000fc400004e0000 */
[----:B------:R-:W-:Y:S02]  /*d740*/  FSEL R86, R22, -INF , !P6 ;  /* 0xff80000016567808 */ /* 0x000fe40007000000 */
[----:B------:R-:W-:Y:S02]  /*d750*/  FSEL R87, R23, -INF , !P5 ;  /* 0xff80000017577808 */ /* 0x000fe40006800000 */
[----:B------:R-:W-:Y:S02]  /*d760*/  FSEL R24, R24, -INF , !P4 ;  /* 0xff80000018187808 */ /* 0x000fe40006000000 */
[----:B------:R-:W-:Y:S02]  /*d770*/  FSEL R25, R25, -INF , !P3 ;  /* 0xff80000019197808 */ /* 0x000fe40005800000 */
[----:B------:R-:W-:Y:S02]  /*d780*/  FSEL R26, R26, -INF , !P2 ;  /* 0xff8000001a1a7808 */ /* 0x000fe40005000000 */
[----:B------:R-:W-:-:S02]  /*d790*/  FSEL R27, R27, -INF , !P1 ;  /* 0xff8000001b1b7808 */ /* 0x000fc40004800000 */
[----:B------:R-:W-:Y:S02]  /*d7a0*/  FSEL R28, R28, -INF , !P0 ;  /* 0xff8000001c1c7808 */ /* 0x000fe40004000000 */
[C---:B------:R-:W-:Y:S02]  /*d7b0*/  ISETP.LE.AND P6, PT, R0.reuse, UR10, PT ;  /* 0x0000000a00007c0c */ /* 0x040fe4000bfc3270 */
[C---:B------:R-:W-:Y:S02]  /*d7c0*/  ISETP.LE.AND P5, PT, R0.reuse, UR9, PT ;  /* 0x0000000900007c0c */ /* 0x040fe4000bfa3270 */
[C---:B------:R-:W-:Y:S02]  /*d7d0*/  ISETP.LE.AND P4, PT, R0.reuse, UR8, PT ;  /* 0x0000000800007c0c */ /* 0x040fe4000bf83270 */
[C---:B------:R-:W-:Y:S02]  /*d7e0*/  ISETP.LE.AND P3, PT, R0.reuse, UR7, PT ;  /* 0x0000000700007c0c */ /* 0x040fe4000bf63270 */
[----:B------:R-:W-:-:S02]  /*d7f0*/  ISETP.LE.AND P2, PT, R0, UR6, PT ;  /* 0x0000000600007c0c */ /* 0x000fc4000bf43270 */
[C---:B------:R-:W-:Y:S02]  /*d800*/  ISETP.LE.AND P1, PT, R0.reuse, UR5, PT ;  /* 0x0000000500007c0c */ /* 0x040fe4000bf23270 */
[----:B------:R-:W-:Y:S02]  /*d810*/  ISETP.LE.AND P0, PT, R0, UR4, PT ;  /* 0x0000000400007c0c */ /* 0x000fe4000bf03270 */
[C---:B------:R-:W-:Y:S02]  /*d820*/  FMNMX3 R3, R89.reuse, R56, R60, !PT ;  /* 0x0000003859037276 */ /* 0x040fe4000780003c */
[C---:B------:R-:W-:Y:S02]  /*d830*/  FMNMX3 R0, R89.reuse, R57, R61, !PT ;  /* 0x0000003959007276 */ /* 0x040fe4000780003d */
        /* <DEDUP_REMOVED lines=21> */
[----:B------:R-:W-:Y:S02]  /*d990*/  FSEL R32, R32, -INF , !P3 ;  /* 0xff80000020207808 */ /* 0x000fe40005800000 */
[----:B------:R-:W-:Y:S02]  /*d9a0*/  FMNMX3 R3, R3, R84, R24, !PT ;  /* 0x0000005403037276 */ /* 0x000fe40007800018 */
[----:B------:R-:W-:Y:S02]  /*d9b0*/  FSEL R29, R29, -INF , !P6 ;  /* 0xff8000001d1d7808 */ /* 0x000fe40007000000 */
[----:B------:R-:W-:Y:S02]  /*d9c0*/  FSEL R33, R33, -INF , !P2 ;  /* 0xff80000021217808 */ /* 0x000fe40005000000 */
[----:B------:R-:W-:-:S02]  /*d9d0*/  FMNMX3 R0, R0, R85, R25, !PT ;  /* 0x0000005500007276 */ /* 0x000fc40007800019 */
[----:B------:R-:W-:Y:S02]  /*d9e0*/  FSEL R30, R30, -INF , !P5 ;  /* 0xff8000001e1e7808 */ /* 0x000fe40006800000 */
[----:B------:R-:W-:Y:S02]  /*d9f0*/  FSEL R34, R34, -INF , !P1 ;  /* 0xff80000022227808 */ /* 0x000fe40004800000 */
[----:B------:R-:W-:Y:S02]  /*da00*/  FMNMX3 R6, R6, R79, R83, !PT ;  /* 0x0000004f06067276 */ /* 0x000fe40007800053 */
[----:B------:R-:W-:Y:S02]  /*da10*/  FMNMX3 R5, R5, R86, R26, !PT ;  /* 0x0000005605057276 */ /* 0x000fe4000780001a */
[----:B------:R-:W-:Y:S02]  /*da20*/  FMNMX3 R4, R3, R28, R32, !PT ;  /* 0x0000001c03047276 */ /* 0x000fe40007800020 */
[----:B------:R-:W-:-:S02]  /*da30*/  FMNMX3 R3, R0, R29, R33, !PT ;  /* 0x0000001d00037276 */ /* 0x000fc40007800021 */
[----:B------:R-:W-:Y:S02]  /*da40*/  FSEL R31, R31, -INF , !P4 ;  /* 0xff8000001f1f7808 */ /* 0x000fe40006000000 */
[----:B------:R-:W-:Y:S02]  /*da50*/  FSEL R35, R35, -INF , !P0 ;  /* 0xff80000023237808 */ /* 0x000fe40004000000 */
[----:B------:R-:W-:Y:S02]  /*da60*/  FMNMX3 R6, R6, R87, R27, !PT ;  /* 0x0000005706067276 */ /* 0x000fe4000780001b */
[----:B------:R-:W-:Y:S02]  /*da70*/  FMNMX3 R0, R5, R30, R34, !PT ;  /* 0x0000001e05007276 */ /* 0x000fe40007800022 */
[----:B------:R-:W-:Y:S02]  /*da80*/  ISETP.NE.AND P0, PT, R91, R2, PT ;  /* 0x000000025b00720c */ /* 0x000fe40003f05270 */
        /* <DEDUP_REMOVED lines=10> */
[----:B------:R-:W2:Y:S01]  /*db30*/  LDCU.64 UR6, c[0x4][0xb8] ;  /* 0x01001700ff0677ac */ /* 0x000ea20008000a00 */
[----:B------:R-:W4:Y:S01]  /*db40*/  LDC.64 R14, c[0x4][R14] ;  /* 0x010000000e0e7b82 */ /* 0x000f220000000a00 */
[----:B------:R-:W-:Y:S01]  /*db50*/  IMAD.MOV.U32 R13, RZ, RZ, RZ ;  /* 0x000000ffff0d7224 */ /* 0x000fe200078e00ff */
[----:B------:R-:W5:Y:S01]  /*db60*/  LDCU.64 UR4, c[0x4][0x18] ;  /* 0x01000300ff0477ac */ /* 0x000f620008000a00 */
[----:B-1----:R-:W-:Y:S01]  /*db70*/  IMAD.U32 R4, RZ, RZ, UR8 ;  /* 0x00000008ff047e24 */ /* 0x002fe2000f8e00ff */
[----:B------:R-:W-:Y:S01]  /*db80*/  MOV R5, UR9 ;  /* 0x0000000900057c02 */ /* 0x000fe20008000f00 */
[----:B--2---:R-:W-:Y:S01]  /*db90*/  IMAD.U32 R6, RZ, RZ, UR6 ;  /* 0x00000006ff067e24 */ /* 0x004fe2000f8e00ff */
[----:B------:R-:W-:Y:S01]  /*dba0*/  MOV R7, UR7 ;  /* 0x0000000700077c02 */ /* 0x000fe20008000f00 */
[----:B-----5:R-:W-:Y:S01]  /*dbb0*/  IMAD.U32 R10, RZ, RZ, UR4 ;  /* 0x00000004ff0a7e24 */ /* 0x020fe2000f8e00ff */
[----:B------:R-:W-:-:S02]  /*dbc0*/  MOV R11, UR5 ;  /* 0x00000005000b7c02 */ /* 0x000fc40008000f00 */
[----:B------:R-:W-:-:S07]  /*dbd0*/  LEPC R20, `(.L_x_250) ;  /* 0x000000001014794e */ /* 0x000fce0000000000 */
[----:B---34-:R-:W-:Y:S05]  /*dbe0*/  CALL.ABS.NOINC R14 ;  /* 0x000000000e007343 */ /* 0x018fea0003c00000 */
.L_x_250:
[----:B------:R-:W-:Y:S05]  /*dbf0*/  WARPSYNC.ALL ;  /* 0x0000000000007948 */ /* 0x000fea0003800000 */
[----:B------:R-:W-:Y:S01]  /*dc00*/  R2UR UR4, R94 ;  /* 0x000000005e0472ca */ /* 0x000fe200000e0000 */
[----:B------:R-:W-:Y:S01]  /*dc10*/  IMAD.MOV.U32 R108, RZ, RZ, R89 ;  /* 0x000000ffff6c7224 */ /* 0x000fe200078e0059 */
[----:B------:R-:W-:-:S11]  /*dc20*/  ISETP.NE.AND P0, PT, RZ, UR48, PT ;  /* 0x00000030ff007c0c */ /* 0x000fd6000bf05270 */
[----:B------:R1:W-:Y:S02]  /*dc30*/  STTM.x2 tmem[UR4], R108 ;  /* 0x0000006c000079ed */ /* 0x0003e400080c0004 */
[----:B------:R-:W-:Y:S05]  /*dc40*/  @P0 BRA `(.L_x_251) ;  /* 0x0000000000040947 */ /* 0x000fea0003800000 */
[----:B------:R-:W-:Y:S05]  /*dc50*/  BPT.TRAP 0x1 ;  /* 0x000000040000795c */ /* 0x000fea0000300000 */
.L_x_251:
[----:B------:R-:W-:Y:S01]  /*dc60*/  MOV R3, UR55 ;  /* 0x0000003700037c02 */ /* 0x000fe20008000f00 */
[----:B------:R-:W-:Y:S01]  /*dc70*/  SYNCS.ARRIVE.TRANS64.A1T0 RZ, [UR43], RZ ;  /* 0x000000ffffff79a7 */ /* 0x000fe2000810002b */
[----:B------:R-:W2:Y:S02]  /*dc80*/  LDCU UR4, c[0x0][0x704] ;  /* 0x0000e080ff0477ac */ /* 0x000ea40008000800 */
[----:B------:R-:W-:Y:S01]  /*dc90*/  SHF.L.U32 R3, R3, 0x1f, RZ ;  /* 0x0000001f03037819 */ /* 0x000fe200000006ff */
[----:B------:R-:W-:-:S03]  /*dca0*/  UISETP.NE.AND UP0, UPT, UR56, URZ, UPT ;  /* 0x000000ff3800728c */ /* 0x000fc6000bf05270 */
[----:B------:R-:W4:Y:S01]  /*dcb0*/  SYNCS.PHASECHK.TRANS64.TRYWAIT P2, [UR42], R3 ;  /* 0x00000003ff0075a7 */ /* 0x000f22000804112a */
[----:B------:R-:W-:-:S04]  /*dcc0*/  USEL UR50, UR52, UR53, UP0 ;  /* 0x0000003534327287 */ /* 0x000fc80008000000 */
[----:B------:R-:W-:Y:S01]  /*dcd0*/  ULOP3.LUT UR50, UR50, 0x1, URZ, 0x3c, !UPT ;  /* 0x0000000132327892 */ /* 0x000fe2000f8e3cff */
[----:B--2---:R-:W-:-:S04]  /*dce0*/  FMUL R0, R109, -UR4 ;  /* 0x800000046d007c20 */ /* 0x004fc80008400000 */
[--C-:B------:R-:W-:Y:S02]  /*dcf0*/  FFMA2 R16, R56.F32x2.HI_LO, UR4.F32, R0.reuse.F32 ;  /* 0x0000000438107c49 */ /* 0x100fe40009200000 */
[--C-:B------:R-:W-:Y:S02]  /*dd00*/  FFMA2 R18, R58.F32x2.HI_LO, UR4.F32, R0.reuse.F32 ;  /* 0x000000043a127c49 */ /* 0x100fe40009200000 */
[--C-:B------:R-:W-:Y:S01]  /*dd10*/  FFMA2 R22, R60.F32x2.HI_LO, UR4.F32, R0.reuse.F32 ;  /* 0x000000043c167c49 */ /* 0x100fe20009200000 */
[----:B------:R-:W-:Y:S01]  /*dd20*/  FSETP.GEU.AND P1, PT, R16, -126, PT ;  /* 0xc2fc00001000780b */ /* 0x000fe20003f2e000 */
[----:B------:R-:W-:Y:S01]  /*dd30*/  FFMA2 R56, R62.F32x2.HI_LO, UR4.F32, R0.F32 ;  /* 0x000000043e387c49 */ /* 0x000fe20009200000 */
[----:B------:R-:W-:Y:S02]  /*dd40*/  FSETP.GEU.AND P0, PT, R17, -126, PT ;  /* 0xc2fc00001100780b */ /* 0x000fe40003f0e000 */
[----:B------:R-:W-:Y:S02]  /*dd50*/  FSETP.GEU.AND P6, PT, R18, -126, PT ;  /* 0xc2fc00001200780b */ /* 0x000fe40003fce000 */
[----:B------:R-:W-:-:S02]  /*dd60*/  FSETP.GEU.AND P5, PT, R19, -126, PT ;  /* 0xc2fc00001300780b */ /* 0x000fc40003fae000 */
[----:B------:R-:W-:Y:S02]  /*dd70*/  FSETP.GEU.AND P4, PT, R22, -126, PT ;  /* 0xc2fc00001600780b */ /* 0x000fe40003f8e000 */
[----:B------:R-:W-:-:S03]  /*dd80*/  FSETP.GEU.AND P3, PT, R23, -126, PT ;  /* 0xc2fc00001700780b */ /* 0x000fc60003f6e000 */
[----:B------:R-:W-:Y:S02]  /*dd90*/  @!P1 FMUL R16, R16, 0.5 ;  /* 0x3f00000010109820 */ /* 0x000fe40000400000 */
[----:B------:R-:W-:Y:S02]  /*dda0*/  @!P0 FMUL R17, R17, 0.5 ;  /* 0x3f00000011118820 */ /* 0x000fe40000400000 */
[----:B------:R-:W-:Y:S02]  /*ddb0*/  @!P6 FMUL R18, R18, 0.5 ;  /* 0x3f0000001212e820 */ /* 0x000fe40000400000 */
[----:B------:R-:W-:Y:S01]  /*ddc0*/  @!P5 FMUL R19, R19, 0.5 ;  /* 0x3f0000001313d820 */ /* 0x000fe20000400000 */
[----:B------:R-:W2:Y:S08]  /*ddd0*/  MUFU.EX2 R16, R16 ;  /* 0x0000001000107308 */ /* 0x000eb00000000800 */
[----:B------:R-:W5:Y:S08]  /*dde0*/  MUFU.EX2 R17, R17 ;  /* 0x0000001100117308 */ /* 0x000f700000000800 */
[----:B------:R-:W1:Y:S08]  /*ddf0*/  MUFU.EX2 R18, R18 ;  /* 0x0000001200127308 */ /* 0x000e700000000800 */
[----:B------:R-:W1:Y:S02]  /*de00*/  MUFU.EX2 R19, R19 ;  /* 0x0000001300137308 */ /* 0x000e640000000800 */
[----:B-12-45:R-:W-:Y:S05]  /*de10*/  @!P2 BRA `(.L_x_252) ;  /* 0x0000005c0094a947 */ /* 0x036fea0003800000 */
.L_x_428:
[----:B------:R-:W-:Y:S01]  /*de20*/  @!P1 FMUL R16, R16, R16 ;  /* 0x0000001010109220 */ /* 0x000fe20000400000 */
[----:B------:R-:W-:Y:S01]  /*de30*/  FSETP.GEU.AND P2, PT, R56, -126, PT ;  /* 0xc2fc00003800780b */ /* 0x000fe20003f4e000 */
[----:B------:R-:W-:Y:S01]  /*de40*/  @!P4 FMUL R22, R22, 0.5 ;  /* 0x3f0000001616c820 */ /* 0x000fe20000400000 */
[----:B------:R-:W-:Y:S01]  /*de50*/  FSETP.GEU.AND P1, PT, R57, -126, PT ;  /* 0xc2fc00003900780b */ /* 0x000fe20003f2e000 */
[----:B------:R-:W-:Y:S01]  /*de60*/  @!P3 FMUL R23, R23, 0.5 ;  /* 0x3f0000001717b820 */ /* 0x000fe20000400000 */
[--C-:B------:R-:W-:Y:S01]  /*de70*/  FFMA2 R58, R64.F32x2.HI_LO, UR4.F32, R0.reuse.F32 ;  /* 0x00000004403a7c49 */ /* 0x100fe20009200000 */
[----:B------:R-:W-:Y:S01]  /*de80*/  SYNCS.ARRIVE.TRANS64.A1T0 RZ, [UR41], RZ ;  /* 0x000000ffffff79a7 */ /* 0x000fe20008100029 */
[----:B------:R-:W-:Y:S01]  /*de90*/  @!P0 FMUL R17, R17, R17 ;  /* 0x0000001111118220 */ /* 0x000fe20000400000 */
[----:B------:R-:W2:Y:S01]  /*dea0*/  MUFU.EX2 R22, R22 ;  /* 0x0000001600167308 */ /* 0x000ea20000000800 */
[--C-:B------:R-:W-:Y:S01]  /*deb0*/  FFMA2 R60, R66.F32x2.HI_LO, UR4.F32, R0.reuse.F32 ;  /* 0x00000004423c7c49 */ /* 0x100fe20009200000 */
[----:B------:R-:W-:Y:S01]  /*dec0*/  FSETP.GEU.AND P0, PT, R58, -126, PT ;  /* 0xc2fc00003a00780b */ /* 0x000fe20003f0e000 */
[----:B------:R-:W-:Y:S01]  /*ded0*/  @!P6 FMUL R18, R18, R18 ;  /* 0x000000121212e220 */ /* 0x000fe20000400000 */
[--C-:B------:R-:W-:Y:S01]  /*dee0*/  FFMA2 R36, R36.F32x2.HI_LO, UR4.F32, R0.reuse.F32 ;  /* 0x0000000424247c49 */ /* 0x100fe20009200000 */
[----:B------:R-:W-:Y:S01]  /*def0*/  FSETP.GEU.AND P6, PT, R59, -126, PT ;  /* 0xc2fc00003b00780b */ /* 0x000fe20003fce000 */
[----:B------:R-:W-:Y:S01]  /*df00*/  @!P2 FMUL R56, R56, 0.5 ;  /* 0x3f0000003838a820 */ /* 0x000fe20000400000 */
[--C-:B------:R-:W-:Y:S01]  /*df10*/  FFMA2 R38, R38.F32x2.HI_LO, UR4.F32, R0.reuse.F32 ;  /* 0x0000000426267c49 */ /* 0x100fe20009200000 */
[----:B------:R-:W4:Y:S01]  /*df20*/  MUFU.EX2 R23, R23 ;  /* 0x0000001700177308 */ /* 0x000f220000000800 */
[----:B------:R-:W-:Y:S01]  /*df30*/  @!P1 FMUL R57, R57, 0.5 ;  /* 0x3f00000039399820 */ /* 0x000fe20000400000 */
[----:B------:R-:W-:Y:S01]  /*df40*/  @!P5 FMUL R19, R19, R19 ;  /* 0x000000131313d220 */ /* 0x000fe20000400000 */
[----:B------:R-:W-:Y:S01]  /*df50*/  FSETP.GEU.AND P5, PT, R60, -126, PT ;  /* 0xc2fc00003c00780b */ /* 0x000fe20003fae000 */
[----:B------:R-:W-:-:S02]  /*df60*/  FFMA2 R40, R40.F32x2.HI_LO, UR4.F32, R0.F32 ;  /* 0x0000000428287c49 */ /* 0x000fc40009200000 */
[--C-:B------:R-:W-:Y:S02]  /*df70*/  FFMA2 R42, R42.F32x2.HI_LO, UR4.F32, R0.reuse.F32 ;  /* 0x000000042a2a7c49 */ /* 0x100fe40009200000 */
[----:B------:R-:W5:Y:S01]  /*df80*/  MUFU.EX2 R56, R56 ;  /* 0x0000003800387308 */ /* 0x000f620000000800 */
[----:B--2---:R-:W-:Y:S01]  /*df90*/  @!P4 FMUL R22, R22, R22 ;  /* 0x000000161616c220 */ /* 0x004fe20000400000 */
[----:B------:R-:W-:Y:S01]  /*dfa0*/  @!P0 FMUL R58, R58, 0.5 ;  /* 0x3f0000003a3a8820 */ /* 0x000fe20000400000 */
[----:B------:R-:W-:Y:S01]  /*dfb0*/  FSETP.GEU.AND P4, PT, R61, -126, PT ;  /* 0xc2fc00003d00780b */ /* 0x000fe20003f8e000 */
[----:B------:R-:W-:Y:S01]  /*dfc0*/  @!P6 FMUL R59, R59, 0.5 ;  /* 0x3f0000003b3be820 */ /* 0x000fe20000400000 */
[--C-:B------:R-:W-:Y:S02]  /*dfd0*/  FFMA2 R44, R44.F32x2.HI_LO, UR4.F32, R0.reuse.F32 ;  /* 0x000000042c2c7c49 */ /* 0x100fe40009200000 */
[--C-:B------:R-:W-:Y:S01]  /*dfe0*/  FFMA2 R46, R46.F32x2.HI_LO, UR4.F32, R0.reuse.F32 ;  /* 0x000000042e2e7c49 */ /* 0x100fe20009200000 */
[----:B------:R-:W2:Y:S01]  /*dff0*/  MUFU.EX2 R57, R57 ;  /* 0x0000003900397308 */ /* 0x000ea20000000800 */
[----:B----4-:R-:W-:Y:S01]  /*e000*/  @!P3 FMUL R23, R23, R23 ;  /* 0x000000171717b220 */ /* 0x010fe20000400000 */
[----:B------:R-:W-:Y:S01]  /*e010*/  FSETP.GEU.AND P3, PT, R36, -126, PT ;  /* 0xc2fc00002400780b */ /* 0x000fe20003f6e000 */
[----:B------:R-:W-:Y:S01]  /*e020*/  @!P5 FMUL R60, R60, 0.5 ;  /* 0x3f0000003c3cd820 */ /* 0x000fe20000400000 */
[----:B------:R-:W-:-:S02]  /*e030*/  FFMA2 R48, R48.F32x2.HI_LO, UR4.F32, R0.F32 ;  /* 0x0000000430307c49 */ /* 0x000fc40009200000 */
[--C-:B------:R-:W-:Y:S02]  /*e040*/  FFMA2 R50, R50.F32x2.HI_LO, UR4.F32, R0.reuse.F32 ;  /* 0x0000000432327c49 */ /* 0x100fe40009200000 */
[----:B------:R-:W4:Y:S01]  /*e050*/  MUFU.EX2 R58, R58 ;  /* 0x0000003a003a7308 */ /* 0x000f220000000800 */
[----:B-----5:R-:W-:Y:S01]  /*e060*/  @!P2 FMUL R56, R56, R56 ;  /* 0x000000383838a220 */ /* 0x020fe20000400000 */
[----:B------:R-:W-:Y:S01]  /*e070*/  FSETP.GEU.AND P2, PT, R37, -126, PT ;  /* 0xc2fc00002500780b */ /* 0x000fe20003f4e000 */
[----:B------:R-:W-:Y:S01]  /*e080*/  @!P4 FMUL R61, R61, 0.5 ;  /* 0x3f0000003d3dc820 */ /* 0x000fe20000400000 */
[--C-:B------:R-:W-:Y:S02]  /*e090*/  FFMA2 R52, R52.F32x2.HI_LO, UR4.F32, R0.reuse.F32 ;  /* 0x0000000434347c49 */ /* 0x100fe40009200000 */
[--C-:B------:R-:W-:Y:S02]  /*e0a0*/  FFMA2 R54, R54.F32x2.HI_LO, UR4.F32, R0.reuse.F32 ;  /* 0x0000000436367c49 */ /* 0x100fe40009200000 */
[----:B------:R-:W-:Y:S01]  /*e0b0*/  @!P3 FMUL R36, R36, 0.5 ;  /* 0x3f0000002424b820 */ /* 0x000fe20000400000 */
[----:B--2---:R-:W-:Y:S01]  /*e0c0*/  @!P1 FMUL R57, R57, R57 ;  /* 0x0000003939399220 */ /* 0x004fe20000400000 */
[----:B------:R-:W-:Y:S01]  /*e0d0*/  FSETP.GEU.AND P1, PT, R38, -126, PT ;  /* 0xc2fc00002600780b */ /* 0x000fe20003f2e000 */
[----:B------:R-:W2:Y:S01]  /*e0e0*/  MUFU.EX2 R59, R59 ;  /* 0x0000003b003b7308 */ /* 0x000ea20000000800 */
[----:B-1----:R-:W-:-:S02]  /*e0f0*/  FFMA2 R4, R68.F32x2.HI_LO, UR4.F32, R0.F32 ;  /* 0x0000000444047c49 */ /* 0x002fc40009200000 */
[--C-:B------:R-:W-:Y:S02]  /*e100*/  FFMA2 R10, R70.F32x2.HI_LO, UR4.F32, R0.reuse.F32 ;  /* 0x00000004460a7c49 */ /* 0x100fe40009200000 */
[----:B------:R-:W-:Y:S01]  /*e110*/  @!P2 FMUL R37, R37, 0.5 ;  /* 0x3f0000002525a820 */ /* 0x000fe20000400000 */
[----:B----4-:R-:W-:Y:S01]  /*e120*/  @!P0 FMUL R58, R58, R58 ;  /* 0x0000003a3a3a8220 */ /* 0x010fe20000400000 */
[----:B------:R-:W-:Y:S01]  /*e130*/  FSETP.GEU.AND P0, PT, R39, -126, PT ;  /* 0xc2fc00002700780b */ /* 0x000fe20003f0e000 */
[----:B------:R-:W1:Y:S01]  /*e140*/  MUFU.EX2 R60, R60 ;  /* 0x0000003c003c7308 */ /* 0x000e620000000800 */
[--C-:B------:R-:W-:Y:S02]  /*e150*/  FFMA2 R8, R72.F32x2.HI_LO, UR4.F32, R0.reuse.F32 ;  /* 0x0000000448087c49 */ /* 0x100fe40009200000 */
[--C-:B------:R-:W-:Y:S02]  /*e160*/  FFMA2 R6, R74.F32x2.HI_LO, UR4.F32, R0.reuse.F32 ;  /* 0x000000044a067c49 */ /* 0x100fe40009200000 */
[----:B------:R-:W-:Y:S01]  /*e170*/  @!P1 FMUL R38, R38, 0.5 ;  /* 0x3f00000026269820 */ /* 0x000fe20000400000 */
[----:B------:R-:W-:-:S02]  /*e180*/  FFMA2 R110, R86.F32x2.HI_LO, UR4.F32, R0.F32 ;  /* 0x00000004566e7c49 */ /* 0x000fc40009200000 */
[----:B------:R-:W4:Y:S01]  /*e190*/  MUFU.EX2 R61, R61 ;  /* 0x0000003d003d7308 */ /* 0x000f220000000800 */
[----:B--2---:R-:W-:Y:S01]  /*e1a0*/  @!P6 FMUL R59, R59, R59 ;  /* 0x0000003b3b3be220 */ /* 0x004fe20000400000 */
[----:B------:R-:W-:Y:S01]  /*e1b0*/  FSETP.GEU.AND P6, PT, R40, -126, PT ;  /* 0xc2fc00002800780b */ /* 0x000fe20003fce000 */
[--C-:B------:R-:W-:Y:S02]  /*e1c0*/  FFMA2 R24, R24.F32x2.HI_LO, UR4.F32, R0.reuse.F32 ;  /* 0x0000000418187c49 */ /* 0x100fe40009200000 */
[----:B------:R-:W-:Y:S01]  /*e1d0*/  @!P0 FMUL R39, R39, 0.5 ;  /* 0x3f00000027278820 */ /* 0x000fe20000400000 */
[--C-:B------:R-:W-:Y:S02]  /*e1e0*/  FFMA2 R26, R26.F32x2.HI_LO, UR4.F32, R0.reuse.F32 ;  /* 0x000000041a1a7c49 */ /* 0x100fe40009200000 */
[----:B------:R-:W2:Y:S01]  /*e1f0*/  MUFU.EX2 R62, R36 ;  /* 0x00000024003e7308 */ /* 0x000ea20000000800 */
[----:B-1----:R-:W-:Y:S01]  /*e200*/  @!P5 FMUL R60, R60, R60 ;  /* 0x0000003c3c3cd220 */ /* 0x002fe20000400000 */
[----:B------:R-:W-:Y:S01]  /*e210*/  FSETP.GEU.AND P5, PT, R41, -126, PT ;  /* 0xc2fc00002900780b */ /* 0x000fe20003fae000 */
[----:B------:R-:W-:-:S02]  /*e220*/  FFMA2 R28, R28.F32x2.HI_LO, UR4.F32, R0.F32 ;  /* 0x000000041c1c7c49 */ /* 0x000fc40009200000 */
[--C-:B------:R-:W-:Y:S02]  /*e230*/  FFMA2 R30, R30.F32x2.HI_LO, UR4.F32, R0.reuse.F32 ;  /* 0x000000041e1e7c49 */ /* 0x100fe40009200000 */
[----:B------:R-:W-:Y:S01]  /*e240*/  @!P6 FMUL R40, R40, 0.5 ;  /* 0x3f0000002828e820 */ /* 0x000fe20000400000 */
[----:B------:R-:W1:Y:S01]  /*e250*/  MUFU.EX2 R63, R37 ;  /* 0x00000025003f7308 */ /* 0x000e620000000800 */
[----:B----4-:R-:W-:Y:S01]  /*e260*/  @!P4 FMUL R61, R61, R61 ;  /* 0x0000003d3d3dc220 */ /* 0x010fe20000400000 */
[----:B------:R-:W-:Y:S01]  /*e270*/  FSETP.GEU.AND P4, PT, R42, -126, PT ;  /* 0xc2fc00002a00780b */ /* 0x000fe20003f8e000 */
[--C-:B------:R-:W-:Y:S02]  /*e280*/  FFMA2 R32, R32.F32x2.HI_LO, UR4.F32, R0.reuse.F32 ;  /* 0x0000000420207c49 */ /* 0x100fe40009200000 */
[----:B------:R-:W-:Y:S02]  /*e290*/  FFMA2 R34, R34.F32x2.HI_LO, UR4.F32, R0.F32 ;  /* 0x0000000422227c49 */ /* 0x000fe40009200000 */
[----:B------:R-:W-:Y:S01]  /*e2a0*/  @!P5 FMUL R41, R41, 0.5 ;  /* 0x3f0000002929d820 */ /* 0x000fe20000400000 */
[----:B------:R-:W4:Y:S01]  /*e2b0*/  MUFU.EX2 R64, R38 ;  /* 0x0000002600407308 */ /* 0x000f220000000800 */
        /* <DEDUP_REMOVED lines=8> */
[----:B----4-:R-:W-:Y:S01]  /*e340*/  @!P1 FMUL R64, R64, R64 ;  /* 0x0000004040409220 */ /* 0x010fe20000400000 */
[----:B------:R-:W-:-:S05]  /*e350*/  FSETP.GEU.AND P1, PT, R45, -126, PT ;  /* 0xc2fc00002d00780b */ /* 0x000fca0003f2e000 */
        /* <DEDUP_REMOVED lines=43> */
[----:B------:R-:W-:-:S04]  /*e610*/  FSETP.GEU.AND P4, PT, R4, -126, PT ;  /* 0xc2fc00000400780b */ /* 0x000fc80003f8e000 */
[----:B------:R-:W-:Y:S01]  /*e620*/  F2FP.F16.F32.PACK_AB R36, R103, R102 ;  /* 0x000000666724723e */ /* 0x000fe200000000ff */
[----:B------:R-:W-:Y:S01]  /*e630*/  @!P5 FMUL R55, R55, 0.5 ;  /* 0x3f0000003737d820 */ /* 0x000fe20000400000 */
[----:B------:R-:W1:Y:S01]  /*e640*/  MUFU.EX2 R106, R52 ;  /* 0x00000034006a7308 */ /* 0x000e620000000800 */
[----:B----4-:R-:W-:Y:S01]  /*e650*/  @!P3 FMUL R104, R104, R104 ;  /* 0x000000686868b220 */ /* 0x010fe20000400000 */
[----:B------:R-:W-:-:S05]  /*e660*/  FSETP.GEU.AND P3, PT, R5, -126, PT ;  /* 0xc2fc00000500780b */ /* 0x000fca0003f6e000 */
[----:B------:R-:W-:Y:S01]  /*e670*/  @!P4 FMUL R4, R4, 0.5 ;  /* 0x3f0000000404c820 */ /* 0x000fe20000400000 */
[----:B------:R-:W4:Y:S01]  /*e680*/  MUFU.EX2 R107, R53 ;  /* 0x00000035006b7308 */ /* 0x000f220000000800 */
[----:B--2---:R-:W-:Y:S01]  /*e690*/  @!P2 FMUL R105, R105, R105 ;  /* 0x000000696969a220 */ /* 0x004fe20000400000 */
[----:B------:R-:W-:-:S04]  /*e6a0*/  FSETP.GEU.AND P2, PT, R10, -126, PT ;  /* 0xc2fc00000a00780b */ /* 0x000fc80003f4e000 */
[----:B------:R-:W-:Y:S01]  /*e6b0*/  F2FP.F16.F32.PACK_AB R37, R105, R104 ;  /* 0x000000686925723e */ /* 0x000fe200000000ff */
[----:B------:R-:W-:Y:S01]  /*e6c0*/  @!P3 FMUL R5, R5, 0.5 ;  /* 0x3f0000000505b820 */ /* 0x000fe20000400000 */
[----:B------:R-:W2:Y:S01]  /*e6d0*/  MUFU.EX2 R68, R54 ;  /* 0x0000003600447308 */ /* 0x000ea20000000800 */
[----:B-1----:R-:W-:Y:S01]  /*e6e0*/  @!P1 FMUL R106, R106, R106 ;  /* 0x0000006a6a6a9220 */ /* 0x002fe20000400000 */
[----:B------:R-:W-:-:S05]  /*e6f0*/  FSETP.GEU.AND P1, PT, R11, -126, PT ;  /* 0xc2fc00000b00780b */ /* 0x000fca0003f2e000 */
[----:B------:R-:W-:Y:S01]  /*e700*/  @!P2 FMUL R10, R10, 0.5 ;  /* 0x3f0000000a0aa820 */ /* 0x000fe20000400000 */
[----:B------:R-:W1:Y:S01]  /*e710*/  MUFU.EX2 R69, R55 ;  /* 0x0000003700457308 */ /* 0x000e620000000800 */
[----:B----4-:R-:W-:Y:S01]  /*e720*/  @!P0 FMUL R107, R107, R107 ;  /* 0x0000006b6b6b8220 */ /* 0x010fe20000400000 */
[----:B------:R-:W-:-:S04]  /*e730*/  FSETP.GEU.AND P0, PT, R8, -126, PT ;  /* 0xc2fc00000800780b */ /* 0x000fc80003f0e000 */
[----:B------:R-:W-:Y:S01]  /*e740*/  F2FP.F16.F32.PACK_AB R38, R107, R106 ;  /* 0x0000006a6b26723e */ /* 0x000fe200000000ff */
[----:B------:R-:W-:Y:S01]  /*e750*/  @!P1 FMUL R11, R11, 0.5 ;  /* 0x3f0000000b0b9820 */ /* 0x000fe20000400000 */
[----:B------:R-:W4:Y:S01]  /*e760*/  MUFU.EX2 R70, R4 ;  /* 0x0000000400467308 */ /* 0x000f220000000800 */
[----:B--2---:R-:W-:Y:S01]  /*e770*/  @!P6 FMUL R68, R68, R68 ;  /* 0x000000444444e220 */ /* 0x004fe20000400000 */
[----:B------:R-:W-:-:S05]  /*e780*/  FSETP.GEU.AND P6, PT, R9, -126, PT ;  /* 0xc2fc00000900780b */ /* 0x000fca0003fce000 */
[----:B------:R-:W-:Y:S01]  /*e790*/  @!P0 FMUL R8, R8, 0.5 ;  /* 0x3f00000008088820 */ /* 0x000fe20000400000 */
[----:B------:R2:W5:Y:S01]  /*e7a0*/  MUFU.EX2 R71, R5 ;  /* 0x0000000500477308 */ /* 0x0005620000000800 */
        /* <DEDUP_REMOVED lines=8> */
[----:B------:R4:W3:Y:S01]  /*e830*/  MUFU.EX2 R73, R11 ;  /* 0x0000000b00497308 */ /* 0x0008e20000000800 */
[----:B--2---:R-:W-:Y:S02]  /*e840*/  FFMA2 R4, R76.F32x2.HI_LO, UR4.F32, R0.F32 ;  /* 0x000000044c047c49 */ /* 0x004fe40009200000 */
[----:B-----5:R-:W-:-:S03]  /*e850*/  @!P3 FMUL R71, R71, R71 ;  /* 0x000000474747b220 */ /* 0x020fc60000400000 */
[----:B------:R-:W-:Y:S01]  /*e860*/  FSETP.GEU.AND P3, PT, R4, -126, PT ;  /* 0xc2fc00000400780b */ /* 0x000fe20003f6e000 */
[----:B------:R-:W-:Y:S01]  /*e870*/  @!P4 FMUL R7, R7, 0.5 ;  /* 0x3f0000000707c820 */ /* 0x000fe20000400000 */
[----:B------:R-:W2:Y:S01]  /*e880*/  MUFU.EX2 R74, R8 ;  /* 0x00000008004a7308 */ /* 0x000ea20000000800 */
[----:B-1----:R-:W-:Y:S01]  /*e890*/  @!P2 FMUL R72, R72, R72 ;  /* 0x000000484848a220 */ /* 0x002fe20000400000 */
[----:B------:R-:W-:Y:S02]  /*e8a0*/  FSETP.GEU.AND P2, PT, R5, -126, PT ;  /* 0xc2fc00000500780b */ /* 0x000fe40003f4e000 */
[----:B------:R-:W-:-:S04]  /*e8b0*/  F2FP.F16.F32.PACK_AB R40, R71, R70 ;  /* 0x000000464728723e */ /* 0x000fc800000000ff */
[----:B------:R1:W5:Y:S01]  /*e8c0*/  MUFU.EX2 R75, R9 ;  /* 0x00000009004b7308 */ /* 0x0003620000000800 */
[----:B----4-:R-:W-:Y:S02]  /*e8d0*/  FFMA2 R10, R78.F32x2.HI_LO, UR4.F32, R0.F32 ;  /* 0x000000044e0a7c49 */ /* 0x010fe40009200000 */
[----:B---3--:R-:W-:Y:S01]  /*e8e0*/  @!P1 FMUL R73, R73, R73 ;  /* 0x0000004949499220 */ /* 0x008fe20000400000 */
[----:B------:R-:W-:Y:S02]  /*e8f0*/  @!P3 FMUL R4, R4, 0.5 ;  /* 0x3f0000000404b820 */ /* 0x000fe40000400000 */
[----:B------:R-:W-:Y:S01]  /*e900*/  FSETP.GEU.AND P1, PT, R10, -126, PT ;  /* 0xc2fc00000a00780b */ /* 0x000fe20003f2e000 */
[----:B------:R-:W-:Y:S01]  /*e910*/  @!P2 FMUL R5, R5, 0.5 ;  /* 0x3f0000000505a820 */ /* 0x000fe20000400000 */
[----:B------:R-:W3:Y:S01]  /*e920*/  MUFU.EX2 R76, R6 ;  /* 0x00000006004c7308 */ /* 0x000ee20000000800 */
[----:B--2---:R-:W-:Y:S01]  /*e930*/  @!P0 FMUL R74, R74, R74 ;  /* 0x0000004a4a4a8220 */ /* 0x004fe20000400000 */
[----:B------:R-:W-:-:S02]  /*e940*/  FSETP.GEU.AND P0, PT, R11, -126, PT ;  /* 0xc2fc00000b00780b */ /* 0x000fc40003f0e000 */
[----:B------:R-:W-:-:S04]  /*e950*/  F2FP.F16.F32.PACK_AB R41, R73, R72 ;  /* 0x000000484929723e */ /* 0x000fc800000000ff */
[----:B------:R2:W4:Y:S01]  /*e960*/  MUFU.EX2 R77, R7 ;  /* 0x00000007004d7308 */ /* 0x0005220000000800 */
[----:B-1----:R-:W-:Y:S02]  /*e970*/  FFMA2 R8, R80.F32x2.HI_LO, UR4.F32, R0.F32 ;  /* 0x0000000450087c49 */ /* 0x002fe40009200000 */
[----:B------:R-:W-:Y:S01]  /*e980*/  @!P1 FMUL R10, R10, 0.5 ;  /* 0x3f0000000a0a9820 */ /* 0x000fe20000400000 */
[----:B-----5:R-:W-:Y:S02]  /*e990*/  @!P6 FMUL R75, R75, R75 ;  /* 0x0000004b4b4be220 */ /* 0x020fe40000400000 */
[----:B------:R-:W-:Y:S01]  /*e9a0*/  FSETP.GEU.AND P6, PT, R8, -126, PT ;  /* 0xc2fc00000800780b */ /* 0x000fe20003fce000 */
[----:B------:R-:W-:Y:S01]  /*e9b0*/  @!P0 FMUL R11, R11, 0.5 ;  /* 0x3f0000000b0b8820 */ /* 0x000fe20000400000 */
[----:B------:R-:W1:Y:S01]  /*e9c0*/  MUFU.EX2 R78, R4 ;  /* 0x00000004004e7308 */ /* 0x000e620000000800 */
[----:B---3--:R-:W-:Y:S01]  /*e9d0*/  @!P5 FMUL R76, R76, R76 ;  /* 0x0000004c4c4cd220 */ /* 0x008fe20000400000 */
[----:B------:R-:W-:-:S02]  /*e9e0*/  FSETP.GEU.AND P5, PT, R9, -126, PT ;  /* 0xc2fc00000900780b */ /* 0x000fc40003fae000 */
[----:B------:R-:W-:-:S04]  /*e9f0*/  F2FP.F16.F32.PACK_AB R42, R75, R74 ;  /* 0x0000004a4b2a723e */ /* 0x000fc800000000ff */
[----:B------:R3:W5:Y:S01]  /*ea00*/  MUFU.EX2 R79, R5 ;  /* 0x00000005004f7308 */ /* 0x0007620000000800 */
[----:B--2---:R-:W-:Y:S02]  /*ea10*/  FFMA2 R6, R82.F32x2.HI_LO, UR4.F32, R0.F32 ;  /* 0x0000000452067c49 */ /* 0x004fe40009200000 */
[----:B----4-:R-:W-:Y:S01]  /*ea20*/  @!P4 FMUL R77, R77, R77 ;  /* 0x0000004d4d4dc220 */ /* 0x010fe20000400000 */
[----:B------:R-:W-:Y:S02]  /*ea30*/  @!P6 FMUL R8, R8, 0.5 ;  /* 0x3f0000000808e820 */ /* 0x000fe40000400000 */
[----:B------:R-:W-:Y:S01]  /*ea40*/  FSETP.GEU.AND P4, PT, R6, -126, PT ;  /* 0xc2fc00000600780b */ /* 0x000fe20003f8e000 */
[----:B------:R-:W-:Y:S01]  /*ea50*/  @!P5 FMUL R9, R9, 0.5 ;  /* 0x3f0000000909d820 */ /* 0x000fe20000400000 */
[----:B------:R-:W2:Y:S01]  /*ea60*/  MUFU.EX2 R80, R10 ;  /* 0x0000000a00507308 */ /* 0x000ea20000000800 */
[----:B-1----:R-:W-:Y:S01]  /*ea70*/  @!P3 FMUL R78, R78, R78 ;  /* 0x0000004e4e4eb220 */ /* 0x002fe20000400000 */
[----:B------:R-:W-:-:S02]  /*ea80*/  FSETP.GEU.AND P3, PT, R7, -126, PT ;  /* 0xc2fc00000700780b */ /* 0x000fc40003f6e000 */
[----:B------:R-:W-:-:S04]  /*ea90*/  F2FP.F16.F32.PACK_AB R43, R77, R76 ;  /* 0x0000004c4d2b723e */ /* 0x000fc800000000ff */
[----:B------:R-:W1:Y:S01]  /*eaa0*/  MUFU.EX2 R81, R11 ;  /* 0x0000000b00517308 */ /* 0x000e620000000800 */
[----:B---3--:R-:W-:Y:S01]  /*eab0*/  FFMA2 R4, R84.F32x2.HI_LO, UR4.F32, R0.F32 ;  /* 0x0000000454047c49 */ /* 0x008fe20009200000 */
[----:B------:R-:W-:Y:S01]  /*eac0*/  USHF.R.U32.HI UR4, URZ, 0x15, UR39 ;  /* 0x00000015ff047899 */ /* 0x000fe20008011627 */
[----:B-----5:R-:W-:Y:S01]  /*ead0*/  @!P2 FMUL R79, R79, R79 ;  /* 0x0000004f4f4fa220 */ /* 0x020fe20000400000 */
[----:B------:R-:W-:Y:S02]  /*eae0*/  @!P4 FMUL R6, R6, 0.5 ;  /* 0x3f0000000606c820 */ /* 0x000fe40000400000 */
[----:B------:R-:W-:Y:S01]  /*eaf0*/  FSETP.GEU.AND P2, PT, R4, -126, PT ;  /* 0xc2fc00000400780b */ /* 0x000fe20003f4e000 */
[----:B------:R-:W-:Y:S01]  /*eb00*/  @!P3 FMUL R7, R7, 0.5 ;  /* 0x3f0000000707b820 */ /* 0x000fe20000400000 */
[----:B------:R-:W3:Y:S01]  /*eb10*/  MUFU.EX2 R82, R8 ;  /* 0x0000000800527308 */ /* 0x000ee20000000800 */
[----:B--2---:R-:W-:Y:S01]  /*eb20*/  @!P1 FMUL R80, R80, R80 ;  /* 0x0000005050509220 */ /* 0x004fe20000400000 */
[----:B------:R-:W-:-:S02]  /*eb30*/  FSETP.GEU.AND P1, PT, R5, -126, PT ;  /* 0xc2fc00000500780b */ /* 0x000fc40003f2e000 */
[----:B------:R-:W-:Y:S02]  /*eb40*/  MOV R3, UR4 ;  /* 0x0000000400037c02 */ /* 0x000fe40008000f00 */
[----:B------:R-:W-:Y:S02]  /*eb50*/  F2FP.F16.F32.PACK_AB R44, R79, R78 ;  /* 0x0000004e4f2c723e */ /* 0x000fe400000000ff */
[----:B------:R-:W2:Y:S01]  /*eb60*/  MUFU.EX2 R83, R9 ;  /* 0x0000000900537308 */ /* 0x000ea20000000800 */
[----:B-1----:R-:W-:Y:S01]  /*eb70*/  @!P0 FMUL R81, R81, R81 ;  /* 0x0000005151518220 */ /* 0x002fe20000400000 */
[----:B------:R-:W-:Y:S01]  /*eb80*/  FSETP.GEU.AND P0, PT, R110, -126, PT ;  /* 0xc2fc00006e00780b */ /* 0x000fe20003f0e000 */
[----:B------:R-:W-:-:S03]  /*eb90*/  @!P2 FMUL R4, R4, 0.5 ;  /* 0x3f0000000404a820 */ /* 0x000fc60000400000 */
[----:B------:R-:W-:Y:S01]  /*eba0*/  F2FP.F16.F32.PACK_AB R45, R81, R80 ;  /* 0x00000050512d723e */ /* 0x000fe200000000ff */
[----:B------:R-:W-:Y:S01]  /*ebb0*/  @!P1 FMUL R5, R5, 0.5 ;  /* 0x3f00000005059820 */ /* 0x000fe20000400000 */
[----:B------:R-:W1:Y:S01]  /*ebc0*/  MUFU.EX2 R84, R6 ;  /* 0x0000000600547308 */ /* 0x000e620000000800 */
[----:B---3--:R-:W-:Y:S01]  /*ebd0*/  @!P6 FMUL R82, R82, R82 ;  /* 0x000000525252e220 */ /* 0x008fe20000400000 */
[----:B------:R-:W-:-:S05]  /*ebe0*/  FSETP.GEU.AND P6, PT, R111, -126, PT ;  /* 0xc2fc00006f00780b */ /* 0x000fca0003fce000 */
[----:B------:R-:W-:Y:S01]  /*ebf0*/  @!P0 FMUL R110, R110, 0.5 ;  /* 0x3f0000006e6e8820 */ /* 0x000fe20000400000 */
[----:B------:R-:W3:Y:S01]  /*ec00*/  MUFU.EX2 R85, R7 ;  /* 0x0000000700557308 */ /* 0x000ee20000000800 */
        /* <DEDUP_REMOVED lines=9> */
[----:B---3--:R-:W-:Y:S01]  /*eca0*/  @!P3 FMUL R85, R85, R85 ;  /* 0x000000555555b220 */ /* 0x008fe20000400000 */
[----:B------:R-:W-:-:S04]  /*ecb0*/  FSETP.GEU.AND P3, PT, R26, -126, PT ;  /* 0xc2fc00001a00780b */ /* 0x000fc80003f6e000 */
[----:B------:R-:W-:Y:S01]  /*ecc0*/  F2FP.F16.F32.PACK_AB R47, R85, R84 ;  /* 0x00000054552f723e */ /* 0x000fe200000000ff */
[----:B------:R-:W-:Y:S01]  /*ecd0*/  @!P4 FMUL R25, R25, 0.5 ;  /* 0x3f0000001919c820 */ /* 0x000fe20000400000 */
[----:B------:R-:W3:Y:S01]  /*ece0*/  MUFU.EX2 R110, R110 ;  /* 0x0000006e006e7308 */ /* 0x000ee20000000800 */
        /* <DEDUP_REMOVED lines=25> */
[----:B------:R-:W-:Y:S02]  /*ee80*/  F2FP.F16.F32.PACK_AB R25, R19, R18 ;  /* 0x000000121319723e */ /* 0x000fe400000000ff */
[----:B------:R-:W-:Y:S01]  /*ee90*/  F2FP.F16.F32.PACK_AB R50, R113, R112 ;  /* 0x000000707132723e */ /* 0x000fe200000000ff */
[----:B------:R-:W-:Y:S01]  /*eea0*/  @!P5 FMUL R31, R31, 0.5 ;  /* 0x3f0000001f1fd820 */ /* 0x000fe20000400000 */
[----:B------:R-:W3:Y:S01]  /*eeb0*/  MUFU.EX2 R116, R28 ;  /* 0x0000001c00747308 */ /* 0x000ee20000000800 */
[----:B--2---:R-:W-:Y:S01]  /*eec0*/  @!P3 FMUL R114, R114, R114 ;  /* 0x000000727272b220 */ /* 0x004fe20000400000 */
[----:B------:R-:W-:-:S02]  /*eed0*/  FSETP.GEU.AND P3, PT, R33, -126, PT ;  /* 0xc2fc00002100780b */ /* 0x000fc40003f6e000 */
[----:B------:R-:W-:-:S03]  /*eee0*/  F2FP.F16.F32.PACK_AB R26, R23, R22 ;  /* 0x00000016171a723e */ /* 0x000fc600000000ff */
[----:B------:R-:W-:Y:S01]  /*eef0*/  @!P4 FMUL R32, R32, 0.5 ;  /* 0x3f0000002020c820 */ /* 0x000fe20000400000 */
[----:B------:R-:W2:Y:S01]  /*ef00*/  MUFU.EX2 R117, R29 ;  /* 0x0000001d00757308 */ /* 0x000ea20000000800 */
[----:B-1----:R-:W-:Y:S01]  /*ef10*/  @!P2 FMUL R115, R115, R115 ;  /* 0x000000737373a220 */ /* 0x002fe20000400000 */
[----:B------:R-:W-:Y:S02]  /*ef20*/  FSETP.GEU.AND P2, PT, R34, -126, PT ;  /* 0xc2fc00002200780b */ /* 0x000fe40003f4e000 */
[----:B------:R-:W-:Y:S02]  /*ef30*/  F2FP.F16.F32.PACK_AB R27, R57, R56 ;  /* 0x00000038391b723e */ /* 0x000fe400000000ff */
[----:B------:R-:W-:Y:S01]  /*ef40*/  F2FP.F16.F32.PACK_AB R51, R115, R114 ;  /* 0x000000727333723e */ /* 0x000fe200000000ff */
[----:B------:R-:W-:Y:S01]  /*ef50*/  @!P3 FMUL R33, R33, 0.5 ;  /* 0x3f0000002121b820 */ /* 0x000fe20000400000 */
[----:B------:R-:W1:Y:S01]  /*ef60*/  MUFU.EX2 R118, R30 ;  /* 0x0000001e00767308 */ /* 0x000e620000000800 */
[----:B---3--:R-:W-:Y:S01]  /*ef70*/  @!P1 FMUL R116, R116, R116 ;  /* 0x0000007474749220 */ /* 0x008fe20000400000 */
[----:B------:R-:W-:-:S02]  /*ef80*/  FSETP.GEU.AND P1, PT, R35, -126, PT ;  /* 0xc2fc00002300780b */ /* 0x000fc40003f2e000 */
[----:B------:R-:W-:-:S03]  /*ef90*/  F2FP.F16.F32.PACK_AB R28, R59, R58 ;  /* 0x0000003a3b1c723e */ /* 0x000fc600000000ff */
[----:B------:R-:W-:Y:S01]  /*efa0*/  @!P2 FMUL R34, R34, 0.5 ;  /* 0x3f0000002222a820 */ /* 0x000fe20000400000 */
[----:B------:R-:W3:Y:S01]  /*efb0*/  MUFU.EX2 R119, R31 ;  /* 0x0000001f00777308 */ /* 0x000ee20000000800 */
[----:B--2---:R-:W-:Y:S01]  /*efc0*/  @!P0 FMUL R117, R117, R117 ;  /* 0x0000007575758220 */ /* 0x004fe20000400000 */
[----:B------:R-:W-:Y:S02]  /*efd0*/  LOP3.LUT P0, RZ, R3, 0x3, R90, 0x48, !PT ;  /* 0x0000000303ff7812 */ /* 0x000fe4000780485a */
[----:B------:R-:W-:Y:S02]  /*efe0*/  F2FP.F16.F32.PACK_AB R29, R61, R60 ;  /* 0x0000003c3d1d723e */ /* 0x000fe400000000ff */
[----:B------:R-:W-:Y:S01]  /*eff0*/  F2FP.F16.F32.PACK_AB R52, R117, R116 ;  /* 0x000000747534723e */ /* 0x000fe200000000ff */
[----:B------:R-:W-:Y:S01]  /*f000*/  @!P1 FMUL R35, R35, 0.5 ;  /* 0x3f00000023239820 */ /* 0x000fe20000400000 */
[----:B------:R-:W2:Y:S01]  /*f010*/  MUFU.EX2 R122, R32 ;  /* 0x00000020007a7308 */ /* 0x000ea20000000800 */
[----:B-1----:R-:W-:Y:S01]  /*f020*/  @!P6 FMUL R118, R118, R118 ;  /* 0x000000767676e220 */ /* 0x002fe20000400000 */
[----:B------:R-:W-:-:S06]  /*f030*/  F2FP.F16.F32.PACK_AB R30, R63, R62 ;  /* 0x0000003e3f1e723e */ /* 0x000fcc00000000ff */
[----:B------:R-:W1:Y:S01]  /*f040*/  MUFU.EX2 R123, R33 ;  /* 0x00000021007b7308 */ /* 0x000e620000000800 */
[----:B---3--:R-:W-:Y:S01]  /*f050*/  @!P5 FMUL R119, R119, R119 ;  /* 0x000000777777d220 */ /* 0x008fe20000400000 */
[----:B------:R-:W-:-:S04]  /*f060*/  F2FP.F16.F32.PACK_AB R31, R65, R64 ;  /* 0x00000040411f723e */ /* 0x000fc800000000ff */
[----:B------:R-:W-:Y:S02]  /*f070*/  F2FP.F16.F32.PACK_AB R53, R119, R118 ;  /* 0x000000767735723e */ /* 0x000fe400000000ff */
[----:B------:R-:W3:Y:S01]  /*f080*/  MUFU.EX2 R120, R34 ;  /* 0x0000002200787308 */ /* 0x000ee20000000800 */
[----:B--2---:R-:W-:Y:S01]  /*f090*/  @!P4 FMUL R122, R122, R122 ;  /* 0x0000007a7a7ac220 */ /* 0x004fe20000400000 */
[----:B------:R-:W-:-:S06]  /*f0a0*/  F2FP.F16.F32.PACK_AB R32, R67, R66 ;  /* 0x000000424320723e */ /* 0x000fcc00000000ff */
[----:B------:R-:W2:Y:S01]  /*f0b0*/  MUFU.EX2 R121, R35 ;  /* 0x0000002300797308 */ /* 0x000ea20000000800 */
[----:B-1----:R-:W-:Y:S01]  /*f0c0*/  @!P3 FMUL R123, R123, R123 ;  /* 0x0000007b7b7bb220 */ /* 0x002fe20000400000 */
[----:B------:R-:W-:-:S04]  /*f0d0*/  F2FP.F16.F32.PACK_AB R33, R97, R96 ;  /* 0x000000606121723e */ /* 0x000fc800000000ff */
[----:B------:R-:W-:Y:S01]  /*f0e0*/  F2FP.F16.F32.PACK_AB R54, R123, R122 ;  /* 0x0000007a7b36723e */ /* 0x000fe200000000ff */
[----:B---3--:R-:W-:Y:S01]  /*f0f0*/  @!P2 FMUL R120, R120, R120 ;  /* 0x000000787878a220 */ /* 0x008fe20000400000 */
[----:B------:R-:W-:Y:S01]  /*f100*/  F2FP.F16.F32.PACK_AB R34, R99, R98 ;  /* 0x000000626322723e */ /* 0x000fe200000000ff */
[----:B--2---:R-:W-:Y:S01]  /*f110*/  @!P1 FMUL R121, R121, R121 ;  /* 0x0000007979799220 */ /* 0x004fe20000400000 */
[----:B------:R-:W-:-:S04]  /*f120*/  F2FP.F16.F32.PACK_AB R35, R101, R100 ;  /* 0x000000646523723e */ /* 0x000fc800000000ff */
        /* <DEDUP_REMOVED lines=18> */
.L_x_253:
        /* <DEDUP_REMOVED lines=8> */
.L_x_254:
[----:B------:R-:W-:Y:S02]  /*f2d0*/  UPRMT UR4, UR37, 0x654, UR40 ;  /* 0x0000065425047896 */ /* 0x000fe40008000028 */
[----:B------:R-:W-:Y:S02]  /*f2e0*/  UISETP.NE.AND UP0, UPT, UR48, URZ, UPT ;  /* 0x000000ff3000728c */ /* 0x000fe4000bf05270 */
[----:B------:R-:W-:-:S05]  /*f2f0*/  ULOP3.LUT UR38, UR38, 0x1, URZ, 0x3c, !UPT ;  /* 0x0000000126267892 */ /* 0x000fca000f8e3cff */
[----:B--2---:R-:W-:Y:S02]  /*f300*/  SYNCS.ARRIVE.TRANS64.RED.A1T0 RZ, [UR4], RZ ;  /* 0x000000ffffff79a7 */ /* 0x004fe40008100404 */
[----:B------:R-:W-:Y:S05]  /*f310*/  BRA.U UP0, `(.L_x_255) ;  /* 0x0000000100047547 */ /* 0x000fea000b800000 */
[----:B------:R-:W-:Y:S05]  /*f320*/  BPT.TRAP 0x1 ;  /* 0x000000040000795c */ /* 0x000fea0000300000 */
.L_x_255:
        /* <DEDUP_REMOVED lines=13> */
.L_x_429:
[----:B------:R-:W-:Y:S01]  /*f400*/  BSSY.RECONVERGENT B0, `(.L_x_257) ;  /* 0x000000b000007945 */ /* 0x000fe20003800200 */
[----:B--2---:R-:W-:-:S03]  /*f410*/  MOV R3, 0x3f000000 ;  /* 0x3f00000000037802 */ /* 0x004fc60000000f00 */
[----:B------:R-:W-:Y:S05]  /*f420*/  @!P1 BRA `(.L_x_258) ;  /* 0x0000000000209947 */ /* 0x000fea0003800000 */
[----:B------:R-:W2:Y:S01]  /*f430*/  LDCU UR4, c[0x0][0x704] ;  /* 0x0000e080ff0477ac */ /* 0x000ea20008000800 */
[----:B------:R-:W-:-:S04]  /*f440*/  FADD R0, -R109, R89 ;  /* 0x000000596d007221 */ /* 0x000fc80000000100 */
[----:B--2---:R-:W-:-:S05]  /*f450*/  FMUL R0, R0, UR4 ;  /* 0x0000000400007c20 */ /* 0x004fca0008400000 */
[----:B------:R-:W-:-:S13]  /*f460*/  FSETP.GEU.AND P1, PT, R0, -126, PT ;  /* 0xc2fc00000000780b */ /* 0x000fda0003f2e000 */
[----:B------:R-:W-:-:S04]  /*f470*/  @!P1 FMUL R0, R0, 0.5 ;  /* 0x3f00000000009820 */ /* 0x000fc80000400000 */
[----:B------:R-:W2:Y:S02]  /*f480*/  MUFU.EX2 R3, R0 ;  /* 0x0000000000037308 */ /* 0x000ea40000000800 */
[----:B--2---:R-:W-:-:S04]  /*f490*/  @!P1 FMUL R3, R3, R3 ;  /* 0x0000000303039220 */ /* 0x004fc80000400000 */
[----:B------:R-:W-:Y:S02]  /*f4a0*/  FMUL R3, R3, 0.5 ;  /* 0x3f00000003037820 */ /* 0x000fe40000400000 */
.L_x_258:
[----:B------:R-:W-:Y:S05]  /*f4b0*/  BSYNC.RECONVERGENT B0 ;  /* 0x0000000000007941 */ /* 0x000fea0003800200 */
.L_x_257:
[----:B------:R-:W-:Y:S01]  /*f4c0*/  FMUL R88, R3, R88 ;  /* 0x0000005803587220 */ /* 0x000fe20000400000 */
[----:B------:R-:W-:Y:S02]  /*f4d0*/  FADD2 R56, R56.F32x2.HI_LO, R100.F32x2.HI_LO ;  /* 0x000000643838724b */ /* 0x000fe40000000000 */
        /* <DEDUP_REMOVED lines=27> */
[----:B------:R-:W-:Y:S06]  /*f690*/  @P0 BRA `(.L_x_259) ;  /* 0x0000000000040947 */ /* 0x000fec0003800000 */
[----:B------:R-:W-:Y:S05]  /*f6a0*/  BPT.TRAP 0x1 ;  /* 0x000000040000795c */ /* 0x000fea0000300000 */
.L_x_259:
[----:B------:R-:W-:Y:S01]  /*f6b0*/  IMAD.U32 R3, RZ, RZ, UR38 ;  /* 0x00000026ff037e24 */ /* 0x000fe2000f8e00ff */
[----:B------:R-:W-:-:S04]  /*f6c0*/  ISETP.NE.AND P0, PT, R91, R2, PT ;  /* 0x000000025b00720c */ /* 0x000fc80003f05270 */
[----:B------:R-:W-:-:S04]  /*f6d0*/  SHF.L.U32 R3, R3, 0x1f, RZ ;  /* 0x0000001f03037819 */ /* 0x000fc800000006ff */
[----:B------:R-:W2:Y:S02]  /*f6e0*/  SYNCS.PHASECHK.TRANS64.TRYWAIT P1, [UR44], R3 ;  /* 0x00000003ff0075a7 */ /* 0x000ea4000802112c */
[----:B--2---:R-:W-:Y:S05]  /*f6f0*/  @!P1 BRA `(.L_x_260) ;  /* 0x00000044008c9947 */ /* 0x004fea0003800000 */
.L_x_430:
        /* <DEDUP_REMOVED lines=17> */
.L_x_261:
[----:B------:R-:W-:Y:S05]  /*f810*/  WARPSYNC.ALL ;  /* 0x0000000000007948 */ /* 0x000fea0003800000 */
[----:B------:R-:W-:Y:S01]  /*f820*/  R2UR UR4, R94 ;  /* 0x000000005e0472ca */ /* 0x000fe200000e0000 */
[----:B------:R-:W-:Y:S02]  /*f830*/  UISETP.NE.AND UP0, UPT, UR56, URZ, UPT ;  /* 0x000000ff3800728c */ /* 0x000fe4000bf05270 */
[----:B------:R-:W-:Y:S02]  /*f840*/  ULOP3.LUT UR55, UR55, 0x1, URZ, 0x3c, !UPT ;  /* 0x0000000137377892 */ /* 0x000fe4000f8e3cff */
[----:B------:R-:W-:-:S02]  /*f850*/  USEL UR53, UR53, UR50, UP0 ;  /* 0x0000003235357287 */ /* 0x000fc40008000000 */
[----:B------:R-:W-:Y:S02]  /*f860*/  USEL UR52, UR50, UR52, UP0 ;  /* 0x0000003432347287 */ /* 0x000fe40008000000 */
[----:B------:R-:W-:Y:S02]  /*f870*/  USEL UR54, UR54, UR38, UP0 ;  /* 0x0000002636367287 */ /* 0x000fe40008000000 */
[----:B------:R-:W-:Y:S02]  /*f880*/  USEL UR51, UR38, UR51, UP0 ;  /* 0x0000003326337287 */ /* 0x000fe40008000000 */
[----:B------:R4:W-:Y:S10]  /*f890*/  STTM.x2 tmem[UR4], R124 ;  /* 0x0000007c000079ed */ /* 0x0009f400080c0004 */
.L_x_245:
[----:B------:R-:W-:-:S09]  /*f8a0*/  UISETP.NE.AND UP0, UPT, UR48, URZ, UPT ;  /* 0x000000ff3000728c */ /* 0x000fd2000bf05270 */
[----:B------:R-:W-:Y:S05]  /*f8b0*/  BRA.U UP0, `(.L_x_262) ;  /* 0x0000000100047547 */ /* 0x000fea000b800000 */
[----:B------:R-:W-:Y:S05]  /*f8c0*/  BPT.TRAP 0x1 ;  /* 0x000000040000795c */ /* 0x000fea0000300000 */
.L_x_262:
[----:B------:R-:W-:Y:S01]  /*f8d0*/  SYNCS.ARRIVE.TRANS64.A1T0 RZ, [UR43], RZ ;  /* 0x000000ffffff79a7 */ /* 0x000fe2000810002b */
[----:B------:R-:W-:-:S04]  /*f8e0*/  UISETP.NE.AND UP1, UPT, UR56, URZ, UPT ;  /* 0x000000ff3800728c */ /* 0x000fc8000bf25270 */
[----:B------:R-:W-:-:S04]  /*f8f0*/  USEL UR5, UR52, UR53, UP1 ;  /* 0x0000003534057287 */ /* 0x000fc80008800000 */
[----:B------:R-:W-:Y:S01]  /*f900*/  ULOP3.LUT UR5, UR5, 0x1, URZ, 0x3c, !UPT ;  /* 0x0000000105057892 */ /* 0x000fe2000f8e3cff */
[----:B------:R-:W-:Y:S11]  /*f910*/  BRA.U UP0, `(.L_x_263) ;  /* 0x0000000100047547 */ /* 0x000ff6000b800000 */
[----:B------:R-:W-:Y:S05]  /*f920*/  BPT.TRAP 0x1 ;  /* 0x000000040000795c */ /* 0x000fea0000300000 */
.L_x_263:
[----:B-12---:R-:W-:Y:S01]  /*f930*/  MOV R3, UR5 ;  /* 0x0000000500037c02 */ /* 0x006fe20008000f00 */
[----:B------:R-:W-:-:S03]  /*f940*/  UISETP.GT.U32.AND UP0, UPT, UR45, 0x1, UPT ;  /* 0x000000012d00788c */ /* 0x000fc6000bf04070 */
[----:B------:R-:W-:-:S04]  /*f950*/  SHF.L.U32 R3, R3, 0x1f, RZ ;  /* 0x0000001f03037819 */ /* 0x000fc800000006ff */
[----:B------:R-:W1:Y:S02]  /*f960*/  SYNCS.PHASECHK.TRANS64.TRYWAIT P0, [UR47], R3 ;  /* 0x00000003ff0075a7 */ /* 0x000e64000800112f */
[----:B-1----:R-:W-:Y:S05]  /*f970*/  @!P0 BRA `(.L_x_264) ;  /* 0x0000004400048947 */ /* 0x002fea0003800000 */
.L_x_431:
[----:B------:R-:W-:Y:S05]  /*f980*/  BRA.U UP0, `(.L_x_265) ;  /* 0x0000000100087547 */ /* 0x000fea000b800000 */
[----:B------:R-:W-:Y:S05]  /*f990*/  BPT.TRAP 0x1 ;  /* 0x000000040000795c */ /* 0x000fea0000300000 */
[----:B------:R-:W-:Y:S05]  /*f9a0*/  BPT.TRAP 0x1 ;  /* 0x000000040000795c */ /* 0x000fea0000300000 */
.L_x_265:
[----:B------:R-:W-:Y:S02]  /*f9b0*/  UPRMT UR4, UR37, 0x654, UR40 ;  /* 0x0000065425047896 */ /* 0x000fe40008000028 */
[----:B------:R-:W-:-:S04]  /*f9c0*/  UISETP.NE.AND UP0, UPT, UR56, URZ, UPT ;  /* 0x000000ff3800728c */ /* 0x000fc8000bf05270 */
[----:B------:R-:W-:Y:S02]  /*f9d0*/  USEL UR53, UR53, UR5, UP0 ;  /* 0x0000000535357287 */ /* 0x000fe40008000000 */
[----:B------:R-:W-:Y:S01]  /*f9e0*/  USEL UR52, UR5, UR52, UP0 ;  /* 0x0000003405347287 */ /* 0x000fe20008000000 */
[----:B------:R-:W-:Y:S01]  /*f9f0*/  SYNCS.ARRIVE.TRANS64.RED.A1T0 RZ, [UR4], RZ ;  /* 0x000000ffffff79a7 */ /* 0x000fe20008100404 */
[----:B------:R-:W-:-:S04]  /*fa00*/  USEL UR4, UR51, UR54, UP0 ;  /* 0x0000003633047287 */ /* 0x000fc80008000000 */
[----:B------:R-:W-:-:S04]  /*fa10*/  ULOP3.LUT UR4, UR4, 0x1, URZ, 0x3c, !UPT ;  /* 0x0000000104047892 */ /* 0x000fc8000f8e3cff */
[----:B------:R-:W-:Y:S02]  /*fa20*/  USEL UR51, UR4, UR51, UP0 ;  /* 0x0000003304337287 */ /* 0x000fe40008000000 */
[----:B------:R-:W-:-:S12]  /*fa30*/  USEL UR54, UR54, UR4, UP0 ;  /* 0x0000000436367287 */ /* 0x000fd80008000000 */
.L_x_223:
[----:B------:R-:W2:Y:S01]  /*fa40*/  LDCU UR4, c[0x0][0x900] ;  /* 0x00012000ff0477ac */ /* 0x000ea20008000800 */
[----:B------:R-:W-:-:S04]  /*fa50*/  UIADD3 UR36, UPT, UPT, UR49, UR36, URZ ;  /* 0x0000002431247290 */ /* 0x000fc8000fffe0ff */
[----:B--2---:R-:W-:-:S09]  /*fa60*/  UISETP.GE.AND UP0, UPT, UR36, UR4, UPT ;  /* 0x000000042400728c */ /* 0x004fd2000bf06270 */
[----:B------:R-:W-:Y:S05]  /*fa70*/  BRA.U !UP0, `(.L_x_266) ;  /* 0xffffffa908147547 */ /* 0x000fea000b83ffff */
[----:B------:R-:W-:Y:S05]  /*fa80*/  EXIT ;  /* 0x000000000000794d */ /* 0x000fea0003800000 */
.L_x_26:
[----:B------:R-:W-:-:S05]  /*fa90*/  IMAD.MOV.U32 R3, RZ, RZ, -0x4 ;  /* 0xfffffffcff037424 */ /* 0x000fca00078e00ff */
[----:B------:R-:W-:-:S05]  /*faa0*/  VIADDMNMX.U32 R0, R2, R3, 0x2, PT ;  /* 0x0000000202007446 */ /* 0x000fca0003800003 */
[----:B------:R-:W-:-:S04]  /*fab0*/  IMAD.SHL.U32 R0, R0, 0x4, RZ ;  /* 0x0000000400007824 */ /* 0x000fc800078e00ff */
[----:B------:R-:W1:Y:S02]  /*fac0*/  LDC R2, c[0x2][R0] ;  /* 0x0080000000027b82 */ /* 0x000e640000000800 */
[----:B-1----:R-:W-:-:S04]  /*fad0*/  SHF.R.S32.HI R3, RZ, 0x1f, R2 ;  /* 0x0000001fff037819 */ /* 0x002fc80000011402 */
.L_x_484:
[----:B------:R-:W-:Y:S05]  /*fae0*/  BRX R2 -0xfaf0                                                                                                                                                                                                                                                                                                                                                                                                                                                                                                                                                                                            (*"BRANCH_TARGETS .L_x_485,.L_x_486,.L_x_487"*) ;  /* 0xffffff0402447949 */ /* 0x000fea000383ffff */
.L_x_487:
[----:B------:R-:W-:-:S08]  /*faf0*/  NOP ;  /* 0x0000000000007918 */ /* 0x000fd00000000000 */
[----:B------:R-:W-:-:S00]  /*fb00*/  USETMAXREG.DEALLOC.CTAPOOL 0x18 ;  /* 0x00000018000079c8 */ /* 0x000fc000080e0500 */
[----:B------:R-:W-:Y:S05]  /*fb10*/  EXIT ;  /* 0x000000000000794d */ /* 0x000fea0003800000 */
.L_x_485:
[----:B------:R-:W-:-:S08]  /*fb20*/  NOP ;  /* 0x0000000000007918 */ /* 0x000fd00000000000 */
[----:B------:R-:W1:-:S00]  /*fb30*/  USETMAXREG.DEALLOC.CTAPOOL 0x20 ;  /* 0x00000020000079c8 */ /* 0x000e4000080e0500 */
[----:B-1----:R-:W1:Y:S02]  /*fb40*/  LDC R0, c[0x0][0x900] ;  /* 0x00024000ff007b82 */ /* 0x002e640000000800 */
[----:B-1----:R-:W-:-:S13]  /*fb50*/  ISETP.LE.AND P1, PT, R0, UR36, PT ;  /* 0x0000002400007c0c */ /* 0x002fda000bf23270 */
[----:B------:R-:W-:Y:S05]  /*fb60*/  @P1 EXIT ;  /* 0x000000000000194d */ /* 0x000fea0003800000 */
[----:B------:R-:W-:Y:S01]  /*fb70*/  HFMA2 R4, -RZ, RZ, 0, 5.9604644775390625e-08 ;  /* 0x00000001ff047431 */ /* 0x000fe200000001ff */
[----:B------:R-:W-:Y:S01]  /*fb80*/  PLOP3.LUT P5, PT, P5, P6, PT, 0xf8, 0x8f ;  /* 0x00000000008f781c */ /* 0x000fe20002fadf70 */
[----:B------:R-:W1:Y:S01]  /*fb90*/  LDCU.64 UR4, c[0x0][0x348] ;  /* 0x00006900ff0477ac */ /* 0x000e620008000a00 */
[----:B------:R-:W-:Y:S01]  /*fba0*/  UPLOP3.LUT UP1, UPT, UP2, UP3, UPT, 0xf8, 0x8f ;  /* 0x00000000008f789c */ /* 0x000fe20001727f70 */
[----:B------:R-:W-:Y:S01]  /*fbb0*/  UMOV UR15, 0x1 ;  /* 0x00000001000f7882 */ /* 0x000fe20000000000 */
[----:B------:R-:W-:-:S09]  /*fbc0*/  UMOV UR22, URZ ;  /* 0x000000ff00167c82 */ /* 0x000fd20008000000 */
.L_x_364:
[----:B--2---:R-:W2:Y:S01]  /*fbd0*/  LDCU.64 UR6, c[0x0][0x908] ;  /* 0x00012100ff0677ac */ /* 0x004ea20008000a00 */
[----:B---3--:R-:W3:Y:S01]  /*fbe0*/  LDCU UR10, c[0x0][0x904] ;  /* 0x00012080ff0a77ac */ /* 0x008ee20008000800 */
[----:B------:R-:W4:Y:S01]  /*fbf0*/  LDCU.64 UR8, c[0x0][0x920] ;  /* 0x00012400ff0877ac */ /* 0x000f220008000a00 */
[----:B------:R-:W5:Y:S01]  /*fc00*/  LDCU UR14, c[0x0][0x91c] ;  /* 0x00012380ff0e77ac */ /* 0x000f620008000800 */
[----:B--2---:R-:W-:-:S04]  /*fc10*/  UIMAD.WIDE.U32 UR12, UR36, UR6, URZ ;  /* 0x00000006240c72a5 */ /* 0x004fc8000f8e00ff */
[----:B------:R-:W-:Y:S02]  /*fc20*/  USHF.R.U32.HI UR13, URZ, UR7, UR13 ;  /* 0x00000007ff0d7299 */ /* 0x000fe4000801160d */
[----:B---3--:R-:W-:Y:S01]  /*fc30*/  UISETP.NE.AND UP2, UPT, UR10, 0x1, UPT ;  /* 0x000000010a00788c */ /* 0x008fe2000bf45270 */
[----:B------:R-:W2:Y:S03]  /*fc40*/  LDCU.64 UR6, c[0x0][0x380] ;  /* 0x00007000ff0677ac */ /* 0x000ea60008000a00 */
[----:B------:R-:W-:Y:S02]  /*fc50*/  USEL UR13, UR36, UR13, !UP2 ;  /* 0x0000000d240d7287 */ /* 0x000fe4000d000000 */
[----:B-----5:R-:W-:Y:S02]  /*fc60*/  UISETP.NE.AND UP2, UPT, UR14, 0x1, UPT ;  /* 0x000000010e00788c */ /* 0x020fe4000bf45270 */
[----:B----4-:R-:W-:-:S02]  /*fc70*/  UIMAD.WIDE.U32 UR16, UR13, UR8, URZ ;  /* 0x000000080d1072a5 */ /* 0x010fc4000f8e00ff */
[----:B------:R-:W-:-:S05]  /*fc80*/  UIADD3 UR8, UPT, UPT, -UR13, URZ, URZ ;  /* 0x000000ff0d087290 */ /* 0x000fca000fffe1ff */
[----:B------:R-:W-:Y:S02]  /*fc90*/  UMOV UR11, UR17 ;  /* 0x00000011000b7c82 */ /* 0x000fe40008000000 */
[----:B------:R-:W-:Y:S02]  /*fca0*/  USHF.R.U32.HI UR9, URZ, UR9, UR11 ;  /* 0x00000009ff097299 */ /* 0x000fe4000801160b */
[----:B------:R-:W-:Y:S02]  /*fcb0*/  UIMAD UR11, UR10, UR8, UR36 ;  /* 0x000000080a0b72a4 */ /* 0x000fe4000f8e0224 */
[----:B------:R-:W-:Y:S02]  /*fcc0*/  USEL UR12, UR13, UR9, !UP2 ;  /* 0x000000090d0c7287 */ /* 0x000fe4000d000000 */
[----:B--2---:R-:W-:Y:S02]  /*fcd0*/  UISETP.NE.AND UP2, UPT, UR7, URZ, UPT ;  /* 0x000000ff0700728c */ /* 0x004fe4000bf45270 */
[----:B------:R-:W-:-:S02]  /*fce0*/  USHF.L.U32 UR11, UR11, 0x8, URZ ;  /* 0x000000080b0b7899 */ /* 0x000fc400080006ff */
[----:B------:R-:W-:Y:S02]  /*fcf0*/  UIADD3 UR8, UPT, UPT, -UR12, URZ, URZ ;  /* 0x000000ff0c087290 */ /* 0x000fe4000fffe1ff */
[----:B------:R-:W-:Y:S02]  /*fd00*/  UISETP.GE.OR UP2, UPT, UR11, UR6, !UP2 ;  /* 0x000000060b00728c */ /* 0x000fe4000d746670 */
[----:B------:R-:W-:-:S07]  /*fd10*/  UIMAD UR14, UR14, UR8, UR13 ;  /* 0x000000080e0e72a4 */ /* 0x000fce000f8e020d */
[----:B-1----:R-:W-:Y:S05]  /*fd20*/  BRA.U UP2, `(.L_x_267) ;  /* 0x0000002902187547 */ /* 0x002fea000b800000 */
[----:B------:R-:W2:Y:S01]  /*fd30*/  LDCU UR6, c[0x0][0x38c] ;  /* 0x00007180ff0677ac */ /* 0x000ea20008000800 */
[----:B------:R-:W-:Y:S01]  /*fd40*/  BSSY.RECONVERGENT B0, `(.L_x_268) ;  /* 0x0000028000007945 */ /* 0x000fe20003800200 */
[----:B------:R-:W3:Y:S01]  /*fd50*/  LDCU.64 UR8, c[0x0][0x910] ;  /* 0x00012200ff0877ac */ /* 0x000ee20008000a00 */
[----:B------:R-:W4:Y:S01]  /*fd60*/  LDCU UR10, c[0x0][0x918] ;  /* 0x00012300ff0a77ac */ /* 0x000f220008000800 */
[----:B--2---:R-:W-:Y:S01]  /*fd70*/  IMAD.U32 R3, RZ, RZ, UR6 ;  /* 0x00000006ff037e24 */ /* 0x004fe2000f8e00ff */
[----:B---3--:R-:W-:-:S04]  /*fd80*/  UIMAD.WIDE.U32 UR16, UR12, UR9, URZ ;  /* 0x000000090c1072a5 */ /* 0x008fc8000f8e00ff */
[----:B------:R-:W-:Y:S01]  /*fd90*/  IABS R3, R3 ;  /* 0x0000000300037213 */ /* 0x000fe20000000000 */
[----:B------:R-:W-:-:S03]  /*fda0*/  UISETP.NE.AND UP2, UPT, UR8, 0x1, UPT ;  /* 0x000000010800788c */ /* 0x000fc6000bf45270 */
[----:B------:R-:W2:Y:S01]  /*fdb0*/  I2F.RP R0, R3 ;  /* 0x0000000300007306 */ /* 0x000ea20000209400 */
[----:B------:R-:W-:Y:S02]  /*fdc0*/  UMOV UR9, UR17 ;  /* 0x0000001100097c82 */ /* 0x000fe40008000000 */
[----:B----4-:R-:W-:-:S04]  /*fdd0*/  USHF.R.U32.HI UR9, URZ, UR10, UR9 ;  /* 0x0000000aff097299 */ /* 0x010fc80008011609 */
[----:B------:R-:W-:Y:S02]  /*fde0*/  USEL UR9, UR12, UR9, !UP2 ;  /* 0x000000090c097287 */ /* 0x000fe4000d000000 */
[----:B------:R-:W-:Y:S02]  /*fdf0*/  UISETP.NE.AND UP2, UPT, UR6, URZ, UPT ;  /* 0x000000ff0600728c */ /* 0x000fe4000bf45270 */
[----:B------:R-:W-:Y:S01]  /*fe00*/  UIADD3 UR9, UPT, UPT, -UR9, URZ, URZ ;  /* 0x000000ff09097290 */ /* 0x000fe2000fffe1ff */
[----:B--2---:R-:W2:Y:S03]  /*fe10*/  MUFU.RCP R6, R0 ;  /* 0x0000000000067308 */ /* 0x004ea60000001000 */
[----:B------:R-:W-:-:S04]  /*fe20*/  UIMAD UR12, UR8, UR9, UR12 ;  /* 0x00000009080c72a4 */ /* 0x000fc8000f8e020c */
[----:B------:R-:W-:-:S04]  /*fe30*/  ULOP3.LUT UR8, UR12, UR6, URZ, 0x3c, !UPT ;  /* 0x000000060c087292 */ /* 0x000fc8000f8e3cff */
[----:B------:R-:W-:Y:S01]  /*fe40*/  UISETP.GE.AND UP3, UPT, UR8, URZ, UPT ;  /* 0x000000ff0800728c */ /* 0x000fe2000bf66270 */
[----:B--2---:R-:W-:Y:S02]  /*fe50*/  IADD3 R6, PT, PT, R6, 0xffffffe, RZ ;  /* 0x0ffffffe06067810 */ /* 0x004fe40007ffe0ff */
[----:B------:R-:W-:Y:S02]  /*fe60*/  MOV R0, UR12 ;  /* 0x0000000c00007c02 */ /* 0x000fe40008000f00 */
[----:B------:R-:W2:Y:S02]  /*fe70*/  F2I.FTZ.U32.TRUNC.NTZ R7, R6 ;  /* 0x0000000600077305 */ /* 0x000ea4000021f000 */
[----:B------:R-:W-:Y:S01]  /*fe80*/  IABS R0, R0 ;  /* 0x0000000000007213 */ /* 0x000fe20000000000 */
[----:B--2---:R-:W-:Y:S02]  /*fe90*/  IMAD.MOV R2, RZ, RZ, -R7 ;  /* 0x000000ffff027224 */ /* 0x004fe400078e0a07 */
[----:B------:R-:W-:-:S02]  /*fea0*/  IMAD.MOV.U32 R6, RZ, RZ, RZ ;  /* 0x000000ffff067224 */ /* 0x000fc400078e00ff */
[----:B------:R-:W-:-:S04]  /*feb0*/  IMAD R2, R2, R3, RZ ;  /* 0x0000000302027224 */ /* 0x000fc800078e02ff */
[----:B------:R-:W-:-:S06]  /*fec0*/  IMAD.HI.U32 R2, R7, R2, R6 ;  /* 0x0000000207027227 */ /* 0x000fcc00078e0006 */
[----:B------:R-:W-:-:S05]  /*fed0*/  IMAD.HI.U32 R5, R2, R0, RZ ;  /* 0x0000000002057227 */ /* 0x000fca00078e00ff */
[----:B------:R-:W-:-:S05]  /*fee0*/  IADD3 R2, PT, PT, -R5, RZ, RZ ;  /* 0x000000ff05027210 */ /* 0x000fca0007ffe1ff */
[----:B------:R-:W-:-:S05]  /*fef0*/  IMAD R0, R3, R2, R0 ;  /* 0x0000000203007224 */ /* 0x000fca00078e0200 */
[----:B------:R-:W-:-:S13]  /*ff00*/  ISETP.GT.U32.AND P1, PT, R3, R0, PT ;  /* 0x000000000300720c */ /* 0x000fda0003f24070 */
[----:B------:R-:W-:Y:S01]  /*ff10*/  @!P1 IMAD.IADD R0, R0, 0x1, -R3 ;  /* 0x0000000100009824 */ /* 0x000fe200078e0a03 */
[----:B------:R-:W-:-:S04]  /*ff20*/  @!P1 IADD3 R5, PT, PT, R5, 0x1, RZ ;  /* 0x0000000105059810 */ /* 0x000fc80007ffe0ff */
[----:B------:R-:W-:-:S13]  /*ff30*/  ISETP.GE.U32.AND P2, PT, R0, R3, PT ;  /* 0x000000030000720c */ /* 0x000fda0003f46070 */
[----:B------:R-:W-:-:S05]  /*ff40*/  @P2 VIADD R5, R5, 0x1 ;  /* 0x0000000105052836 */ /* 0x000fca0000000000 */
[----:B------:R-:W-:-:S13]  /*ff50*/  R2UR UR13, R5 ;  /* 0x00000000050d72ca */ /* 0x000fda00000e0000 */
[----:B------:R-:W-:Y:S02]  /*ff60*/  @!UP3 UIADD3 UR13, UPT, UPT, -UR13, URZ, URZ ;  /* 0x000000ff0d0db290 */ /* 0x000fe4000fffe1ff */
[----:B------:R-:W-:-:S04]  /*ff70*/  @!UP2 ULOP3.LUT UR13, URZ, UR6, URZ, 0x33, !UPT ;  /* 0x00000006ff0da292 */ /* 0x000fc8000f8e33ff */
[----:B------:R-:W-:-:S04]  /*ff80*/  UIADD3 UR8, UPT, UPT, -UR13, URZ, URZ ;  /* 0x000000ff0d087290 */ /* 0x000fc8000fffe1ff */
[----:B------:R-:W-:Y:S01]  /*ff90*/  UIMAD UR12, UR6, UR8, UR12 ;  /* 0x00000008060c72a4 */ /* 0x000fe2000f8e020c */
[----:B------:R-:W-:Y:S11]  /*ffa0*/  @!P3 BRA `(.L_x_269) ;  /* 0x000000000004b947 */ /* 0x000ff60003800000 */
[----:B-1----:R-:W-:Y:S05]  /*ffb0*/  BPT.TRAP 0x1 ;  /* 0x000000040000795c */ /* 0x002fea0000300000 */
.L_x_269:
[----:B-1----:R-:W-:Y:S05]  /*ffc0*/  BSYNC.RECONVERGENT B0 ;  /* 0x0000000000007941 */ /* 0x002fea0003800200 */
.L_x_268:
[----:B------:R-:W1:Y:S01]  /*ffd0*/  S2UR UR8, SR_CgaCtaId ;  /* 0x00000000000879c3 */ /* 0x000e620000008800 */
[----:B------:R-:W-:Y:S01]  /*ffe0*/  UMOV UR6, 0x400 ;  /* 0x0000040000067882 */ /* 0x000fe20000000000 */
[----:B------:R-:W-:Y:S02]  /*fff0*/  SHF.L.U32 R6, R4, 0x1f, RZ ;  /* 0x0000001f04067819 */ /* 0x000fe400000006ff */
[----:B------:R-:W-:Y:S01]  /*10000*/  @!P0 MOV R0, 0x2000 ;  /* 0x0000200000008802 */ /* 0x000fe20000000f00 */
[----:B-1----:R-:W-:-:S09]  /*10010*/  ULEA UR8, UR8, UR6, 0x18 ;  /* 0x0000000608087291 */ /* 0x002fd2000f8ec0ff */
[----:B------:R-:W1:Y:S02]  /*10020*/  SYNCS.PHASECHK.TRANS64.TRYWAIT P1, [UR8+0xb010], R6 ;  /* 0x00b01006ff0075a7 */ /* 0x000e640008021108 */
[----:B-1----:R-:W-:Y:S05]  /*10030*/  @!P1 BRA `(.L_x_270) ;  /* 0x0000003c006c9947 */ /* 0x002fea0003800000 */
.L_x_433:
[----:B------:R2:W-:Y:S01]  /*10040*/  @!P0 SYNCS.ARRIVE.TRANS64 RZ, [UR8+0xb000], R0 ;  /* 0x00b00000ffff89a7 */ /* 0x0005e20008000008 */
[----:B------:R-:W-:Y:S04]  /*10050*/  BSSY.RECONVERGENT B0, `(.L_x_271) ;  /* 0x0000003000007945 */ /* 0x000fe80003800200 */
[----:B------:R-:W-:Y:S05]  /*10060*/  @!P5 BRA `(.L_x_272) ;  /* 0x000000000004d947 */ /* 0x000fea0003800000 */
[----:B------:R-:W-:Y:S05]  /*10070*/  BPT.TRAP 0x1 ;  /* 0x000000040000795c */ /* 0x000fea0000300000 */
.L_x_272:
[----:B------:R-:W-:Y:S05]  /*10080*/  BSYNC.RECONVERGENT B0 ;  /* 0x0000000000007941 */ /* 0x000fea0003800200 */
.L_x_271:
[----:B-1----:R-:W1:Y:S01]  /*10090*/  S2R R3, SR_TID.X ;  /* 0x0000000000037919 */ /* 0x002e620000002100 */
[----:B------:R-:W-:Y:S01]  /*100a0*/  BSSY.RECONVERGENT B0, `(.L_x_273) ;  /* 0x0000005000007945 */ /* 0x000fe20003800200 */
[----:B-1----:R-:W-:-:S04]  /*100b0*/  LOP3.LUT P2, RZ, R3, 0x1f, RZ, 0xc0, !PT ;  /* 0x0000001f03ff7812 */ /* 0x002fc8000784c0ff */
[----:B------:R-:W-:-:S13]  /*100c0*/  PLOP3.LUT P2, PT, P2, P0, PT, 0x8f, 0xf8 ;  /* 0x0000000000f8781c */ /* 0x000fda0001741177 */
[----:B------:R-:W-:Y:S05]  /*100d0*/  @P2 BRA `(.L_x_274) ;  /* 0x0000000000042947 */ /* 0x000fea0003800000 */
[----:B------:R-:W-:Y:S05]  /*100e0*/  BPT.TRAP 0x1 ;  /* 0x000000040000795c */ /* 0x000fea0000300000 */
.L_x_274:
[----:B------:R-:W-:Y:S05]  /*100f0*/  BSYNC.RECONVERGENT B0 ;  /* 0x0000000000007941 */ /* 0x000fea0003800200 */
.L_x_273:
[----:B------:R-:W-:Y:S02]  /*10100*/  UIADD3 UR18, UP2, UPT, UR4, 0x80, URZ ;  /* 0x0000008004127890 */ /* 0x000fe4000ff5e0ff */
[----:B------:R-:W-:Y:S02]  /*10110*/  UIADD3 UR9, UPT, UPT, UR8, 0xb000, URZ ;  /* 0x0000b00008097890 */ /* 0x000fe4000fffe0ff */
[----:B------:R-:W-:Y:S01]  /*10120*/  UIADD3.X UR19, UPT, UPT, URZ, UR5, URZ, UP2, !UPT ;  /* 0x00000005ff137290 */ /* 0x000fe200097fe4ff */
[----:B------:R-:W-:Y:S01]  /*10130*/  UMOV UR16, 0x0 ;  /* 0x0000000000107882 */ /* 0x000fe20000000000 */
[----:B------:R-:W-:Y:S01]  /*10140*/  UMOV UR17, 0x10000000 ;  /* 0x1000000000117882 */ /* 0x000fe20000000000 */
[----:B------:R-:W-:-:S06]  /*10150*/  UMOV UR10, URZ ;  /* 0x000000ff000a7c82 */ /* 0x000fcc0008000000 */
[----:B------:R1:W-:Y:S02]  /*10160*/  UTMALDG.5D [UR8], [UR18], desc[UR16] ;  /* 0x00001008120075b4 */ /* 0x0003e40008021000 */
[----:B-1----:R-:W-:Y:S05]  /*10170*/  BRA.U !UP0, `(.L_x_275) ;  /* 0x0000000108047547 */ /* 0x002fea000b800000 */
[----:B------:R-:W-:Y:S05]  /*10180*/  BPT.TRAP 0x1 ;  /* 0x000000040000795c */ /* 0x000fea0000300000 */
.L_x_275:
[----:B------:R-:W-:Y:S01]  /*10190*/  ULEA UR17, UR22, UR8, 0x3 ;  /* 0x0000000816117291 */ /* 0x000fe2000f8e18ff */
[----:B------:R-:W-:Y:S01]  /*101a0*/  IMAD.U32 R5, RZ, RZ, UR15 ;  /* 0x0000000fff057e24 */ /* 0x000fe2000f8e00ff */
[----:B------:R-:W-:-:S04]  /*101b0*/  @!P0 MOV R2, 0x1000 ;  /* 0x0000100000028802 */ /* 0x000fc80000000f00 */
[----:B------:R-:W-:-:S04]  /*101c0*/  SHF.L.U32 R5, R5, 0x1f, RZ ;  /* 0x0000001f05057819 */ /* 0x000fc800000006ff */
[----:B------:R-:W1:Y:S02]  /*101d0*/  SYNCS.PHASECHK.TRANS64.TRYWAIT P1, [UR17+0xb038], R5 ;  /* 0x00b03805ff0075a7 */ /* 0x000e640008021111 */
[----:B-1----:R-:W-:Y:S05]  /*101e0*/  @!P1 BRA `(.L_x_276) ;  /* 0x0000003c00189947 */ /* 0x002fea0003800000 */
.L_x_435:
[----:B------:R3:W-:Y:S01]  /*101f0*/  @!P0 SYNCS.ARRIVE.TRANS64 RZ, [UR17+0xb020], R2 ;  /* 0x00b02002ffff89a7 */ /* 0x0007e20008000011 */
[----:B------:R-:W-:Y:S05]  /*10200*/  BRA.U !UP1, `(.L_x_277) ;  /* 0x0000000109047547 */ /* 0x000fea000b800000 */
[----:B------:R-:W-:Y:S05]  /*10210*/  BPT.TRAP 0x1 ;  /* 0x000000040000795c */ /* 0x000fea0000300000 */
.L_x_277:
[----:B---3--:R-:W-:Y:S01]  /*10220*/  LOP3.LUT P1, R2, R3, 0x1f, RZ, 0xc0, !PT ;  /* 0x0000001f03027812 */ /* 0x008fe2000782c0ff */
[----:B------:R-:W-:Y:S03]  /*10230*/  BSSY.RECONVERGENT B0, `(.L_x_278) ;  /* 0x0000004000007945 */ /* 0x000fe60003800200 */
[----:B------:R-:W-:-:S13]  /*10240*/  PLOP3.LUT P1, PT, P1, P0, PT, 0x8f, 0xf8 ;  /* 0x0000000000f8781c */ /* 0x000fda0000f21177 */
[----:B------:R-:W-:Y:S05]  /*10250*/  @P1 BRA `(.L_x_279) ;  /* 0x0000000000041947 */ /* 0x000fea0003800000 */
[----:B------:R-:W-:Y:S05]  /*10260*/  BPT.TRAP 0x1 ;  /* 0x000000040000795c */ /* 0x000fea0000300000 */
.L_x_279:
[----:B------:R-:W-:Y:S05]  /*10270*/  BSYNC.RECONVERGENT B0 ;  /* 0x0000000000007941 */ /* 0x000fea0003800200 */
.L_x_278:
[----:B------:R-:W-:Y:S01]  /*10280*/  ULEA UR16, UR22, UR8, 0xc ;  /* 0x0000000816107291 */ /* 0x000fe2000f8e60ff */
[----:B------:R-:W-:Y:S01]  /*10290*/  BSSY.RECONVERGENT B0, `(.L_x_280) ;  /* 0x0000013000007945 */ /* 0x000fe20003800200 */
[----:B------:R-:W-:Y:S02]  /*102a0*/  UIADD3 UR26, UP2, UPT, UR4, 0x180, URZ ;  /* 0x00000180041a7890 */ /* 0x000fe4000ff5e0ff */
[----:B------:R-:W-:Y:S02]  /*102b0*/  UIADD3 UR6, UPT, UPT, UR22, 0x1, URZ ;  /* 0x0000000116067890 */ /* 0x000fe4000fffe0ff */
[----:B------:R-:W-:Y:S02]  /*102c0*/  UIADD3 UR17, UPT, UPT, UR17, 0xb020, URZ ;  /* 0x0000b02011117890 */ /* 0x000fe4000fffe0ff */
[----:B------:R-:W-:Y:S02]  /*102d0*/  UIADD3 UR16, UPT, UPT, UR16, 0x4000, URZ ;  /* 0x0000400010107890 */ /* 0x000fe4000fffe0ff */
[----:B------:R-:W-:-:S02]  /*102e0*/  UIADD3.X UR27, UPT, UPT, URZ, UR5, URZ, UP2, !UPT ;  /* 0x00000005ff1b7290 */ /* 0x000fc400097fe4ff */
[----:B------:R-:W-:Y:S01]  /*102f0*/  UISETP.NE.AND UP2, UPT, UR6, 0x3, UPT ;  /* 0x000000030600788c */ /* 0x000fe2000bf45270 */
[----:B------:R-:W-:Y:S01]  /*10300*/  UMOV UR24, 0x0 ;  /* 0x0000000000187882 */ /* 0x000fe20000000000 */
[----:B------:R-:W-:Y:S02]  /*10310*/  UMOV UR25, 0x10000000 ;  /* 0x1000000000197882 */ /* 0x000fe40000000000 */
[----:B------:R-:W-:Y:S01]  /*10320*/  USEL UR9, URZ, 0x1, UP2 ;  /* 0x00000001ff097887 */ /* 0x000fe20009000000 */
[----:B------:R-:W-:Y:S01]  /*10330*/  UMOV UR18, URZ ;  /* 0x000000ff00127c82 */ /* 0x000fe20008000000 */
[----:B------:R-:W-:Y:S01]  /*10340*/  UMOV UR19, URZ ;  /* 0x000000ff00137c82 */ /* 0x000fe20008000000 */
[----:B------:R-:W-:Y:S01]  /*10350*/  UMOV UR20, UR13 ;  /* 0x0000000d00147c82 */ /* 0x000fe20008000000 */
[----:B------:R-:W-:Y:S01]  /*10360*/  UMOV UR21, UR14 ;  /* 0x0000000e00157c82 */ /* 0x000fe20008000000 */
[----:B------:R-:W-:Y:S01]  /*10370*/  USEL UR6, UR6, URZ, UP2 ;  /* 0x000000ff06067287 */ /* 0x000fe20009000000 */
[----:B------:R3:W-:Y:S01]  /*10380*/  UTMALDG.4D [UR16], [UR26], desc[UR24] ;  /* 0x000018101a0075b4 */ /* 0x0007e20008019000 */
[----:B------:R-:W-:Y:S01]  /*10390*/  ULOP3.LUT UR15, UR15, UR9, URZ, 0x3c, !UPT ;  /* 0x000000090f0f7292 */ /* 0x000fe2000f8e3cff */
[----:B---3--:R-:W-:Y:S06]  /*103a0*/  @!P3 BRA `(.L_x_281) ;  /* 0x000000000004b947 */ /* 0x008fec0003800000 */
[----:B------:R-:W-:Y:S05]  /*103b0*/  BPT.TRAP 0x1 ;  /* 0x000000040000795c */ /* 0x000fea0000300000 */
.L_x_281:
[----:B------:R-:W-:Y:S05]  /*103c0*/  BSYNC.RECONVERGENT B0 ;  /* 0x0000000000007941 */ /* 0x000fea0003800200 */
.L_x_280:
[----:B------:R-:W3:Y:S01]  /*103d0*/  SYNCS.PHASECHK.TRANS64.TRYWAIT P1, [UR8+0xb018], R6 ;  /* 0x00b01806ff0075a7 */ /* 0x000ee20008021108 */
[----:B-12---:R-:W-:Y:S01]  /*103e0*/  @!P0 MOV R0, 0x2000 ;  /* 0x0000200000008802 */ /* 0x006fe20000000f00 */
[----:B---3--:R-:W-:Y:S06]  /*103f0*/  @!P1 BRA `(.L_x_282) ;  /* 0x0000003800ac9947 */ /* 0x008fec0003800000 */
.L_x_437:
[----:B------:R2:W-:Y:S01]  /*10400*/  @!P0 SYNCS.ARRIVE.TRANS64 RZ, [UR8+0xb008], R0 ;  /* 0x00b00800ffff89a7 */ /* 0x0005e20008000008 */
[----:B------:R-:W-:Y:S04]  /*10410*/  BSSY.RECONVERGENT B0, `(.L_x_283) ;  /* 0x0000003000007945 */ /* 0x000fe80003800200 */
[----:B------:R-:W-:Y:S05]  /*10420*/  @!P5 BRA `(.L_x_284) ;  /* 0x000000000004d947 */ /* 0x000fea0003800000 */
[----:B------:R-:W-:Y:S05]  /*10430*/  BPT.TRAP 0x1 ;  /* 0x000000040000795c */ /* 0x000fea0000300000 */
.L_x_284:
[----:B------:R-:W-:Y:S05]  /*10440*/  BSYNC.RECONVERGENT B0 ;  /* 0x0000000000007941 */ /* 0x000fea0003800200 */
.L_x_283:
[----:B------:R-:W-:Y:S01]  /*10450*/  ISETP.EQ.OR P1, PT, R2, RZ, P0 ;  /* 0x000000ff0200720c */ /* 0x000fe20000722670 */
[----:B------:R-:W-:-:S12]  /*10460*/  BSSY.RECONVERGENT B0, `(.L_x_285) ;  /* 0x0000003000007945 */ /* 0x000fd80003800200 */
[----:B------:R-:W-:Y:S05]  /*10470*/  @P1 BRA `(.L_x_286) ;  /* 0x0000000000041947 */ /* 0x000fea0003800000 */
[----:B------:R-:W-:Y:S05]  /*10480*/  BPT.TRAP 0x1 ;  /* 0x000000040000795c */ /* 0x000fea0000300000 */
.L_x_286:
[----:B------:R-:W-:Y:S05]  /*10490*/  BSYNC.RECONVERGENT B0 ;  /* 0x0000000000007941 */ /* 0x000fea0003800200 */
.L_x_285:
[----:B------:R-:W-:Y:S02]  /*104a0*/  UIADD3 UR10, UP2, UPT, UR4, 0x80, URZ ;  /* 0x00000080040a7890 */ /* 0x000fe4000ff5e0ff */
[----:B------:R-:W-:Y:S02]  /*104b0*/  UIADD3 UR19, UPT, UPT, UR11, 0x80, URZ ;  /* 0x000000800b137890 */ /* 0x000fe4000fffe0ff */
[----:B------:R-:W-:Y:S02]  /*104c0*/  UIADD3 UR16, UPT, UPT, UR8, 0x2000, URZ ;  /* 0x0000200008107890 */ /* 0x000fe4000fffe0ff */
[----:B------:R-:W-:Y:S02]  /*104d0*/  UIADD3 UR17, UPT, UPT, UR8, 0xb008, URZ ;  /* 0x0000b00808117890 */ /* 0x000fe4000fffe0ff */
[----:B------:R-:W-:Y:S01]  /*104e0*/  UIADD3.X UR11, UPT, UPT, URZ, UR5, URZ, UP2, !UPT ;  /* 0x00000005ff0b7290 */ /* 0x000fe200097fe4ff */
[----:B------:R-:W-:Y:S01]  /*104f0*/  UMOV UR24, 0x0 ;  /* 0x0000000000187882 */ /* 0x000fe20000000000 */
[----:B------:R-:W-:Y:S01]  /*10500*/  UMOV UR25, 0x10000000 ;  /* 0x1000000000197882 */ /* 0x000fe20000000000 */
[----:B------:R-:W-:Y:S01]  /*10510*/  UMOV UR18, URZ ;  /* 0x000000ff00127c82 */ /* 0x000fe20008000000 */
[----:B------:R-:W-:Y:S01]  /*10520*/  UMOV UR20, UR12 ;  /* 0x0000000c00147c82 */ /* 0x000fe20008000000 */
[----:B------:R-:W-:Y:S01]  /*10530*/  UMOV UR21, UR13 ;  /* 0x0000000d00157c82 */ /* 0x000fe20008000000 */
[----:B------:R-:W-:-:S03]  /*10540*/  UMOV UR22, UR14 ;  /* 0x0000000e00167c82 */ /* 0x000fc60008000000 */
[----:B------:R3:W-:Y:S02]  /*10550*/  UTMALDG.5D [UR16], [UR10], desc[UR24] ;  /* 0x000018100a0075b4 */ /* 0x0007e40008021000 */
[----:B---3--:R-:W-:Y:S05]  /*10560*/  BRA.U !UP0, `(.L_x_287) ;  /* 0x0000000108047547 */ /* 0x008fea000b800000 */
[----:B------:R-:W-:Y:S05]  /*10570*/  BPT.TRAP 0x1 ;  /* 0x000000040000795c */ /* 0x000fea0000300000 */
.L_x_287:
[----:B------:R-:W-:Y:S01]  /*10580*/  ULEA UR17, UR6, UR8, 0x3 ;  /* 0x0000000806117291 */ /* 0x000fe2000f8e18ff */
[----:B-1----:R-:W-:Y:S01]  /*10590*/  IMAD.U32 R3, RZ, RZ, UR15 ;  /* 0x0000000fff037e24 */ /* 0x002fe2000f8e00ff */
[----:B------:R-:W-:-:S04]  /*105a0*/  @!P0 MOV R2, 0x1000 ;  /* 0x0000100000028802 */ /* 0x000fc80000000f00 */
[----:B------:R-:W-:-:S04]  /*105b0*/  SHF.L.U32 R3, R3, 0x1f, RZ ;  /* 0x0000001f03037819 */ /* 0x000fc800000006ff */
[----:B------:R-:W1:Y:S02]  /*105c0*/  SYNCS.PHASECHK.TRANS64.TRYWAIT P1, [UR17+0xb038], R3 ;  /* 0x00b03803ff0075a7 */ /* 0x000e640008021111 */
[----:B-1----:R-:W-:Y:S05]  /*105d0*/  @!P1 BRA `(.L_x_288) ;  /* 0x00000038004c9947 */ /* 0x002fea0003800000 */
.L_x_439:
[----:B------:R3:W-:Y:S01]  /*105e0*/  @!P0 SYNCS.ARRIVE.TRANS64 RZ, [UR17+0xb020], R2 ;  /* 0x00b02002ffff89a7 */ /* 0x0007e20008000011 */
[----:B------:R-:W-:Y:S05]  /*105f0*/  BRA.U !UP1, `(.L_x_289) ;  /* 0x0000000109047547 */ /* 0x000fea000b800000 */
[----:B------:R-:W-:Y:S05]  /*10600*/  BPT.TRAP 0x1 ;  /* 0x000000040000795c */ /* 0x000fea0000300000 */
.L_x_289:
[----:B------:R-:W-:Y:S04]  /*10610*/  BSSY.RECONVERGENT B0, `(.L_x_290) ;  /* 0x0000003000007945 */ /* 0x000fe80003800200 */
[----:B------:R-:W-:Y:S05]  /*10620*/  @P2 BRA `(.L_x_291) ;  /* 0x0000000000042947 */ /* 0x000fea0003800000 */
[----:B------:R-:W-:Y:S05]  /*10630*/  BPT.TRAP 0x1 ;  /* 0x000000040000795c */ /* 0x000fea0000300000 */
.L_x_291:
[----:B------:R-:W-:Y:S05]  /*10640*/  BSYNC.RECONVERGENT B0 ;  /* 0x0000000000007941 */ /* 0x000fea0003800200 */
.L_x_290:
[----:B------:R-:W-:Y:S01]  /*10650*/  ULEA UR16, UR6, UR8, 0xc ;  /* 0x0000000806107291 */ /* 0x000fe2000f8e60ff */
[----:B------:R-:W-:Y:S01]  /*10660*/  LOP3.LUT R4, R4, 0x1, RZ, 0x3c, !PT ;  /* 0x0000000104047812 */ /* 0x000fe200078e3cff */
[----:B------:R-:W-:Y:S02]  /*10670*/  UIADD3 UR24, UP2, UPT, UR4, 0x280, URZ ;  /* 0x0000028004187890 */ /* 0x000fe4000ff5e0ff */
[----:B------:R-:W-:Y:S02]  /*10680*/  UIADD3 UR17, UPT, UPT, UR17, 0xb020, URZ ;  /* 0x0000b02011117890 */ /* 0x000fe4000fffe0ff */
[----:B------:R-:W-:Y:S02]  /*10690*/  UIADD3 UR16, UPT, UPT, UR16, 0x4000, URZ ;  /* 0x0000400010107890 */ /* 0x000fe4000fffe0ff */
[----:B------:R-:W-:Y:S01]  /*106a0*/  UIADD3.X UR25, UPT, UPT, URZ, UR5, URZ, UP2, !UPT ;  /* 0x00000005ff197290 */ /* 0x000fe200097fe4ff */
[----:B------:R-:W-:Y:S01]  /*106b0*/  UMOV UR10, 0x0 ;  /* 0x00000000000a7882 */ /* 0x000fe20000000000 */
[----:B------:R-:W-:Y:S01]  /*106c0*/  UMOV UR11, 0x10000000 ;  /* 0x10000000000b7882 */ /* 0x000fe20000000000 */
[----:B------:R-:W-:Y:S01]  /*106d0*/  UMOV UR18, URZ ;  /* 0x000000ff00127c82 */ /* 0x000fe20008000000 */
[----:B------:R-:W-:Y:S01]  /*106e0*/  UMOV UR19, URZ ;  /* 0x000000ff00137c82 */ /* 0x000fe20008000000 */
[----:B------:R-:W-:Y:S01]  /*106f0*/  UMOV UR20, UR13 ;  /* 0x0000000d00147c82 */ /* 0x000fe20008000000 */
[----:B------:R-:W-:Y:S01]  /*10700*/  UMOV UR21, UR14 ;  /* 0x0000000e00157c82 */ /* 0x000fe20008000000 */
[----:B------:R-:W-:-:S02]  /*10710*/  UIADD3 UR6, UPT, UPT, UR6, 0x1, URZ ;  /* 0x0000000106067890 */ /* 0x000fc4000fffe0ff */
[----:B------:R4:W-:Y:S02]  /*10720*/  UTMALDG.4D [UR16], [UR24], desc[UR10] ;  /* 0x00000a10180075b4 */ /* 0x0009e40008019000 */
[----:B------:R-:W-:-:S04]  /*10730*/  UISETP.NE.AND UP2, UPT, UR6, 0x3, UPT ;  /* 0x000000030600788c */ /* 0x000fc8000bf45270 */
[----:B------:R-:W-:Y:S02]  /*10740*/  USEL UR9, URZ, 0x1, UP2 ;  /* 0x00000001ff097887 */ /* 0x000fe40009000000 */
[----:B------:R-:W-:Y:S02]  /*10750*/  USEL UR22, UR6, URZ, UP2 ;  /* 0x000000ff06167287 */ /* 0x000fe40009000000 */
[----:B------:R-:W-:Y:S02]  /*10760*/  UISETP.GE.AND UP2, UPT, UR7, 0x41, UPT ;  /* 0x000000410700788c */ /* 0x000fe4000bf46270 */
[----:B------:R-:W-:-:S07]  /*10770*/  ULOP3.LUT UR15, UR15, UR9, URZ, 0x3c, !UPT ;  /* 0x000000090f0f7292 */ /* 0x000fce000f8e3cff */
[----:B----4-:R-:W-:Y:S05]  /*10780*/  BRA.U !UP2, `(.L_x_267) ;  /* 0x0000001d0a807547 */ /* 0x010fea000b800000 */
[----:B------:R-:W-:Y:S01]  /*10790*/  UIADD3 UR7, UPT, UPT, UR7, 0x3f, URZ ;  /* 0x0000003f07077890 */ /* 0x000fe2000fffe0ff */
[----:B------:R-:W-:-:S03]  /*107a0*/  UMOV UR10, 0x1 ;  /* 0x00000001000a7882 */ /* 0x000fc60000000000 */
[----:B------:R-:W-:-:S04]  /*107b0*/  USHF.R.S32.HI UR6, URZ, 0x1f, UR7 ;  /* 0x0000001fff067899 */ /* 0x000fc80008011407 */
[----:B------:R-:W-:-:S04]  /*107c0*/  ULEA.HI UR6, UR6, UR7, URZ, 0x6 ;  /* 0x0000000706067291 */ /* 0x000fc8000f8f30ff */
[----:B------:R-:W-:-:S04]  /*107d0*/  USHF.R.S32.HI UR6, URZ, 0x6, UR6 ;  /* 0x00000006ff067899 */ /* 0x000fc80008011406 */
[----:B------:R-:W-:-:S04]  /*107e0*/  UISETP.LT.AND UP2, UPT, UR6, 0x2, UPT ;  /* 0x000000020600788c */ /* 0x000fc8000bf41270 */
[----:B------:R-:W-:-:S04]  /*107f0*/  USEL UR7, UR6, 0x2, UP2 ;  /* 0x0000000206077887 */ /* 0x000fc80009000000 */
[----:B------:R-:W-:-:S04]  /*10800*/  UIADD3 UR7, UPT, UPT, UR6, -UR7, URZ ;  /* 0x8000000706077290 */ /* 0x000fc8000fffe0ff */
[----:B------:R-:W-:Y:S02]  /*10810*/  UISETP.GE.U32.AND UP2, UPT, UR7, 0x3, UPT ;  /* 0x000000030700788c */ /* 0x000fe4000bf46070 */
[----:B------:R-:W-:-:S04]  /*10820*/  UIADD3 UR9, UPT, UPT, UR7, 0x1, URZ ;  /* 0x0000000107097890 */ /* 0x000fc8000fffe0ff */
[----:B------:R-:W-:-:S03]  /*10830*/  ULOP3.LUT UR6, UR9, 0x3, URZ, 0xc0, !UPT ;  /* 0x0000000309067892 */ /* 0x000fc6000f8ec0ff */
[----:B------:R-:W-:Y:S09]  /*10840*/  BRA.U !UP2, `(.L_x_292) ;  /* 0x000000110a347547 */ /* 0x000ff2000b800000 */
[----:B------:R-:W-:Y:S01]  /*10850*/  ULOP3.LUT UR9, UR9, 0xfffffffc, URZ, 0xc0, !UPT ;  /* 0xfffffffc09097892 */ /* 0x000fe2000f8ec0ff */
[----:B------:R-:W-:-:S11]  /*10860*/  UMOV UR7, 0x1 ;  /* 0x0000000100077882 */ /* 0x000fd60000000000 */
.L_x_333:
[----:B--2---:R-:W-:Y:S05]  /*10870*/  BRA.U !UP0, `(.L_x_293) ;  /* 0x0000000108047547 */ /* 0x004fea000b800000 */
[----:B------:R-:W-:Y:S05]  /*10880*/  BPT.TRAP 0x1 ;  /* 0x000000040000795c */ /* 0x000fea0000300000 */
.L_x_293:
[----:B------:R-:W4:Y:S01]  /*10890*/  S2UR UR8, SR_CgaCtaId ;  /* 0x00000000000879c3 */ /* 0x000f220000008800 */
[----:B------:R-:W-:Y:S01]  /*108a0*/  UMOV UR10, 0x400 ;  /* 0x00000400000a7882 */ /* 0x000fe20000000000 */
[----:B-1----:R-:W-:Y:S01]  /*108b0*/  IMAD.U32 R3, RZ, RZ, UR15 ;  /* 0x0000000fff037e24 */ /* 0x002fe2000f8e00ff */
[----:B---3--:R-:W-:-:S04]  /*108c0*/  @!P0 MOV R2, 0x1000 ;  /* 0x0000100000028802 */ /* 0x008fc80000000f00 */
[----:B------:R-:W-:Y:S01]  /*108d0*/  SHF.L.U32 R3, R3, 0x1f, RZ ;  /* 0x0000001f03037819 */ /* 0x000fe200000006ff */
[----:B----4-:R-:W-:-:S04]  /*108e0*/  ULEA UR8, UR8, UR10, 0x18 ;  /* 0x0000000a08087291 */ /* 0x010fc8000f8ec0ff */
[----:B------:R-:W-:-:S09]  /*108f0*/  ULEA UR17, UR22, UR8, 0x3 ;  /* 0x0000000816117291 */ /* 0x000fd2000f8e18ff */
[----:B------:R-:W1:Y:S02]  /*10900*/  SYNCS.PHASECHK.TRANS64.TRYWAIT P1, [UR17+0xb038], R3 ;  /* 0x00b03803ff0075a7 */ /* 0x000e640008021111 */
[----:B-1----:R-:W-:Y:S05]  /*10910*/  @!P1 BRA `(.L_x_294) ;  /* 0x0000003400949947 */ /* 0x002fea0003800000 */
.L_x_441:
[----:B------:R3:W-:Y:S01]  /*10920*/  @!P0 SYNCS.ARRIVE.TRANS64 RZ, [UR17+0xb020], R2 ;  /* 0x00b02002ffff89a7 */ /* 0x0007e20008000011 */
[----:B------:R-:W-:Y:S05]  /*10930*/  BRA.U !UP1, `(.L_x_295) ;  /* 0x0000000109047547 */ /* 0x000fea000b800000 */
[----:B------:R-:W-:Y:S05]  /*10940*/  BPT.TRAP 0x1 ;  /* 0x000000040000795c */ /* 0x000fea0000300000 */
.L_x_295:
[----:B-12---:R-:W1:Y:S01]  /*10950*/  S2R R0, SR_TID.X ;  /* 0x0000000000007919 */ /* 0x006e620000002100 */
[----:B------:R-:W-:Y:S01]  /*10960*/  BSSY.RECONVERGENT B0, `(.L_x_296) ;  /* 0x0000005000007945 */ /* 0x000fe20003800200 */
[----:B-1----:R-:W-:-:S04]  /*10970*/  LOP3.LUT P2, RZ, R0, 0x1f, RZ, 0xc0, !PT ;  /* 0x0000001f00ff7812 */ /* 0x002fc8000784c0ff */
[----:B------:R-:W-:-:S13]  /*10980*/  PLOP3.LUT P2, PT, P2, P0, PT, 0x8f, 0xf8 ;  /* 0x0000000000f8781c */ /* 0x000fda0001741177 */
[----:B------:R-:W-:Y:S05]  /*10990*/  @P2 BRA `(.L_x_297) ;  /* 0x0000000000042947 */ /* 0x000fea0003800000 */
[----:B------:R-:W-:Y:S05]  /*109a0*/  BPT.TRAP 0x1 ;  /* 0x000000040000795c */ /* 0x000fea0000300000 */
.L_x_297:
[----:B------:R-:W-:Y:S05]  /*109b0*/  BSYNC.RECONVERGENT B0 ;  /* 0x0000000000007941 */ /* 0x000fea0003800200 */
.L_x_296:
[----:B------:R-:W-:Y:S02]  /*109c0*/  ULEA UR16, UR22, UR8, 0xc ;  /* 0x0000000816107291 */ /* 0x000fe4000f8e60ff */
[----:B------:R-:W-:Y:S02]  /*109d0*/  UIADD3 UR24, UP2, UPT, UR4, 0x180, URZ ;  /* 0x0000018004187890 */ /* 0x000fe4000ff5e0ff */
[----:B------:R-:W-:Y:S02]  /*109e0*/  USHF.L.U32 UR19, UR7, 0x6, URZ ;  /* 0x0000000607137899 */ /* 0x000fe400080006ff */
        /* <DEDUP_REMOVED lines=8> */
[----:B------:R-:W-:-:S03]  /*10a70*/  UIADD3 UR22, UPT, UPT, UR22, 0x1, URZ ;  /* 0x0000000116167890 */ /* 0x000fc6000fffe0ff */
[----:B------:R1:W-:Y:S01]  /*10a80*/  UTMALDG.4D [UR16], [UR24], desc[UR10] ;  /* 0x00000a10180075b4 */ /* 0x0003e20008019000 */
[----:B------:R-:W-:-:S04]  /*10a90*/  UISETP.NE.AND UP2, UPT, UR22, 0x3, UPT ;  /* 0x000000031600788c */ /* 0x000fc8000bf45270 */
[----:B------:R-:W-:Y:S02]  /*10aa0*/  USEL UR12, URZ, 0x1, UP2 ;  /* 0x00000001ff0c7887 */ /* 0x000fe40009000000 */
[----:B------:R-:W-:Y:S02]  /*10ab0*/  USEL UR22, UR22, URZ, UP2 ;  /* 0x000000ff16167287 */ /* 0x000fe40009000000 */
[----:B------:R-:W-:Y:S01]  /*10ac0*/  ULOP3.LUT UR15, UR15, UR12, URZ, 0x3c, !UPT ;  /* 0x0000000c0f0f7292 */ /* 0x000fe2000f8e3cff */
[----:B-1----:R-:W-:Y:S11]  /*10ad0*/  BRA.U !UP0, `(.L_x_298) ;  /* 0x0000000108047547 */ /* 0x002ff6000b800000 */
[----:B------:R-:W-:Y:S05]  /*10ae0*/  BPT.TRAP 0x1 ;  /* 0x000000040000795c */ /* 0x000fea0000300000 */
.L_x_298:
[----:B------:R-:W-:Y:S01]  /*10af0*/  ULEA UR17, UR22, UR8, 0x3 ;  /* 0x0000000816117291 */ /* 0x000fe2000f8e18ff */
[----:B------:R-:W-:Y:S01]  /*10b00*/  IMAD.U32 R3, RZ, RZ, UR15 ;  /* 0x0000000fff037e24 */ /* 0x000fe2000f8e00ff */
[----:B---3--:R-:W-:-:S04]  /*10b10*/  @!P0 MOV R2, 0x1000 ;  /* 0x0000100000028802 */ /* 0x008fc80000000f00 */
[----:B------:R-:W-:-:S04]  /*10b20*/  SHF.L.U32 R3, R3, 0x1f, RZ ;  /* 0x0000001f03037819 */ /* 0x000fc800000006ff */
[----:B------:R-:W1:Y:S02]  /*10b30*/  SYNCS.PHASECHK.TRANS64.TRYWAIT P1, [UR17+0xb038], R3 ;  /* 0x00b03803ff0075a7 */ /* 0x000e640008021111 */
[----:B-1----:R-:W-:Y:S05]  /*10b40*/  @!P1 BRA `(.L_x_299) ;  /* 0x0000003400209947 */ /* 0x002fea0003800000 */
.L_x_443:
[----:B------:R2:W-:Y:S01]  /*10b50*/  @!P0 SYNCS.ARRIVE.TRANS64 RZ, [UR17+0xb020], R2 ;  /* 0x00b02002ffff89a7 */ /* 0x0005e20008000011 */
[----:B------:R-:W-:Y:S05]  /*10b60*/  BRA.U !UP1, `(.L_x_300) ;  /* 0x0000000109047547 */ /* 0x000fea000b800000 */
[----:B------:R-:W-:Y:S05]  /*10b70*/  BPT.TRAP 0x1 ;  /* 0x000000040000795c */ /* 0x000fea0000300000 */
.L_x_300:
[----:B------:R-:W-:Y:S04]  /*10b80*/  BSSY.RECONVERGENT B0, `(.L_x_301) ;  /* 0x0000003000007945 */ /* 0x000fe80003800200 */
[----:B------:R-:W-:Y:S05]  /*10b90*/  @P2 BRA `(.L_x_302) ;  /* 0x0000000000042947 */ /* 0x000fea0003800000 */
[----:B------:R-:W-:Y:S05]  /*10ba0*/  BPT.TRAP 0x1 ;  /* 0x000000040000795c */ /* 0x000fea0000300000 */
.L_x_302:
[----:B------:R-:W-:Y:S05]  /*10bb0*/  BSYNC.RECONVERGENT B0 ;  /* 0x0000000000007941 */ /* 0x000fea0003800200 */
.L_x_301:
        /* <DEDUP_REMOVED lines=17> */
[----:B---3--:R-:W-:Y:S11]  /*10cd0*/  BRA.U !UP0, `(.L_x_303) ;  /* 0x0000000108047547 */ /* 0x008ff6000b800000 */
[----:B------:R-:W-:Y:S05]  /*10ce0*/  BPT.TRAP 0x1 ;  /* 0x000000040000795c */ /* 0x000fea0000300000 */
.L_x_303:
[----:B------:R-:W-:Y:S01]  /*10cf0*/  ULEA UR17, UR22, UR8, 0x3 ;  /* 0x0000000816117291 */ /* 0x000fe2000f8e18ff */
[----:B-1----:R-:W-:Y:S01]  /*10d00*/  IMAD.U32 R3, RZ, RZ, UR15 ;  /* 0x0000000fff037e24 */ /* 0x002fe2000f8e00ff */
[----:B--2---:R-:W-:-:S04]  /*10d10*/  @!P0 MOV R2, 0x1000 ;  /* 0x0000100000028802 */ /* 0x004fc80000000f00 */
[----:B------:R-:W-:-:S04]  /*10d20*/  SHF.L.U32 R3, R3, 0x1f, RZ ;  /* 0x0000001f03037819 */ /* 0x000fc800000006ff */
[----:B------:R-:W1:Y:S02]  /*10d30*/  SYNCS.PHASECHK.TRANS64.TRYWAIT P1, [UR17+0xb038], R3 ;  /* 0x00b03803ff0075a7 */ /* 0x000e640008021111 */
[----:B-1----:R-:W-:Y:S05]  /*10d40*/  @!P1 BRA `(.L_x_304) ;  /* 0x0000003000b89947 */ /* 0x002fea0003800000 */
.L_x_445:
[----:B------:R2:W-:Y:S01]  /*10d50*/  @!P0 SYNCS.ARRIVE.TRANS64 RZ, [UR17+0xb020], R2 ;  /* 0x00b02002ffff89a7 */ /* 0x0005e20008000011 */
[----:B------:R-:W-:Y:S05]  /*10d60*/  BRA.U !UP1, `(.L_x_305) ;  /* 0x0000000109047547 */ /* 0x000fea000b800000 */
[----:B------:R-:W-:Y:S05]  /*10d70*/  BPT.TRAP 0x1 ;  /* 0x000000040000795c */ /* 0x000fea0000300000 */
.L_x_305:
[----:B------:R-:W-:Y:S04]  /*10d80*/  BSSY.RECONVERGENT B0, `(.L_x_306) ;  /* 0x0000003000007945 */ /* 0x000fe80003800200 */
[----:B------:R-:W-:Y:S05]  /*10d90*/  @P2 BRA `(.L_x_307) ;  /* 0x0000000000042947 */ /* 0x000fea0003800000 */
[----:B------:R-:W-:Y:S05]  /*10da0*/  BPT.TRAP 0x1 ;  /* 0x000000040000795c */ /* 0x000fea0000300000 */
.L_x_307:
[----:B------:R-:W-:Y:S05]  /*10db0*/  BSYNC.RECONVERGENT B0 ;  /* 0x0000000000007941 */ /* 0x000fea0003800200 */
.L_x_306:
[----:B------:R-:W-:Y:S02]  /*10dc0*/  ULEA UR16, UR22, UR8, 0xc ;  /* 0x0000000816107291 */ /* 0x000fe4000f8e60ff */
[----:B------:R-:W-:Y:S02]  /*10dd0*/  UIADD3 UR24, UP2, UPT, UR4, 0x180, URZ ;  /* 0x0000018004187890 */ /* 0x000fe4000ff5e0ff */
[----:B------:R-:W-:Y:S02]  /*10de0*/  ULEA UR19, UR7, 0x40, 0x6 ;  /* 0x0000004007137891 */ /* 0x000fe4000f8e30ff */
        /* <DEDUP_REMOVED lines=16> */
.L_x_308:
[----:B------:R-:W-:Y:S01]  /*10ef0*/  ULEA UR17, UR22, UR8, 0x3 ;  /* 0x0000000816117291 */ /* 0x000fe2000f8e18ff */
[----:B-1----:R-:W-:Y:S01]  /*10f00*/  IMAD.U32 R3, RZ, RZ, UR15 ;  /* 0x0000000fff037e24 */ /* 0x002fe2000f8e00ff */
[----:B--2---:R-:W-:-:S04]  /*10f10*/  @!P0 MOV R2, 0x1000 ;  /* 0x0000100000028802 */ /* 0x004fc80000000f00 */
[----:B------:R-:W-:-:S04]  /*10f20*/  SHF.L.U32 R3, R3, 0x1f, RZ ;  /* 0x0000001f03037819 */ /* 0x000fc800000006ff */
[----:B------:R-:W1:Y:S02]  /*10f30*/  SYNCS.PHASECHK.TRANS64.TRYWAIT P1, [UR17+0xb038], R3 ;  /* 0x00b03803ff0075a7 */ /* 0x000e640008021111 */
[----:B-1----:R-:W-:Y:S05]  /*10f40*/  @!P1 BRA `(.L_x_309) ;  /* 0x0000003000509947 */ /* 0x002fea0003800000 */
.L_x_447:
[----:B------:R2:W-:Y:S01]  /*10f50*/  @!P0 SYNCS.ARRIVE.TRANS64 RZ, [UR17+0xb020], R2 ;  /* 0x00b02002ffff89a7 */ /* 0x0005e20008000011 */
[----:B------:R-:W-:Y:S05]  /*10f60*/  BRA.U !UP1, `(.L_x_310) ;  /* 0x0000000109047547 */ /* 0x000fea000b800000 */
[----:B------:R-:W-:Y:S05]  /*10f70*/  BPT.TRAP 0x1 ;  /* 0x000000040000795c */ /* 0x000fea0000300000 */
.L_x_310:
[----:B------:R-:W-:Y:S04]  /*10f80*/  BSSY.RECONVERGENT B0, `(.L_x_311) ;  /* 0x0000003000007945 */ /* 0x000fe80003800200 */
[----:B------:R-:W-:Y:S05]  /*10f90*/  @P2 BRA `(.L_x_312) ;  /* 0x0000000000042947 */ /* 0x000fea0003800000 */
[----:B------:R-:W-:Y:S05]  /*10fa0*/  BPT.TRAP 0x1 ;  /* 0x000000040000795c */ /* 0x000fea0000300000 */
.L_x_312:
[----:B------:R-:W-:Y:S05]  /*10fb0*/  BSYNC.RECONVERGENT B0 ;  /* 0x0000000000007941 */ /* 0x000fea0003800200 */
.L_x_311:
        /* <DEDUP_REMOVED lines=19> */
.L_x_313:
[----:B------:R-:W-:Y:S01]  /*110f0*/  ULEA UR17, UR22, UR8, 0x3 ;  /* 0x0000000816117291 */ /* 0x000fe2000f8e18ff */
[----:B-1----:R-:W-:Y:S01]  /*11100*/  IMAD.U32 R3, RZ, RZ, UR15 ;  /* 0x0000000fff037e24 */ /* 0x002fe2000f8e00ff */
[----:B--2---:R-:W-:-:S04]  /*11110*/  @!P0 MOV R2, 0x1000 ;  /* 0x0000100000028802 */ /* 0x004fc80000000f00 */
[----:B------:R-:W-:-:S04]  /*11120*/  SHF.L.U32 R3, R3, 0x1f, RZ ;  /* 0x0000001f03037819 */ /* 0x000fc800000006ff */
[----:B------:R-:W1:Y:S02]  /*11130*/  SYNCS.PHASECHK.TRANS64.TRYWAIT P1, [UR17+0xb038], R3 ;  /* 0x00b03803ff0075a7 */ /* 0x000e640008021111 */
[----:B-1----:R-:W-:Y:S05]  /*11140*/  @!P1 BRA `(.L_x_314) ;  /* 0x0000002c00e89947 */ /* 0x002fea0003800000 */
.L_x_449:
[----:B------:R2:W-:Y:S01]  /*11150*/  @!P0 SYNCS.ARRIVE.TRANS64 RZ, [UR17+0xb020], R2 ;  /* 0x00b02002ffff89a7 */ /* 0x0005e20008000011 */
[----:B------:R-:W-:Y:S05]  /*11160*/  BRA.U !UP1, `(.L_x_315) ;  /* 0x0000000109047547 */ /* 0x000fea000b800000 */
[----:B------:R-:W-:Y:S05]  /*11170*/  BPT.TRAP 0x1 ;  /* 0x000000040000795c */ /* 0x000fea0000300000 */
.L_x_315:
[----:B------:R-:W-:Y:S04]  /*11180*/  BSSY.RECONVERGENT B0, `(.L_x_316) ;  /* 0x0000003000007945 */ /* 0x000fe80003800200 */
[----:B------:R-:W-:Y:S05]  /*11190*/  @P2 BRA `(.L_x_317) ;  /* 0x0000000000042947 */ /* 0x000fea0003800000 */
[----:B------:R-:W-:Y:S05]  /*111a0*/  BPT.TRAP 0x1 ;  /* 0x000000040000795c */ /* 0x000fea0000300000 */
.L_x_317:
[----:B------:R-:W-:Y:S05]  /*111b0*/  BSYNC.RECONVERGENT B0 ;  /* 0x0000000000007941 */ /* 0x000fea0003800200 */
.L_x_316:
        /* <DEDUP_REMOVED lines=19> */
.L_x_318:
[----:B------:R-:W-:Y:S01]  /*112f0*/  ULEA UR17, UR22, UR8, 0x3 ;  /* 0x0000000816117291 */ /* 0x000fe2000f8e18ff */
[----:B-1----:R-:W-:Y:S01]  /*11300*/  IMAD.U32 R3, RZ, RZ, UR15 ;  /* 0x0000000fff037e24 */ /* 0x002fe2000f8e00ff */
[----:B--2---:R-:W-:-:S04]  /*11310*/  @!P0 MOV R2, 0x1000 ;  /* 0x0000100000028802 */ /* 0x004fc80000000f00 */
[----:B------:R-:W-:-:S04]  /*11320*/  SHF.L.U32 R3, R3, 0x1f, RZ ;  /* 0x0000001f03037819 */ /* 0x000fc800000006ff */
[----:B------:R-:W1:Y:S02]  /*11330*/  SYNCS.PHASECHK.TRANS64.TRYWAIT P1, [UR17+0xb038], R3 ;  /* 0x00b03803ff0075a7 */ /* 0x000e640008021111 */
[----:B-1----:R-:W-:Y:S05]  /*11340*/  @!P1 BRA `(.L_x_319) ;  /* 0x0000002c00809947 */ /* 0x002fea0003800000 */
.L_x_451:
[----:B------:R2:W-:Y:S01]  /*11350*/  @!P0 SYNCS.ARRIVE.TRANS64 RZ, [UR17+0xb020], R2 ;  /* 0x00b02002ffff89a7 */ /* 0x0005e20008000011 */
[----:B------:R-:W-:Y:S05]  /*11360*/  BRA.U !UP1, `(.L_x_320) ;  /* 0x0000000109047547 */ /* 0x000fea000b800000 */
[----:B------:R-:W-:Y:S05]  /*11370*/  BPT.TRAP 0x1 ;  /* 0x000000040000795c */ /* 0x000fea0000300000 */
.L_x_320:
[----:B------:R-:W-:Y:S04]  /*11380*/  BSSY.RECONVERGENT B0, `(.L_x_321) ;  /* 0x0000003000007945 */ /* 0x000fe80003800200 */
[----:B------:R-:W-:Y:S05]  /*11390*/  @P2 BRA `(.L_x_322) ;  /* 0x0000000000042947 */ /* 0x000fea0003800000 */
[----:B------:R-:W-:Y:S05]  /*113a0*/  BPT.TRAP 0x1 ;  /* 0x000000040000795c */ /* 0x000fea0000300000 */
.L_x_322:
[----:B------:R-:W-:Y:S05]  /*113b0*/  BSYNC.RECONVERGENT B0 ;  /* 0x0000000000007941 */ /* 0x000fea0003800200 */
.L_x_321:
        /* <DEDUP_REMOVED lines=19> */
.L_x_323:
[----:B------:R-:W-:Y:S01]  /*114f0*/  ULEA UR17, UR22, UR8, 0x3 ;  /* 0x0000000816117291 */ /* 0x000fe2000f8e18ff */
[----:B-1----:R-:W-:Y:S01]  /*11500*/  IMAD.U32 R3, RZ, RZ, UR15 ;  /* 0x0000000fff037e24 */ /* 0x002fe2000f8e00ff */
[----:B--2---:R-:W-:-:S04]  /*11510*/  @!P0 MOV R2, 0x1000 ;  /* 0x0000100000028802 */ /* 0x004fc80000000f00 */
[----:B------:R-:W-:-:S04]  /*11520*/  SHF.L.U32 R3, R3, 0x1f, RZ ;  /* 0x0000001f03037819 */ /* 0x000fc800000006ff */
[----:B------:R-:W1:Y:S02]  /*11530*/  SYNCS.PHASECHK.TRANS64.TRYWAIT P1, [UR17+0xb038], R3 ;  /* 0x00b03803ff0075a7 */ /* 0x000e640008021111 */
[----:B-1----:R-:W-:Y:S05]  /*11540*/  @!P1 BRA `(.L_x_324) ;  /* 0x0000002c00189947 */ /* 0x002fea0003800000 */
.L_x_453:
[----:B------:R2:W-:Y:S01]  /*11550*/  @!P0 SYNCS.ARRIVE.TRANS64 RZ, [UR17+0xb020], R2 ;  /* 0x00b02002ffff89a7 */ /* 0x0005e20008000011 */
[----:B------:R-:W-:Y:S05]  /*11560*/  BRA.U !UP1, `(.L_x_325) ;  /* 0x0000000109047547 */ /* 0x000fea000b800000 */
[----:B------:R-:W-:Y:S05]  /*11570*/  BPT.TRAP 0x1 ;  /* 0x000000040000795c */ /* 0x000fea0000300000 */
.L_x_325:
[----:B------:R-:W-:Y:S04]  /*11580*/  BSSY.RECONVERGENT B0, `(.L_x_326) ;  /* 0x0000003000007945 */ /* 0x000fe80003800200 */
[----:B------:R-:W-:Y:S05]  /*11590*/  @P2 BRA `(.L_x_327) ;  /* 0x0000000000042947 */ /* 0x000fea0003800000 */
[----:B------:R-:W-:Y:S05]  /*115a0*/  BPT.TRAP 0x1 ;  /* 0x000000040000795c */ /* 0x000fea0000300000 */
.L_x_327:
[----:B------:R-:W-:Y:S05]  /*115b0*/  BSYNC.RECONVERGENT B0 ;  /* 0x0000000000007941 */ /* 0x000fea0003800200 */
.L_x_326:
        /* <DEDUP_REMOVED lines=19> */
.L_x_328:
[----:B------:R-:W-:Y:S01]  /*116f0*/  ULEA UR17, UR22, UR8, 0x3 ;  /* 0x0000000816117291 */ /* 0x000fe2000f8e18ff */
[----:B-1----:R-:W-:Y:S01]  /*11700*/  IMAD.U32 R3, RZ, RZ, UR15 ;  /* 0x0000000fff037e24 */ /* 0x002fe2000f8e00ff */
[----:B--2---:R-:W-:-:S04]  /*11710*/  @!P0 MOV R2, 0x1000 ;  /* 0x0000100000028802 */ /* 0x004fc80000000f00 */
[----:B------:R-:W-:-:S04]  /*11720*/  SHF.L.U32 R3, R3, 0x1f, RZ ;  /* 0x0000001f03037819 */ /* 0x000fc800000006ff */
[----:B------:R-:W1:Y:S02]  /*11730*/  SYNCS.PHASECHK.TRANS64.TRYWAIT P1, [UR17+0xb038], R3 ;  /* 0x00b03803ff0075a7 */ /* 0x000e640008021111 */
[----:B-1----:R-:W-:Y:S05]  /*11740*/  @!P1 BRA `(.L_x_329) ;  /* 0x0000002800b09947 */ /* 0x002fea0003800000 */
.L_x_455:
[----:B------:R2:W-:Y:S01]  /*11750*/  @!P0 SYNCS.ARRIVE.TRANS64 RZ, [UR17+0xb020], R2 ;  /* 0x00b02002ffff89a7 */ /* 0x0005e20008000011 */
[----:B------:R-:W-:Y:S05]  /*11760*/  BRA.U !UP1, `(.L_x_330) ;  /* 0x0000000109047547 */ /* 0x000fea000b800000 */
[----:B------:R-:W-:Y:S05]  /*11770*/  BPT.TRAP 0x1 ;  /* 0x000000040000795c */ /* 0x000fea0000300000 */
.L_x_330:
[----:B------:R-:W-:Y:S04]  /*11780*/  BSSY.RECONVERGENT B0, `(.L_x_331) ;  /* 0x0000003000007945 */ /* 0x000fe80003800200 */
[----:B------:R-:W-:Y:S05]  /*11790*/  @P2 BRA `(.L_x_332) ;  /* 0x0000000000042947 */ /* 0x000fea0003800000 */
[----:B------:R-:W-:Y:S05]  /*117a0*/  BPT.TRAP 0x1 ;  /* 0x000000040000795c */ /* 0x000fea0000300000 */
.L_x_332:
[----:B------:R-:W-:Y:S05]  /*117b0*/  BSYNC.RECONVERGENT B0 ;  /* 0x0000000000007941 */ /* 0x000fea0003800200 */
.L_x_331:
        /* <DEDUP_REMOVED lines=13> */
[----:B------:R-:W-:Y:S02]  /*11890*/  UIADD3 UR10, UPT, UPT, UR7, 0x4, URZ ;  /* 0x00000004070a7890 */ /* 0x000fe4000fffe0ff */
[----:B------:R-:W-:Y:S02]  /*118a0*/  UISETP.NE.AND UP2, UPT, UR22, 0x3, UPT ;  /* 0x000000031600788c */ /* 0x000fe4000bf45270 */
[----:B------:R-:W-:Y:S02]  /*118b0*/  UIADD3 UR7, UPT, UPT, UR7, 0x3, URZ ;  /* 0x0000000307077890 */ /* 0x000fe4000fffe0ff */
[----:B------:R-:W-:Y:S02]  /*118c0*/  USEL UR11, URZ, 0x1, UP2 ;  /* 0x00000001ff0b7887 */ /* 0x000fe40009000000 */
[----:B------:R-:W-:Y:S02]  /*118d0*/  USEL UR22, UR22, URZ, UP2 ;  /* 0x000000ff16167287 */ /* 0x000fe40009000000 */
[----:B------:R-:W-:-:S02]  /*118e0*/  UISETP.NE.AND UP2, UPT, UR7, UR9, UPT ;  /* 0x000000090700728c */ /* 0x000fc4000bf45270 */
[----:B------:R-:W-:Y:S01]  /*118f0*/  ULOP3.LUT UR15, UR15, UR11, URZ, 0x3c, !UPT ;  /* 0x0000000b0f0f7292 */ /* 0x000fe2000f8e3cff */
[----:B------:R-:W-:-:S06]  /*11900*/  UMOV UR7, UR10 ;  /* 0x0000000a00077c82 */ /* 0x000fcc0008000000 */
[----:B----4-:R-:W-:Y:S05]  /*11910*/  BRA.U UP2, `(.L_x_333) ;  /* 0xffffffed02d47547 */ /* 0x010fea000b83ffff */
.L_x_292:
[----:B------:R-:W-:-:S09]  /*11920*/  UISETP.NE.AND UP2, UPT, UR6, URZ, UPT ;  /* 0x000000ff0600728c */ /* 0x000fd2000bf45270 */
[----:B------:R-:W-:Y:S05]  /*11930*/  BRA.U !UP2, `(.L_x_267) ;  /* 0x0000000d0a147547 */ /* 0x000fea000b800000 */
[----:B------:R-:W-:Y:S05]  /*11940*/  BRA.U !UP0, `(.L_x_334) ;  /* 0x0000000108047547 */ /* 0x000fea000b800000 */
[----:B------:R-:W-:Y:S05]  /*11950*/  BPT.TRAP 0x1 ;  /* 0x000000040000795c */ /* 0x000fea0000300000 */
.L_x_334:
[----:B------:R-:W-:Y:S01]  /*11960*/  ULEA UR17, UR22, UR8, 0x3 ;  /* 0x0000000816117291 */ /* 0x000fe2000f8e18ff */
[----:B-1----:R-:W-:Y:S01]  /*11970*/  IMAD.U32 R3, RZ, RZ, UR15 ;  /* 0x0000000fff037e24 */ /* 0x002fe2000f8e00ff */
[----:B--23--:R-:W-:-:S04]  /*11980*/  @!P0 MOV R2, 0x1000 ;  /* 0x0000100000028802 */ /* 0x00cfc80000000f00 */
[----:B------:R-:W-:-:S04]  /*11990*/  SHF.L.U32 R3, R3, 0x1f, RZ ;  /* 0x0000001f03037819 */ /* 0x000fc800000006ff */
[----:B------:R-:W1:Y:S02]  /*119a0*/  SYNCS.PHASECHK.TRANS64.TRYWAIT P1, [UR17+0xb038], R3 ;  /* 0x00b03803ff0075a7 */ /* 0x000e640008021111 */
[----:B-1----:R-:W-:Y:S05]  /*119b0*/  @!P1 BRA `(.L_x_335) ;  /* 0x00000028002c9947 */ /* 0x002fea0003800000 */
.L_x_457:
[----:B------:R2:W-:Y:S01]  /*119c0*/  @!P0 SYNCS.ARRIVE.TRANS64 RZ, [UR17+0xb020], R2 ;  /* 0x00b02002ffff89a7 */ /* 0x0005e20008000011 */
[----:B------:R-:W-:Y:S05]  /*119d0*/  BRA.U !UP1, `(.L_x_336) ;  /* 0x0000000109047547 */ /* 0x000fea000b800000 */
[----:B------:R-:W-:Y:S05]  /*119e0*/  BPT.TRAP 0x1 ;  /* 0x000000040000795c */ /* 0x000fea0000300000 */
.L_x_336:
[----:B------:R-:W-:Y:S04]  /*119f0*/  BSSY.RECONVERGENT B0, `(.L_x_337) ;  /* 0x0000003000007945 */ /* 0x000fe80003800200 */
[----:B------:R-:W-:Y:S05]  /*11a00*/  @P2 BRA `(.L_x_338) ;  /* 0x0000000000042947 */ /* 0x000fea0003800000 */
[----:B------:R-:W-:Y:S05]  /*11a10*/  BPT.TRAP 0x1 ;  /* 0x000000040000795c */ /* 0x000fea0000300000 */
.L_x_338:
[----:B------:R-:W-:Y:S05]  /*11a20*/  BSYNC.RECONVERGENT B0 ;  /* 0x0000000000007941 */ /* 0x000fea0003800200 */
.L_x_337:
        /* <DEDUP_REMOVED lines=19> */
.L_x_339:
[----:B------:R-:W-:Y:S01]  /*11b60*/  ULEA UR17, UR22, UR8, 0x3 ;  /* 0x0000000816117291 */ /* 0x000fe2000f8e18ff */
[----:B-1----:R-:W-:Y:S01]  /*11b70*/  IMAD.U32 R3, RZ, RZ, UR15 ;  /* 0x0000000fff037e24 */ /* 0x002fe2000f8e00ff */
[----:B--2---:R-:W-:-:S04]  /*11b80*/  @!P0 MOV R2, 0x1000 ;  /* 0x0000100000028802 */ /* 0x004fc80000000f00 */
[----:B------:R-:W-:-:S04]  /*11b90*/  SHF.L.U32 R3, R3, 0x1f, RZ ;  /* 0x0000001f03037819 */ /* 0x000fc800000006ff */
[----:B------:R-:W1:Y:S02]  /*11ba0*/  SYNCS.PHASECHK.TRANS64.TRYWAIT P1, [UR17+0xb038], R3 ;  /* 0x00b03803ff0075a7 */ /* 0x000e640008021111 */
[----:B-1----:R-:W-:Y:S05]  /*11bb0*/  @!P1 BRA `(.L_x_340) ;  /* 0x0000002400c49947 */ /* 0x002fea0003800000 */
.L_x_459:
[----:B------:R2:W-:Y:S01]  /*11bc0*/  @!P0 SYNCS.ARRIVE.TRANS64 RZ, [UR17+0xb020], R2 ;  /* 0x00b02002ffff89a7 */ /* 0x0005e20008000011 */
[----:B------:R-:W-:Y:S05]  /*11bd0*/  BRA.U !UP1, `(.L_x_341) ;  /* 0x0000000109047547 */ /* 0x000fea000b800000 */
[----:B------:R-:W-:Y:S05]  /*11be0*/  BPT.TRAP 0x1 ;  /* 0x000000040000795c */ /* 0x000fea0000300000 */
.L_x_341:
[----:B------:R-:W-:Y:S04]  /*11bf0*/  BSSY.RECONVERGENT B0, `(.L_x_342) ;  /* 0x0000003000007945 */ /* 0x000fe80003800200 */
[----:B------:R-:W-:Y:S05]  /*11c00*/  @P2 BRA `(.L_x_343) ;  /* 0x0000000000042947 */ /* 0x000fea0003800000 */
[----:B------:R-:W-:Y:S05]  /*11c10*/  BPT.TRAP 0x1 ;  /* 0x000000040000795c */ /* 0x000fea0000300000 */
.L_x_343:
[----:B------:R-:W-:Y:S05]  /*11c20*/  BSYNC.RECONVERGENT B0 ;  /* 0x0000000000007941 */ /* 0x000fea0003800200 */
.L_x_342:
        /* <DEDUP_REMOVED lines=16> */
[----:B------:R-:W-:Y:S02]  /*11d30*/  UISETP.NE.AND UP2, UPT, UR6, 0x1, UPT ;  /* 0x000000010600788c */ /* 0x000fe4000bf45270 */
[----:B------:R-:W-:-:S07]  /*11d40*/  ULOP3.LUT UR15, UR15, UR7, URZ, 0x3c, !UPT ;  /* 0x000000070f0f7292 */ /* 0x000fce000f8e3cff */
[----:B----4-:R-:W-:Y:S05]  /*11d50*/  BRA.U !UP2, `(.L_x_267) ;  /* 0x000000090a0c7547 */ /* 0x010fea000b800000 */
[----:B------:R-:W-:Y:S05]  /*11d60*/  BRA.U !UP0, `(.L_x_344) ;  /* 0x0000000108047547 */ /* 0x000fea000b800000 */
[----:B------:R-:W-:Y:S05]  /*11d70*/  BPT.TRAP 0x1 ;  /* 0x000000040000795c */ /* 0x000fea0000300000 */
.L_x_344:
[----:B------:R-:W-:Y:S01]  /*11d80*/  ULEA UR17, UR22, UR8, 0x3 ;  /* 0x0000000816117291 */ /* 0x000fe2000f8e18ff */
[----:B-1----:R-:W-:Y:S01]  /*11d90*/  IMAD.U32 R3, RZ, RZ, UR15 ;  /* 0x0000000fff037e24 */ /* 0x002fe2000f8e00ff */
[----:B--2---:R-:W-:-:S04]  /*11da0*/  @!P0 MOV R2, 0x1000 ;  /* 0x0000100000028802 */ /* 0x004fc80000000f00 */
[----:B------:R-:W-:-:S04]  /*11db0*/  SHF.L.U32 R3, R3, 0x1f, RZ ;  /* 0x0000001f03037819 */ /* 0x000fc800000006ff */
[----:B------:R-:W1:Y:S02]  /*11dc0*/  SYNCS.PHASECHK.TRANS64.TRYWAIT P1, [UR17+0xb038], R3 ;  /* 0x00b03803ff0075a7 */ /* 0x000e640008021111 */
[----:B-1----:R-:W-:Y:S05]  /*11dd0*/  @!P1 BRA `(.L_x_345) ;  /* 0x0000002400549947 */ /* 0x002fea0003800000 */
.L_x_461:
[----:B------:R2:W-:Y:S01]  /*11de0*/  @!P0 SYNCS.ARRIVE.TRANS64 RZ, [UR17+0xb020], R2 ;  /* 0x00b02002ffff89a7 */ /* 0x0005e20008000011 */
[----:B------:R-:W-:Y:S05]  /*11df0*/  BRA.U !UP1, `(.L_x_346) ;  /* 0x0000000109047547 */ /* 0x000fea000b800000 */
[----:B------:R-:W-:Y:S05]  /*11e00*/  BPT.TRAP 0x1 ;  /* 0x000000040000795c */ /* 0x000fea0000300000 */
.L_x_346:
[----:B------:R-:W-:Y:S04]  /*11e10*/  BSSY.RECONVERGENT B0, `(.L_x_347) ;  /* 0x0000003000007945 */ /* 0x000fe80003800200 */
[----:B------:R-:W-:Y:S05]  /*11e20*/  @P2 BRA `(.L_x_348) ;  /* 0x0000000000042947 */ /* 0x000fea0003800000 */
[----:B------:R-:W-:Y:S05]  /*11e30*/  BPT.TRAP 0x1 ;  /* 0x000000040000795c */ /* 0x000fea0000300000 */
.L_x_348:
[----:B------:R-:W-:Y:S05]  /*11e40*/  BSYNC.RECONVERGENT B0 ;  /* 0x0000000000007941 */ /* 0x000fea0003800200 */
.L_x_347:
        /* <DEDUP_REMOVED lines=19> */
.L_x_349:
[----:B------:R-:W-:Y:S01]  /*11f80*/  ULEA UR17, UR22, UR8, 0x3 ;  /* 0x0000000816117291 */ /* 0x000fe2000f8e18ff */
[----:B-1----:R-:W-:Y:S01]  /*11f90*/  IMAD.U32 R3, RZ, RZ, UR15 ;  /* 0x0000000fff037e24 */ /* 0x002fe2000f8e00ff */
[----:B--2---:R-:W-:-:S04]  /*11fa0*/  @!P0 MOV R2, 0x1000 ;  /* 0x0000100000028802 */ /* 0x004fc80000000f00 */
[----:B------:R-:W-:-:S04]  /*11fb0*/  SHF.L.U32 R3, R3, 0x1f, RZ ;  /* 0x0000001f03037819 */ /* 0x000fc800000006ff */
[----:B------:R-:W1:Y:S02]  /*11fc0*/  SYNCS.PHASECHK.TRANS64.TRYWAIT P1, [UR17+0xb038], R3 ;  /* 0x00b03803ff0075a7 */ /* 0x000e640008021111 */
[----:B-1----:R-:W-:Y:S05]  /*11fd0*/  @!P1 BRA `(.L_x_350) ;  /* 0x0000002000ec9947 */ /* 0x002fea0003800000 */
.L_x_463:
[----:B------:R2:W-:Y:S01]  /*11fe0*/  @!P0 SYNCS.ARRIVE.TRANS64 RZ, [UR17+0xb020], R2 ;  /* 0x00b02002ffff89a7 */ /* 0x0005e20008000011 */
[----:B------:R-:W-:Y:S05]  /*11ff0*/  BRA.U !UP1, `(.L_x_351) ;  /* 0x0000000109047547 */ /* 0x000fea000b800000 */
[----:B------:R-:W-:Y:S05]  /*12000*/  BPT.TRAP 0x1 ;  /* 0x000000040000795c */ /* 0x000fea0000300000 */
.L_x_351:
[----:B------:R-:W-:Y:S04]  /*12010*/  BSSY.RECONVERGENT B0, `(.L_x_352) ;  /* 0x0000003000007945 */ /* 0x000fe80003800200 */
[----:B------:R-:W-:Y:S05]  /*12020*/  @P2 BRA `(.L_x_353) ;  /* 0x0000000000042947 */ /* 0x000fea0003800000 */
[----:B------:R-:W-:Y:S05]  /*12030*/  BPT.TRAP 0x1 ;  /* 0x000000040000795c */ /* 0x000fea0000300000 */
.L_x_353:
[----:B------:R-:W-:Y:S05]  /*12040*/  BSYNC.RECONVERGENT B0 ;  /* 0x0000000000007941 */ /* 0x000fea0003800200 */
.L_x_352:
        /* <DEDUP_REMOVED lines=19> */
[----:B------:R-:W-:Y:S01]  /*12180*/  UIADD3 UR10, UPT, UPT, UR10, 0x2, URZ ;  /* 0x000000020a0a7890 */ /* 0x000fe2000fffe0ff */
[----:B------:R-:W-:Y:S11]  /*12190*/  BRA.U !UP0, `(.L_x_354) ;  /* 0x0000000108047547 */ /* 0x000ff6000b800000 */
[----:B------:R-:W-:Y:S05]  /*121a0*/  BPT.TRAP 0x1 ;  /* 0x000000040000795c */ /* 0x000fea0000300000 */
.L_x_354:
[----:B------:R-:W-:Y:S01]  /*121b0*/  ULEA UR17, UR22, UR8, 0x3 ;  /* 0x0000000816117291 */ /* 0x000fe2000f8e18ff */
[----:B-1----:R-:W-:Y:S01]  /*121c0*/  IMAD.U32 R3, RZ, RZ, UR15 ;  /* 0x0000000fff037e24 */ /* 0x002fe2000f8e00ff */
[----:B--2---:R-:W-:-:S04]  /*121d0*/  @!P0 MOV R2, 0x1000 ;  /* 0x0000100000028802 */ /* 0x004fc80000000f00 */
[----:B------:R-:W-:-:S04]  /*121e0*/  SHF.L.U32 R3, R3, 0x1f, RZ ;  /* 0x0000001f03037819 */ /* 0x000fc800000006ff */
[----:B------:R-:W1:Y:S02]  /*121f0*/  SYNCS.PHASECHK.TRANS64.TRYWAIT P1, [UR17+0xb038], R3 ;  /* 0x00b03803ff0075a7 */ /* 0x000e640008021111 */
[----:B-1----:R-:W-:Y:S05]  /*12200*/  @!P1 BRA `(.L_x_355) ;  /* 0x0000002000789947 */ /* 0x002fea0003800000 */
.L_x_465:
[----:B------:R2:W-:Y:S01]  /*12210*/  @!P0 SYNCS.ARRIVE.TRANS64 RZ, [UR17+0xb020], R2 ;  /* 0x00b02002ffff89a7 */ /* 0x0005e20008000011 */
[----:B------:R-:W-:Y:S05]  /*12220*/  BRA.U !UP1, `(.L_x_356) ;  /* 0x0000000109047547 */ /* 0x000fea000b800000 */
[----:B------:R-:W-:Y:S05]  /*12230*/  BPT.TRAP 0x1 ;  /* 0x000000040000795c */ /* 0x000fea0000300000 */
.L_x_356:
[----:B------:R-:W-:Y:S04]  /*12240*/  BSSY.RECONVERGENT B0, `(.L_x_357) ;  /* 0x0000003000007945 */ /* 0x000fe80003800200 */
[----:B------:R-:W-:Y:S05]  /*12250*/  @P2 BRA `(.L_x_358) ;  /* 0x0000000000042947 */ /* 0x000fea0003800000 */
[----:B------:R-:W-:Y:S05]  /*12260*/  BPT.TRAP 0x1 ;  /* 0x000000040000795c */ /* 0x000fea0000300000 */
.L_x_358:
[----:B------:R-:W-:Y:S05]  /*12270*/  BSYNC.RECONVERGENT B0 ;  /* 0x0000000000007941 */ /* 0x000fea0003800200 */
.L_x_357:
        /* <DEDUP_REMOVED lines=19> */
.L_x_359:
[----:B------:R-:W-:Y:S01]  /*123b0*/  ULEA UR9, UR22, UR8, 0x3 ;  /* 0x0000000816097291 */ /* 0x000fe2000f8e18ff */
[----:B-1----:R-:W-:Y:S01]  /*123c0*/  IMAD.U32 R3, RZ, RZ, UR15 ;  /* 0x0000000fff037e24 */ /* 0x002fe2000f8e00ff */
[----:B--2---:R-:W-:-:S04]  /*123d0*/  @!P0 MOV R2, 0x1000 ;  /* 0x0000100000028802 */ /* 0x004fc80000000f00 */
[----:B------:R-:W-:-:S04]  /*123e0*/  SHF.L.U32 R3, R3, 0x1f, RZ ;  /* 0x0000001f03037819 */ /* 0x000fc800000006ff */
[----:B------:R-:W1:Y:S02]  /*123f0*/  SYNCS.PHASECHK.TRANS64.TRYWAIT P1, [UR9+0xb038], R3 ;  /* 0x00b03803ff0075a7 */ /* 0x000e640008021109 */
[----:B-1----:R-:W-:Y:S05]  /*12400*/  @!P1 BRA `(.L_x_360) ;  /* 0x0000002000109947 */ /* 0x002fea0003800000 */
.L_x_467:
[----:B------:R2:W-:Y:S01]  /*12410*/  @!P0 SYNCS.ARRIVE.TRANS64 RZ, [UR9+0xb020], R2 ;  /* 0x00b02002ffff89a7 */ /* 0x0005e20008000009 */
[----:B------:R-:W-:Y:S05]  /*12420*/  BRA.U !UP1, `(.L_x_361) ;  /* 0x0000000109047547 */ /* 0x000fea000b800000 */
[----:B------:R-:W-:Y:S05]  /*12430*/  BPT.TRAP 0x1 ;  /* 0x000000040000795c */ /* 0x000fea0000300000 */
.L_x_361:
[----:B------:R-:W-:Y:S04]  /*12440*/  BSSY.RECONVERGENT B0, `(.L_x_362) ;  /* 0x0000003000007945 */ /* 0x000fe80003800200 */
[----:B------:R-:W-:Y:S05]  /*12450*/  @P2 BRA `(.L_x_363) ;  /* 0x0000000000042947 */ /* 0x000fea0003800000 */
[----:B------:R-:W-:Y:S05]  /*12460*/  BPT.TRAP 0x1 ;  /* 0x000000040000795c */ /* 0x000fea0000300000 */
.L_x_363:
[----:B------:R-:W-:Y:S05]  /*12470*/  BSYNC.RECONVERGENT B0 ;  /* 0x0000000000007941 */ /* 0x000fea0003800200 */
.L_x_362:
[----:B------:R-:W-:Y:S02]  /*12480*/  ULEA UR8, UR22, UR8, 0xc ;  /* 0x0000000816087291 */ /* 0x000fe4000f8e60ff */
[----:B------:R-:W-:Y:S02]  /*12490*/  UIADD3 UR6, UP2, UPT, UR4, 0x280, URZ ;  /* 0x0000028004067890 */ /* 0x000fe4000ff5e0ff */
[----:B------:R-:W-:Y:S02]  /*124a0*/  USHF.L.U32 UR11, UR10, 0x6, URZ ;  /* 0x000000060a0b7899 */ /* 0x000fe400080006ff */
[----:B------:R-:W-:Y:S02]  /*124b0*/  UIADD3 UR9, UPT, UPT, UR9, 0xb020, URZ ;  /* 0x0000b02009097890 */ /* 0x000fe4000fffe0ff */
[----:B------:R-:W-:Y:S02]  /*124c0*/  UIADD3 UR8, UPT, UPT, UR8, 0x4000, URZ ;  /* 0x0000400008087890 */ /* 0x000fe4000fffe0ff */
[----:B------:R-:W-:Y:S01]  /*124d0*/  UIADD3.X UR7, UPT, UPT, URZ, UR5, URZ, UP2, !UPT ;  /* 0x00000005ff077290 */ /* 0x000fe200097fe4ff */
[----:B------:R-:W-:Y:S01]  /*124e0*/  UMOV UR12, UR13 ;  /* 0x0000000d000c7c82 */ /* 0x000fe20008000000 */
[----:B------:R-:W-:Y:S01]  /*124f0*/  UMOV UR16, 0x0 ;  /* 0x0000000000107882 */ /* 0x000fe20000000000 */
[----:B------:R-:W-:Y:S01]  /*12500*/  UMOV UR17, 0x10000000 ;  /* 0x1000000000117882 */ /* 0x000fe20000000000 */
[----:B------:R-:W-:Y:S01]  /*12510*/  UMOV UR13, UR14 ;  /* 0x0000000e000d7c82 */ /* 0x000fe20008000000 */
[----:B------:R-:W-:Y:S01]  /*12520*/  UMOV UR10, URZ ;  /* 0x000000ff000a7c82 */ /* 0x000fe20008000000 */
[----:B------:R-:W-:-:S03]  /*12530*/  UIADD3 UR22, UPT, UPT, UR22, 0x1, URZ ;  /* 0x0000000116167890 */ /* 0x000fc6000fffe0ff */
[----:B------:R4:W-:Y:S01]  /*12540*/  UTMALDG.4D [UR8], [UR6], desc[UR16] ;  /* 0x00001008060075b4 */ /* 0x0009e20008019000 */
[----:B------:R-:W-:-:S04]  /*12550*/  UISETP.NE.AND UP2, UPT, UR22, 0x3, UPT ;  /* 0x000000031600788c */ /* 0x000fc8000bf45270 */
[----:B------:R-:W-:Y:S02]  /*12560*/  USEL UR14, URZ, 0x1, UP2 ;  /* 0x00000001ff0e7887 */ /* 0x000fe40009000000 */
[----:B------:R-:W-:Y:S02]  /*12570*/  USEL UR22, UR22, URZ, UP2 ;  /* 0x000000ff16167287 */ /* 0x000fe40009000000 */
[----:B----4-:R-:W-:-:S12]  /*12580*/  ULOP3.LUT UR15, UR15, UR14, URZ, 0x3c, !UPT ;  /* 0x0000000e0f0f7292 */ /* 0x010fd8000f8e3cff */
.L_x_267:
[----:B------:R-:W4:Y:S01]  /*12590*/  LDCU UR7, c[0x0][0x370] ;  /* 0x00006e00ff0777ac */ /* 0x000f220008000800 */
[----:B------:R-:W5:Y:S01]  /*125a0*/  LDCU UR6, c[0x0][0x900] ;  /* 0x00012000ff0677ac */ /* 0x000f620008000800 */
[----:B----4-:R-:W-:-:S04]  /*125b0*/  UIADD3 UR36, UPT, UPT, UR7, UR36, URZ ;  /* 0x0000002407247290 */ /* 0x010fc8000fffe0ff */
[----:B-----5:R-:W-:-:S09]  /*125c0*/  UISETP.GE.AND UP2, UPT, UR36, UR6, UPT ;  /* 0x000000062400728c */ /* 0x020fd2000bf46270 */
[----:B------:R-:W-:Y:S05]  /*125d0*/  BRA.U !UP2, `(.L_x_364) ;  /* 0xffffffd50a7c7547 */ /* 0x000fea000b83ffff */
[----:B-1----:R-:W-:Y:S05]  /*125e0*/  EXIT ;  /* 0x000000000000794d */ /* 0x002fea0003800000 */
.L_x_486:
[----:B------:R-:W-:-:S08]  /*125f0*/  NOP ;  /* 0x0000000000007918 */ /* 0x000fd00000000000 */
[----:B------:R-:W1:-:S00]  /*12600*/  USETMAXREG.DEALLOC.CTAPOOL 0x20 ;  /* 0x00000020000079c8 */ /* 0x000e4000080e0500 */
[----:B-1----:R-:W1:Y:S02]  /*12610*/  LDC R0, c[0x0][0x900] ;  /* 0x00024000ff007b82 */ /* 0x002e640000000800 */
[----:B-1----:R-:W-:-:S13]  /*12620*/  ISETP.LE.AND P0, PT, R0, UR36, PT ;  /* 0x0000002400007c0c */ /* 0x002fda000bf03270 */
[----:B------:R-:W-:Y:S05]  /*12630*/  @P0 EXIT ;  /* 0x000000000000094d */ /* 0x000fea0003800000 */
[----:B------:R-:W-:Y:S01]  /*12640*/  HFMA2 R4, -RZ, RZ, 0, 0 ;  /* 0x00000000ff047431 */ /* 0x000fe200000001ff */
[----:B------:R-:W-:Y:S01]  /*12650*/  PRMT R0, RZ, 0x7610, R0 ;  /* 0x00007610ff007816 */ /* 0x000fe20000000000 */
[----:B------:R-:W1:Y:S01]  /*12660*/  LDCU.64 UR26, c[0x0][0x348] ;  /* 0x00006900ff1a77ac */ /* 0x000e620008000a00 */
[----:B------:R-:W2:Y:S01]  /*12670*/  LDCU UR24, c[0x0][0x370] ;  /* 0x00006e00ff1877ac */ /* 0x000ea20008000800 */
[----:B------:R-:W3:Y:S01]  /*12680*/  LDCU UR16, c[0x0][0x900] ;  /* 0x00012000ff1077ac */ /* 0x000ee20008000800 */
[----:B------:R-:W4:Y:S01]  /*12690*/  LDCU UR22, c[0x0][0x904] ;  /* 0x00012080ff1677ac */ /* 0x000f220008000800 */
[----:B------:R-:W5:Y:S01]  /*126a0*/  LDCU UR21, c[0x0][0x380] ;  /* 0x00007000ff1577ac */ /* 0x000f620008000800 */
[----:B------:R-:W1:Y:S01]  /*126b0*/  LDCU UR19, c[0x0][0x38c] ;  /* 0x00007180ff1377ac */ /* 0x000e620008000800 */
[----:B------:R-:W1:Y:S01]  /*126c0*/  LDCU UR23, c[0x0][0x91c] ;  /* 0x00012380ff1777ac */ /* 0x000e620008000800 */
[----:B------:R-:W1:Y:S01]  /*126d0*/  LDCU UR20, c[0x0][0x918] ;  /* 0x00012300ff1477ac */ /* 0x000e620008000800 */
[----:B------:R-:W1:Y:S01]  /*126e0*/  LDCU.64 UR14, c[0x0][0x908] ;  /* 0x00012100ff0e77ac */ /* 0x000e620008000a00 */
[----:B------:R-:W1:Y:S01]  /*126f0*/  LDCU.64 UR6, c[0x0][0x920] ;  /* 0x00012400ff0677ac */ /* 0x000e620008000a00 */
[----:B------:R-:W1:Y:S02]  /*12700*/  LDCU.64 UR4, c[0x0][0x910] ;  /* 0x00012200ff0477ac */ /* 0x000e640008000a00 */
.L_x_372:
[----:B-1----:R-:W-:Y:S02]  /*12710*/  UIMAD.WIDE.U32 UR8, UR36, UR14, URZ ;  /* 0x0000000e240872a5 */ /* 0x002fe4000f8e00ff */
[----:B----4-:R-:W-:Y:S02]  /*12720*/  UISETP.NE.AND UP0, UPT, UR22, 0x1, UPT ;  /* 0x000000011600788c */ /* 0x010fe4000bf05270 */
[----:B------:R-:W-:-:S04]  /*12730*/  USHF.R.U32.HI UR8, URZ, UR15, UR9 ;  /* 0x0000000fff087299 */ /* 0x000fc80008011609 */
[----:B------:R-:W-:Y:S02]  /*12740*/  USEL UR8, UR36, UR8, !UP0 ;  /* 0x0000000824087287 */ /* 0x000fe4000c000000 */
[----:B------:R-:W-:Y:S02]  /*12750*/  UISETP.NE.AND UP0, UPT, UR23, 0x1, UPT ;  /* 0x000000011700788c */ /* 0x000fe4000bf05270 */
[----:B------:R-:W-:Y:S02]  /*12760*/  UIMAD.WIDE.U32 UR10, UR8, UR6, URZ ;  /* 0x00000006080a72a5 */ /* 0x000fe4000f8e00ff */
[----:B------:R-:W-:Y:S02]  /*12770*/  UIADD3 UR10, UPT, UPT, -UR8, URZ, URZ ;  /* 0x000000ff080a7290 */ /* 0x000fe4000fffe1ff */
[----:B------:R-:W-:Y:S02]  /*12780*/  USHF.R.U32.HI UR11, URZ, UR7, UR11 ;  /* 0x00000007ff0b7299 */ /* 0x000fe4000801160b */
[----:B------:R-:W-:-:S02]  /*12790*/  UIMAD UR10, UR22, UR10, UR36 ;  /* 0x0000000a160a72a4 */ /* 0x000fc4000f8e0224 */
[----:B------:R-:W-:Y:S02]  /*127a0*/  USEL UR11, UR8, UR11, !UP0 ;  /* 0x0000000b080b7287 */ /* 0x000fe4000c000000 */
[----:B------:R-:W-:Y:S02]  /*127b0*/  USHF.L.U32 UR10, UR10, 0x8, URZ ;  /* 0x000000080a0a7899 */ /* 0x000fe400080006ff */
[----:B------:R-:W-:Y:S02]  /*127c0*/  UIADD3 UR13, UPT, UPT, -UR11, URZ, URZ ;  /* 0x000000ff0b0d7290 */ /* 0x000fe4000fffe1ff */
[----:B-----5:R-:W-:Y:S02]  /*127d0*/  UISETP.GE.AND UP0, UPT, UR10, UR21, UPT ;  /* 0x000000150a00728c */ /* 0x020fe4000bf06270 */
[----:B------:R-:W-:-:S07]  /*127e0*/  UIMAD UR13, UR23, UR13, UR8 ;  /* 0x0000000d170d72a4 */ /* 0x000fce000f8e0208 */
[----:B------:R-:W-:Y:S05]  /*127f0*/  BRA.U UP0, `(.L_x_365) ;  /* 0x0000000500287547 */ /* 0x000fea000b800000 */
[----:B------:R-:W-:Y:S01]  /*12800*/  IMAD.U32 R3, RZ, RZ, UR19 ;  /* 0x00000013ff037e24 */ /* 0x000fe2000f8e00ff */
[----:B------:R-:W-:Y:S02]  /*12810*/  UIMAD.WIDE.U32 UR8, UR11, UR5, URZ ;  /* 0x000000050b0872a5 */ /* 0x000fe4000f8e00ff */
[----:B------:R-:W-:Y:S02]  /*12820*/  UISETP.NE.AND UP0, UPT, UR4, 0x1, UPT ;  /* 0x000000010400788c */ /* 0x000fe4000bf05270 */
[----:B------:R-:W-:Y:S01]  /*12830*/  IABS R3, R3 ;  /* 0x0000000300037213 */ /* 0x000fe20000000000 */
[----:B------:R-:W-:-:S03]  /*12840*/  USHF.R.U32.HI UR8, URZ, UR20, UR9 ;  /* 0x00000014ff087299 */ /* 0x000fc60008011609 */
[----:B------:R-:W1:Y:S01]  /*12850*/  I2F.RP R0, R3 ;  /* 0x0000000300007306 */ /* 0x000e620000209400 */
[----:B------:R-:W-:Y:S02]  /*12860*/  USEL UR8, UR11, UR8, !UP0 ;  /* 0x000000080b087287 */ /* 0x000fe4000c000000 */
[----:B------:R-:W-:Y:S02]  /*12870*/  UISETP.NE.AND UP0, UPT, UR19, URZ, UPT ;  /* 0x000000ff1300728c */ /* 0x000fe4000bf05270 */
[----:B------:R-:W-:-:S04]  /*12880*/  UIADD3 UR8, UPT, UPT, -UR8, URZ, URZ ;  /* 0x000000ff08087290 */ /* 0x000fc8000fffe1ff */
[----:B------:R-:W-:-:S04]  /*12890*/  UIMAD UR11, UR4, UR8, UR11 ;  /* 0x00000008040b72a4 */ /* 0x000fc8000f8e020b */
[----:B------:R-:W-:Y:S01]  /*128a0*/  ULOP3.LUT UR8, UR11, UR19, URZ, 0x3c, !UPT ;  /* 0x000000130b087292 */ /* 0x000fe2000f8e3cff */
[----:B-1----:R-:W1:Y:S03]  /*128b0*/  MUFU.RCP R6, R0 ;  /* 0x0000000000067308 */ /* 0x002e660000001000 */
[----:B------:R-:W-:Y:S01]  /*128c0*/  UISETP.GE.AND UP1, UPT, UR8, URZ, UPT ;  /* 0x000000ff0800728c */ /* 0x000fe2000bf26270 */
[----:B-1----:R-:W-:Y:S02]  /*128d0*/  IADD3 R6, PT, PT, R6, 0xffffffe, RZ ;  /* 0x0ffffffe06067810 */ /* 0x002fe40007ffe0ff */
[----:B------:R-:W-:Y:S02]  /*128e0*/  MOV R0, UR11 ;  /* 0x0000000b00007c02 */ /* 0x000fe40008000f00 */
[----:B------:R-:W1:Y:S02]  /*128f0*/  F2I.FTZ.U32.TRUNC.NTZ R7, R6 ;  /* 0x0000000600077305 */ /* 0x000e64000021f000 */
[----:B------:R-:W-:Y:S01]  /*12900*/  IABS R0, R0 ;  /* 0x0000000000007213 */ /* 0x000fe20000000000 */
[----:B-1----:R-:W-:-:S02]  /*12910*/  IMAD.MOV R2, RZ, RZ, -R7 ;  /* 0x000000ffff027224 */ /* 0x002fc400078e0a07 */
[----:B------:R-:W-:Y:S02]  /*12920*/  IMAD.MOV.U32 R6, RZ, RZ, RZ ;  /* 0x000000ffff067224 */ /* 0x000fe400078e00ff */
[----:B------:R-:W-:-:S04]  /*12930*/  IMAD R2, R2, R3, RZ ;  /* 0x0000000302027224 */ /* 0x000fc800078e02ff */
[----:B------:R-:W-:-:S06]  /*12940*/  IMAD.HI.U32 R2, R7, R2, R6 ;  /* 0x0000000207027227 */ /* 0x000fcc00078e0006 */
[----:B------:R-:W-:-:S05]  /*12950*/  IMAD.HI.U32 R5, R2, R0, RZ ;  /* 0x0000000002057227 */ /* 0x000fca00078e00ff */
[----:B------:R-:W-:-:S05]  /*12960*/  IADD3 R2, PT, PT, -R5, RZ, RZ ;  /* 0x000000ff05027210 */ /* 0x000fca0007ffe1ff */
[----:B------:R-:W-:-:S05]  /*12970*/  IMAD R0, R3, R2, R0 ;  /* 0x0000000203007224 */ /* 0x000fca00078e0200 */
[----:B------:R-:W-:-:S13]  /*12980*/  ISETP.GT.U32.AND P0, PT, R3, R0, PT ;  /* 0x000000000300720c */ /* 0x000fda0003f04070 */
[----:B------:R-:W-:Y:S01]  /*12990*/  @!P0 IMAD.IADD R0, R0, 0x1, -R3 ;  /* 0x0000000100008824 */ /* 0x000fe200078e0a03 */
[----:B------:R-:W-:Y:S02]  /*129a0*/  @!P0 IADD3 R5, PT, PT, R5, 0x1, RZ ;  /* 0x0000000105058810 */ /* 0x000fe40007ffe0ff */
[----:B------:R-:W-:Y:S02]  /*129b0*/  ELECT P0, URZ, PT ;  /* 0x0000000000ff782f */ /* 0x000fe40003800000 */
[----:B------:R-:W-:-:S13]  /*129c0*/  ISETP.GE.U32.AND P1, PT, R0, R3, PT ;  /* 0x000000030000720c */ /* 0x000fda0003f26070 */
[----:B------:R-:W-:-:S05]  /*129d0*/  @P1 VIADD R5, R5, 0x1 ;  /* 0x0000000105051836 */ /* 0x000fca0000000000 */
[----:B------:R-:W-:-:S13]  /*129e0*/  R2UR UR12, R5 ;  /* 0x00000000050c72ca */ /* 0x000fda00000e0000 */
[----:B------:R-:W-:Y:S02]  /*129f0*/  @!UP1 UIADD3 UR12, UPT, UPT, -UR12, URZ, URZ ;  /* 0x000000ff0c0c9290 */ /* 0x000fe4000fffe1ff */
[----:B------:R-:W-:-:S04]  /*12a00*/  @!UP0 ULOP3.LUT UR12, URZ, UR19, URZ, 0x33, !UPT ;  /* 0x00000013ff0c8292 */ /* 0x000fc8000f8e33ff */
[----:B------:R-:W-:-:S04]  /*12a10*/  UIADD3 UR8, UPT, UPT, -UR12, URZ, URZ ;  /* 0x000000ff0c087290 */ /* 0x000fc8000fffe1ff */
[----:B------:R-:W-:Y:S01]  /*12a20*/  UIMAD UR11, UR19, UR8, UR11 ;  /* 0x00000008130b72a4 */ /* 0x000fe2000f8e020b */
[----:B------:R-:W-:Y:S11]  /*12a30*/  BRA.U UP6, `(.L_x_366) ;  /* 0x0000000106047547 */ /* 0x000ff6000b800000 */
[----:B--23--:R-:W-:Y:S05]  /*12a40*/  BPT.TRAP 0x1 ;  /* 0x000000040000795c */ /* 0x00cfea0000300000 */
.L_x_366:
[----:B------:R-:W1:Y:S01]  /*12a50*/  S2UR UR18, SR_CgaCtaId ;  /* 0x00000000001279c3 */ /* 0x000e620000008800 */
[----:B------:R-:W-:Y:S01]  /*12a60*/  UMOV UR17, 0x400 ;  /* 0x0000040000117882 */ /* 0x000fe20000000000 */
[----:B------:R-:W-:Y:S01]  /*12a70*/  SHF.L.U32 R3, R4, 0x1f, RZ ;  /* 0x0000001f04037819 */ /* 0x000fe200000006ff */
[----:B-1----:R-:W-:-:S09]  /*12a80*/  ULEA UR17, UR18, UR17, 0x18 ;  /* 0x0000001112117291 */ /* 0x002fd2000f8ec0ff */
[----:B------:R-:W1:Y:S02]  /*12a90*/  SYNCS.PHASECHK.TRANS64.TRYWAIT P0, [UR17+0xb0b0], R3 ;  /* 0x00b0b003ff0075a7 */ /* 0x000e640008001111 */
[----:B-1----:R-:W-:Y:S05]  /*12aa0*/  @!P0 BRA `(.L_x_367) ;  /* 0x0000001800808947 */ /* 0x002fea0003800000 */
.L_x_469:
[----:B------:R-:W-:Y:S02]  /*12ab0*/  UIADD3 UR28, UP0, UPT, UR26, 0x400, URZ ;  /* 0x000004001a1c7890 */ /* 0x000fe4000ff1e0ff */
[----:B------:R-:W-:Y:S02]  /*12ac0*/  UIADD3 UR8, UPT, UPT, UR17, 0x7000, URZ ;  /* 0x0000700011087890 */ /* 0x000fe4000fffe0ff */
[----:B------:R-:W-:Y:S01]  /*12ad0*/  UIADD3.X UR29, UPT, UPT, URZ, UR27, URZ, UP0, !UPT ;  /* 0x0000001bff1d7290 */ /* 0x000fe200087fe4ff */
[----:B------:R-:W-:-:S08]  /*12ae0*/  UMOV UR9, URZ ;  /* 0x000000ff00097c82 */ /* 0x000fd00008000000 */
[----:B------:R4:W-:Y:S01]  /*12af0*/  UTMASTG.5D [UR8], [UR28] ;  /* 0x000000081c0073b5 */ /* 0x0009e20008020000 */
[----:B------:R0:W-:Y:S01]  /*12b00*/  UTMACMDFLUSH ;  /* 0x00000000000079b7 */ /* 0x0001e20000000000 */
[----:B----4-:R-:W-:Y:S05]  /*12b10*/  BRA.U UP6, `(.L_x_368) ;  /* 0x0000000106047547 */ /* 0x010fea000b800000 */
[----:B--23--:R-:W-:Y:S05]  /*12b20*/  BPT.TRAP 0x1 ;  /* 0x000000040000795c */ /* 0x00cfea0000300000 */
.L_x_368:
[----:B------:R-:W4:Y:S02]  /*12b30*/  SYNCS.PHASECHK.TRANS64.TRYWAIT P0, [UR17+0xb0b8], R3 ;  /* 0x00b0b803ff0075a7 */ /* 0x000f240008001111 */
[----:B----4-:R-:W-:Y:S05]  /*12b40*/  @!P0 BRA `(.L_x_369) ;  /* 0x0000001800708947 */ /* 0x010fea0003800000 */
.L_x_471:
[----:B------:R-:W-:Y:S02]  /*12b50*/  UIADD3 UR28, UP0, UPT, UR26, 0x400, URZ ;  /* 0x000004001a1c7890 */ /* 0x000fe4000ff1e0ff */
[----:B------:R-:W-:Y:S02]  /*12b60*/  UIADD3 UR10, UPT, UPT, UR10, 0x80, URZ ;  /* 0x000000800a0a7890 */ /* 0x000fe4000fffe0ff */
[----:B------:R-:W-:Y:S02]  /*12b70*/  UIADD3 UR8, UPT, UPT, UR17, 0x9000, URZ ;  /* 0x0000900011087890 */ /* 0x000fe4000fffe0ff */
[----:B------:R-:W-:Y:S01]  /*12b80*/  UIADD3.X UR29, UPT, UPT, URZ, UR27, URZ, UP0, !UPT ;  /* 0x0000001bff1d7290 */ /* 0x000fe200087fe4ff */
[----:B------:R-:W-:-:S08]  /*12b90*/  UMOV UR9, URZ ;  /* 0x000000ff00097c82 */ /* 0x000fd00008000000 */
[----:B------:R4:W-:Y:S01]  /*12ba0*/  UTMASTG.5D [UR8], [UR28] ;  /* 0x000000081c0073b5 */ /* 0x0009e20008020000 */
[----:B------:R0:W-:Y:S01]  /*12bb0*/  UTMACMDFLUSH ;  /* 0x00000000000079b7 */ /* 0x0001e20000000000 */
[----:B------:R-:W-:-:S04]  /*12bc0*/  DEPBAR.LE SB0, 0x1 ;  /* 0x000080400000791a */ /* 0x000fc80000000000 */
[----:B----4-:R-:W-:Y:S05]  /*12bd0*/  BRA.U UP6, `(.L_x_370) ;  /* 0x0000000106047547 */ /* 0x010fea000b800000 */
[----:B--23--:R-:W-:Y:S05]  /*12be0*/  BPT.TRAP 0x1 ;  /* 0x000000040000795c */ /* 0x00cfea0000300000 */
.L_x_370:
[----:B------:R-:W-:-:S04]  /*12bf0*/  UIADD3 UR8, UPT, UPT, UR17, 0xb0c0, URZ ;  /* 0x0000b0c011087890 */ /* 0x000fc8000fffe0ff */
[----:B------:R-:W-:-:S09]  /*12c00*/  UPRMT UR8, UR18, 0x654, UR8 ;  /* 0x0000065412087896 */ /* 0x000fd20008000008 */
[----:B------:R-:W-:Y:S01]  /*12c10*/  SYNCS.ARRIVE.TRANS64.RED.A1T0 RZ, [UR8], RZ ;  /* 0x000000ffffff79a7 */ /* 0x000fe20008100408 */
[----:B------:R-:W-:-:S04]  /*12c20*/  DEPBAR.LE SB0, 0x0 ;  /* 0x000080000000791a */ /* 0x000fc80000000000 */
[----:B------:R-:W-:Y:S05]  /*12c30*/  BRA.U UP6, `(.L_x_371) ;  /* 0x0000000106047547 */ /* 0x000fea000b800000 */
[----:B--23--:R-:W-:Y:S05]  /*12c40*/  BPT.TRAP 0x1 ;  /* 0x000000040000795c */ /* 0x00cfea0000300000 */
.L_x_371:
[----:B------:R-:W-:Y:S01]  /*12c50*/  UIADD3 UR17, UPT, UPT, UR17, 0xb0c8, URZ ;  /* 0x0000b0c811117890 */ /* 0x000fe2000fffe0ff */
[----:B-1----:R-:W-:Y:S01]  /*12c60*/  HFMA2 R0, -RZ, RZ, 0, 5.9604644775390625e-08 ;  /* 0x00000001ff007431 */ /* 0x002fe200000001ff */
[----:B------:R-:W-:Y:S02]  /*12c70*/  LOP3.LUT R4, R4, 0x1, RZ, 0x3c, !PT ;  /* 0x0000000104047812 */ /* 0x000fe400078e3cff */
[----:B------:R-:W-:-:S09]  /*12c80*/  UPRMT UR17, UR18, 0x654, UR17 ;  /* 0x0000065412117896 */ /* 0x000fd20008000011 */
[----:B------:R-:W-:Y:S03]  /*12c90*/  SYNCS.ARRIVE.TRANS64.RED.A1T0 RZ, [UR17], RZ ;  /* 0x000000ffffff79a7 */ /* 0x000fe60008100411 */
.L_x_365:
[----:B--2---:R-:W-:-:S04]  /*12ca0*/  UIADD3 UR36, UPT, UPT, UR24, UR36, URZ ;  /* 0x0000002418247290 */ /* 0x004fc8000fffe0ff */
[----:B---3--:R-:W-:-:S09]  /*12cb0*/  UISETP.GE.AND UP0, UPT, UR36, UR16, UPT ;  /* 0x000000102400728c */ /* 0x008fd2000bf06270 */
[----:B------:R-:W-:Y:S05]  /*12cc0*/  BRA.U !UP0, `(.L_x_372) ;  /* 0xfffffff908907547 */ /* 0x000fea000b83ffff */
[----:B------:R-:W-:-:S13]  /*12cd0*/  LOP3.LUT P0, RZ, R0, 0xff, RZ, 0xc0, !PT ;  /* 0x000000ff00ff7812 */ /* 0x000fda000780c0ff */
[----:B------:R-:W-:Y:S05]  /*12ce0*/  @!P0 EXIT ;  /* 0x000000000000894d */ /* 0x000fea0003800000 */
[----:B------:R-:W1:Y:S01]  /*12cf0*/  S2UR UR4, SR_CgaCtaId ;  /* 0x00000000000479c3 */ /* 0x000e620000008800 */
[----:B------:R-:W-:Y:S01]  /*12d00*/  UMOV UR5, 0x400 ;  /* 0x0000040000057882 */ /* 0x000fe20000000000 */
[----:B------:R-:W-:Y:S01]  /*12d10*/  UMOV UR6, 0x40 ;  /* 0x0000004000067882 */ /* 0x000fe20000000000 */
[----:B------:R-:W-:Y:S02]  /*12d20*/  IMAD.MOV.U32 R2, RZ, RZ, 0xffff ;  /* 0x0000ffffff027424 */ /* 0x000fe400078e00ff */
[----:B------:R-:W-:Y:S01]  /*12d30*/  IMAD.MOV.U32 R0, RZ, RZ, 0x1 ;  /* 0x00000001ff007424 */ /* 0x000fe200078e00ff */
[----:B-1----:R-:W-:Y:S02]  /*12d40*/  ULEA UR5, UR4, UR5, 0x18 ;  /* 0x0000000504057291 */ /* 0x002fe4000f8ec0ff */
[----:B------:R-:W-:-:S07]  /*12d50*/  ULEA UR6, UR4, UR6, 0x18 ;  /* 0x0000000604067291 */ /* 0x000fce000f8ec0ff */
[----:B------:R-:W1:Y:S01]  /*12d60*/  LDS R3, [UR5+0xb0e0] ;  /* 0x00b0e005ff037984 */ /* 0x000e620008000800 */
[----:B------:R-:W-:-:S03]  /*12d70*/  NOP ;  /* 0x0000000000007918 */ /* 0x000fc60000000000 */
[----:B------:R-:W2:Y:S01]  /*12d80*/  LDS R5, [UR6+0x14] ;  /* 0x00001406ff057984 */ /* 0x000ea20008000800 */
[----:B-1----:R-:W-:-:S04]  /*12d90*/  LOP3.LUT R3, R3, 0xffff, RZ, 0xc0, !PT ;  /* 0x0000ffff03037812 */ /* 0x002fc800078ec0ff */
[----:B------:R-:W-:-:S04]  /*12da0*/  SHF.R.U32.HI R3, RZ, 0x5, R3 ;  /* 0x00000005ff037819 */ /* 0x000fc80000011603 */
[-C--:B------:R-:W-:Y:S02]  /*12db0*/  SHF.L.U32 R2, R2, R3.reuse, RZ ;  /* 0x0000000302027219 */ /* 0x080fe400000006ff */
[----:B------:R-:W-:Y:S02]  /*12dc0*/  SHF.L.U32 R0, R0, R3, RZ ;  /* 0x0000000300007219 */ /* 0x000fe400000006ff */
[----:B--2---:R-:W-:-:S04]  /*12dd0*/  LOP3.LUT R5, R5, R2, RZ, 0xc0, !PT ;  /* 0x0000000205057212 */ /* 0x004fc800078ec0ff */
[----:B------:R-:W-:-:S13]  /*12de0*/  ISETP.NE.AND P0, PT, R5, R2, PT ;  /* 0x000000020500720c */ /* 0x000fda0003f05270 */
[----:B------:R-:W-:Y:S05]  /*12df0*/  @P0 BRA `(.L_x_373) ;  /* 0x00000000005c0947 */ /* 0x000fea0003800000 */
[----:B------:R-:W1:Y:S02]  /*12e00*/  LDS R3, [UR6+0x18] ;  /* 0x00001806ff037984 */ /* 0x000e640008000800 */
[----:B-1----:R-:W-:-:S04]  /*12e10*/  LOP3.LUT R3, R3, R0, RZ, 0xc0, !PT ;  /* 0x0000000003037212 */ /* 0x002fc800078ec0ff */
[----:B------:R-:W-:-:S13]  /*12e20*/  ISETP.NE.AND P0, PT, R3, R0, PT ;  /* 0x000000000300720c */ /* 0x000fda0003f05270 */
[----:B------:R-:W-:Y:S05]  /*12e30*/  @P0 BRA `(.L_x_374) ;  /* 0x0000000000400947 */ /* 0x000fea0003800000 */
[----:B------:R-:W-:Y:S01]  /*12e40*/  R2UR UR8, R2 ;  /* 0x00000000020872ca */ /* 0x000fe200000e0000 */
[----:B------:R-:W1:Y:S01]  /*12e50*/  S2R R3, SR_LANEID ;  /* 0x0000000000037919 */ /* 0x000e620000000000 */
[----:B------:R-:W-:Y:S01]  /*12e60*/  LOP3.LUT R4, RZ, R0, RZ, 0x33, !PT ;  /* 0x00000000ff047212 */ /* 0x000fe200078e33ff */
[----:B------:R-:W-:Y:S02]  /*12e70*/  VOTEU.ANY UR7, UPT, PT ;  /* 0x0000000000077886 */ /* 0x000fe400038e0100 */
[----:B------:R-:W-:Y:S01]  /*12e80*/  UFLO.U32 UR7, UR7 ;  /* 0x00000007000772bd */ /* 0x000fe200080e0000 */
[----:B------:R-:W2:Y:S07]  /*12e90*/  REDUX UR4, R4 ;  /* 0x00000000040473c4 */ /* 0x000eae0000000000 */
[----:B------:R-:W-:-:S06]  /*12ea0*/  ULOP3.LUT UR8, URZ, UR8, URZ, 0x33, !UPT ;  /* 0x00000008ff087292 */ /* 0x000fcc000f8e33ff */
[----:B------:R-:W-:-:S04]  /*12eb0*/  IMAD.U32 R2, RZ, RZ, UR8 ;  /* 0x00000008ff027e24 */ /* 0x000fc8000f8e00ff */
[----:B------:R-:W3:Y:S02]  /*12ec0*/  REDUX UR5, R2 ;  /* 0x00000000020573c4 */ /* 0x000ee40000000000 */
[----:B------:R4:W-:Y:S01]  /*12ed0*/  UTCATOMSWS.AND URZ, UR8 ;  /* 0x0000000800ff79e3 */ /* 0x0009e20008000000 */
[----:B--2---:R-:W-:Y:S01]  /*12ee0*/  IMAD.U32 R0, RZ, RZ, UR4 ;  /* 0x00000004ff007e24 */ /* 0x004fe2000f8e00ff */
[----:B-1----:R-:W-:Y:S01]  /*12ef0*/  ISETP.EQ.U32.AND P0, PT, R3, UR7, PT ;  /* 0x0000000703007c0c */ /* 0x002fe2000bf02070 */
[----:B---3--:R-:W-:-:S12]  /*12f00*/  IMAD.U32 R3, RZ, RZ, UR5 ;  /* 0x00000005ff037e24 */ /* 0x008fd8000f8e00ff */
[----:B------:R4:W-:Y:S04]  /*12f10*/  @P0 ATOMS.AND RZ, [UR6+0x14], R3 ;  /* 0x00001403ffff098c */ /* 0x0009e8000a800006 */
[----:B------:R4:W-:Y:S01]  /*12f20*/  @P0 ATOMS.AND RZ, [UR6+0x18], R0 ;  /* 0x00001800ffff098c */ /* 0x0009e2000a800006 */
[----:B------:R-:W-:Y:S05]  /*12f30*/  BRA `(.L_x_375) ;  /* 0x0000000000147947 */ /* 0x000fea0003800000 */
.L_x_374:
[----:B------:R-:W-:Y:S02]  /*12f40*/  MOV R2, 0x12f60 ;  /* 0x00012f6000027802 */ /* 0x000fe40000000f00 */
[----:B------:R-:W-:Y:S05]  /*12f50*/  CALL.REL.NOINC `($__internal_0_$__cuda_sm10x_tcgen05_guardrail_trap_col_being_dealloced_not_returned_by_alloc) ;  /* 0x0000001400847944 */ /* 0x000fea0003c00000 */
[----:B------:R-:W-:Y:S05]  /*12f60*/  BRA `(.L_x_375) ;  /* 0x0000000000087947 */ /* 0x000fea0003800000 */
.L_x_373:
[----:B------:R-:W-:Y:S02]  /*12f70*/  MOV R2, 0x12f90 ;  /* 0x00012f9000027802 */ /* 0x000fe40000000f00 */
[----:B------:R-:W-:Y:S05]  /*12f80*/  CALL.REL.NOINC `($__internal_2_$__cuda_sm10x_tcgen05_guardrail_trap_unallocated_columns_being_dealloced) ;  /* 0x0000001400907944 */ /* 0x000fea0003c00000 */
.L_x_375:
[----:B------:R-:W-:Y:S01]  /*12f90*/  NOP ;  /* 0x0000000000007918 */ /* 0x000fe20000000000 */
[----:B----4-:R-:W-:Y:S05]  /*12fa0*/  EXIT ;  /* 0x000000000000794d */ /* 0x010fea0003800000 */
.L_x_37:
[----:B-1----:R-:W-:-:S07]  /*12fb0*/  MOV R0, UR22 ;  /* 0x0000001600007c02 */ /* 0x002fce0008000f00 */
.L_x_376:
[----:B-1----:R1:W2:Y:S02]  /*12fc0*/  SYNCS.PHASECHK.TRANS64.TRYWAIT P0, [R0+URZ+0xb000], R5 ;  /* 0x00b00005000075a7 */ /* 0x0022a400080011ff */
[----:B--2---:R-:W-:Y:S05]  /*12fd0*/  @!P0 NANOSLEEP.SYNCS 0x989680 ;  /* 0x009896800000895d */ /* 0x004fea0003900000 */
[----:B------:R-:W2:Y:S02]  /*12fe0*/  @!P0 SYNCS.PHASECHK.TRANS64 P0, [R0+URZ+0xb000], R5 ;  /* 0x00b00005000085a7 */ /* 0x000ea400080010ff */
[----:B--2---:R-:W-:Y:S05]  /*12ff0*/  @!P0 BRA `(.L_x_376) ;  /* 0xfffffffc00f08947 */ /* 0x004fea000383ffff */
[----:B------:R-:W-:Y:S05]  /*13000*/  BRA `(.L_x_377) ;  /* 0xfffffeec00447947 */ /* 0x000fea000383ffff */
.L_x_39:
[----:B------:R-:W-:-:S07]  /*13010*/  MOV R0, UR15 ;  /* 0x0000000f00007c02 */ /* 0x000fce0008000f00 */
.L_x_378:
[----:B-1----:R1:W2:Y:S02]  /*13020*/  SYNCS.PHASECHK.TRANS64.TRYWAIT P0, [R0+URZ+0xb020], R3 ;  /* 0x00b02003000075a7 */ /* 0x0022a400080011ff */
[----:B--2---:R-:W-:Y:S05]  /*13030*/  @!P0 NANOSLEEP.SYNCS 0x989680 ;  /* 0x009896800000895d */ /* 0x004fea0003900000 */
[----:B------:R-:W2:Y:S02]  /*13040*/  @!P0 SYNCS.PHASECHK.TRANS64 P0, [R0+URZ+0xb020], R3 ;  /* 0x00b02003000085a7 */ /* 0x000ea400080010ff */
[----:B--2---:R-:W-:Y:S05]  /*13050*/  @!P0 BRA `(.L_x_378) ;  /* 0xfffffffc00f08947 */ /* 0x004fea000383ffff */
[----:B------:R-:W-:Y:S05]  /*13060*/  BRA `(.L_x_379) ;  /* 0xfffffeec004c7947 */ /* 0x000fea000383ffff */
.L_x_41:
[----:B------:R-:W-:-:S07]  /*13070*/  MOV R3, UR22 ;  /* 0x0000001600037c02 */ /* 0x000fce0008000f00 */
.L_x_380:
[----:B-1----:R1:W2:Y:S02]  /*13080*/  SYNCS.PHASECHK.TRANS64.TRYWAIT P0, [R3+URZ+0xb058], R4 ;  /* 0x00b05804030075a7 */ /* 0x0022a400080011ff */
[----:B--2---:R-:W-:Y:S05]  /*13090*/  @!P0 NANOSLEEP.SYNCS 0x989680 ;  /* 0x009896800000895d */ /* 0x004fea0003900000 */
[----:B------:R-:W2:Y:S02]  /*130a0*/  @!P0 SYNCS.PHASECHK.TRANS64 P0, [R3+URZ+0xb058], R4 ;  /* 0x00b05804030085a7 */ /* 0x000ea400080010ff */
[----:B--2---:R-:W-:Y:S05]  /*130b0*/  @!P0 BRA `(.L_x_380) ;  /* 0xfffffffc00f08947 */ /* 0x004fea000383ffff */
[----:B------:R-:W-:Y:S05]  /*130c0*/  BRA `(.L_x_381) ;  /* 0xfffffeec00687947 */ /* 0x000fea000383ffff */
.L_x_45:
[----:B------:R-:W-:-:S07]  /*130d0*/  MOV R0, UR22 ;  /* 0x0000001600007c02 */ /* 0x000fce0008000f00 */
.L_x_382:
[----:B--2---:R2:W3:Y:S02]  /*130e0*/  SYNCS.PHASECHK.TRANS64.TRYWAIT P0, [R0+URZ+0xb008], R5 ;  /* 0x00b00805000075a7 */ /* 0x0044e400080011ff */
[----:B---3--:R-:W-:Y:S05]  /*130f0*/  @!P0 NANOSLEEP.SYNCS 0x989680 ;  /* 0x009896800000895d */ /* 0x008fea0003900000 */
[----:B------:R-:W3:Y:S02]  /*13100*/  @!P0 SYNCS.PHASECHK.TRANS64 P0, [R0+URZ+0xb008], R5 ;  /* 0x00b00805000085a7 */ /* 0x000ee400080010ff */
[----:B---3--:R-:W-:Y:S05]  /*13110*/  @!P0 BRA `(.L_x_382) ;  /* 0xfffffffc00f08947 */ /* 0x008fea000383ffff */
[----:B------:R-:W-:Y:S05]  /*13120*/  BRA `(.L_x_383) ;  /* 0xfffffeec00b87947 */ /* 0x000fea000383ffff */
.L_x_47:
[----:B------:R-:W-:-:S07]  /*13130*/  MOV R3, UR22 ;  /* 0x0000001600037c02 */ /* 0x000fce0008000f00 */
.L_x_384:
[----:B-1----:R1:W2:Y:S02]  /*13140*/  SYNCS.PHASECHK.TRANS64.TRYWAIT P0, [R3+URZ+0xb068], R4 ;  /* 0x00b06804030075a7 */ /* 0x0022a400080011ff */
[----:B--2---:R-:W-:Y:S05]  /*13150*/  @!P0 NANOSLEEP.SYNCS 0x989680 ;  /* 0x009896800000895d */ /* 0x004fea0003900000 */
[----:B------:R-:W2:Y:S02]  /*13160*/  @!P0 SYNCS.PHASECHK.TRANS64 P0, [R3+URZ+0xb068], R4 ;  /* 0x00b06804030085a7 */ /* 0x000ea400080010ff */
[----:B--2---:R-:W-:Y:S05]  /*13170*/  @!P0 BRA `(.L_x_384) ;  /* 0xfffffffc00f08947 */ /* 0x004fea000383ffff */
[----:B------:R-:W-:Y:S05]  /*13180*/  BRA `(.L_x_385) ;  /* 0xfffffeec00c07947 */ /* 0x000fea000383ffff */
.L_x_51:
[----:B------:R-:W-:-:S07]  /*13190*/  MOV R0, UR9 ;  /* 0x0000000900007c02 */ /* 0x000fce0008000f00 */
.L_x_386:
[----:B-1----:R1:W2:Y:S02]  /*131a0*/  SYNCS.PHASECHK.TRANS64.TRYWAIT P0, [R0+URZ+0xb020], R3 ;  /* 0x00b02003000075a7 */ /* 0x0022a400080011ff */
[----:B--2---:R-:W-:Y:S05]  /*131b0*/  @!P0 NANOSLEEP.SYNCS 0x989680 ;  /* 0x009896800000895d */ /* 0x004fea0003900000 */
[----:B------:R-:W2:Y:S02]  /*131c0*/  @!P0 SYNCS.PHASECHK.TRANS64 P0, [R0+URZ+0xb020], R3 ;  /* 0x00b02003000085a7 */ /* 0x000ea400080010ff */
[----:B--2---:R-:W-:Y:S05]  /*131d0*/  @!P0 BRA `(.L_x_386) ;  /* 0xfffffffc00f08947 */ /* 0x004fea000383ffff */
[----:B------:R-:W-:Y:S05]  /*131e0*/  BRA `(.L_x_387) ;  /* 0xfffffef0001c7947 */ /* 0x000fea000383ffff */
.L_x_53:
[----:B------:R-:W-:-:S07]  /*131f0*/  MOV R0, UR22 ;  /* 0x0000001600007c02 */ /* 0x000fce0008000f00 */
.L_x_388:
[----:B-1----:R1:W2:Y:S02]  /*13200*/  SYNCS.PHASECHK.TRANS64.TRYWAIT P0, [R0+URZ+0xb0a0], R3 ;  /* 0x00b0a003000075a7 */ /* 0x0022a400080011ff */
[----:B--2---:R-:W-:Y:S05]  /*13210*/  @!P0 NANOSLEEP.SYNCS 0x989680 ;  /* 0x009896800000895d */ /* 0x004fea0003900000 */
[----:B------:R-:W2:Y:S02]  /*13220*/  @!P0 SYNCS.PHASECHK.TRANS64 P0, [R0+URZ+0xb0a0], R3 ;  /* 0x00b0a003000085a7 */ /* 0x000ea400080010ff */
[----:B--2---:R-:W-:Y:S05]  /*13230*/  @!P0 BRA `(.L_x_388) ;  /* 0xfffffffc00f08947 */ /* 0x004fea000383ffff */
[----:B------:R-:W-:Y:S05]  /*13240*/  BRA `(.L_x_389) ;  /* 0xfffffef000307947 */ /* 0x000fea000383ffff */
.L_x_55:
[----:B------:R-:W-:-:S07]  /*13250*/  MOV R4, UR22 ;  /* 0x0000001600047c02 */ /* 0x000fce0008000f00 */
.L_x_390:
[----:B-1----:R1:W2:Y:S02]  /*13260*/  SYNCS.PHASECHK.TRANS64.TRYWAIT P0, [R4+URZ+0xb058], R5 ;  /* 0x00b05805040075a7 */ /* 0x0022a400080011ff */
[----:B--2---:R-:W-:Y:S05]  /*13270*/  @!P0 NANOSLEEP.SYNCS 0x989680 ;  /* 0x009896800000895d */ /* 0x004fea0003900000 */
[----:B------:R-:W2:Y:S02]  /*13280*/  @!P0 SYNCS.PHASECHK.TRANS64 P0, [R4+URZ+0xb058], R5 ;  /* 0x00b05805040085a7 */ /* 0x000ea400080010ff */
[----:B--2---:R-:W-:Y:S05]  /*13290*/  @!P0 BRA `(.L_x_390) ;  /* 0xfffffffc00f08947 */ /* 0x004fea000383ffff */
[----:B------:R-:W-:Y:S05]  /*132a0*/  BRA `(.L_x_391) ;  /* 0xfffffef0003c7947 */ /* 0x000fea000383ffff */
.L_x_59:
[----:B------:R-:W-:Y:S07]  /*132b0*/  MOV R3, UR4 ;  /* 0x0000000400037c02 */ /* 0x000fee0008000f00 */
.L_x_392:
[----:B--2---:R2:W3:Y:S02]  /*132c0*/  SYNCS.PHASECHK.TRANS64.TRYWAIT P0, [R3+URZ+0xb020], R4 ;  /* 0x00b02004030075a7 */ /* 0x0044e400080011ff */
[----:B---3--:R-:W-:Y:S05]  /*132d0*/  @!P0 NANOSLEEP.SYNCS 0x989680 ;  /* 0x009896800000895d */ /* 0x008fea0003900000 */
[----:B------:R-:W3:Y:S02]  /*132e0*/  @!P0 SYNCS.PHASECHK.TRANS64 P0, [R3+URZ+0xb020], R4 ;  /* 0x00b02004030085a7 */ /* 0x000ee400080010ff */
[----:B---3--:R-:W-:Y:S05]  /*132f0*/  @!P0 BRA `(.L_x_392) ;  /* 0xfffffffc00f08947 */ /* 0x008fea000383ffff */
[----:B------:R-:W-:Y:S05]  /*13300*/  BRA `(.L_x_393) ;  /* 0xfffffef4003c7947 */ /* 0x000fea000383ffff */
.L_x_62:
[----:B------:R-:W-:Y:S07]  /*13310*/  MOV R0, UR22 ;  /* 0x0000001600007c02 */ /* 0x000fee0008000f00 */
.L_x_394:
[----:B--2---:R2:W3:Y:S02]  /*13320*/  SYNCS.PHASECHK.TRANS64.TRYWAIT P0, [R0+URZ+0xb0a8], R3 ;  /* 0x00b0a803000075a7 */ /* 0x0044e400080011ff */
[----:B---3--:R-:W-:Y:S05]  /*13330*/  @!P0 NANOSLEEP.SYNCS 0x989680 ;  /* 0x009896800000895d */ /* 0x008fea0003900000 */
[----:B------:R-:W3:Y:S02]  /*13340*/  @!P0 SYNCS.PHASECHK.TRANS64 P0, [R0+URZ+0xb0a8], R3 ;  /* 0x00b0a803000085a7 */ /* 0x000ee400080010ff */
[----:B---3--:R-:W-:Y:S05]  /*13350*/  @!P0 BRA `(.L_x_394) ;  /* 0xfffffffc00f08947 */ /* 0x008fea000383ffff */
[----:B------:R-:W-:Y:S05]  /*13360*/  BRA `(.L_x_395) ;  /* 0xfffffef400a07947 */ /* 0x000fea000383ffff */
.L_x_64:
[----:B------:R-:W-:Y:S07]  /*13370*/  MOV R4, UR22 ;  /* 0x0000001600047c02 */ /* 0x000fee0008000f00 */
.L_x_396:
[----:B--2---:R2:W3:Y:S02]  /*13380*/  SYNCS.PHASECHK.TRANS64.TRYWAIT P0, [R4+URZ+0xb068], R5 ;  /* 0x00b06805040075a7 */ /* 0x0044e400080011ff */
[----:B---3--:R-:W-:Y:S05]  /*13390*/  @!P0 NANOSLEEP.SYNCS 0x989680 ;  /* 0x009896800000895d */ /* 0x008fea0003900000 */
[----:B------:R-:W3:Y:S02]  /*133a0*/  @!P0 SYNCS.PHASECHK.TRANS64 P0, [R4+URZ+0xb068], R5 ;  /* 0x00b06805040085a7 */ /* 0x000ee400080010ff */
[----:B---3--:R-:W-:Y:S05]  /*133b0*/  @!P0 BRA `(.L_x_396) ;  /* 0xfffffffc00f08947 */ /* 0x008fea000383ffff */
[----:B------:R-:W-:Y:S05]  /*133c0*/  BRA `(.L_x_397) ;  /* 0xfffffef400ac7947 */ /* 0x000fea000383ffff */
.L_x_70:
[----:B------:R-:W-:Y:S07]  /*133d0*/  MOV R0, UR4 ;  /* 0x0000000400007c02 */ /* 0x000fee0008000f00 */
.L_x_398:
[----:B-1----:R1:W2:Y:S02]  /*133e0*/  SYNCS.PHASECHK.TRANS64.TRYWAIT P0, [R0+URZ+0xb020], R3 ;  /* 0x00b02003000075a7 */ /* 0x0022a400080011ff */
[----:B--2---:R-:W-:Y:S05]  /*133f0*/  @!P0 NANOSLEEP.SYNCS 0x989680 ;  /* 0x009896800000895d */ /* 0x004fea0003900000 */
[----:B------:R-:W2:Y:S02]  /*13400*/  @!P0 SYNCS.PHASECHK.TRANS64 P0, [R0+URZ+0xb020], R3 ;  /* 0x00b02003000085a7 */ /* 0x000ea400080010ff */
[----:B--2---:R-:W-:Y:S05]  /*13410*/  @!P0 BRA `(.L_x_398) ;  /* 0xfffffffc00f08947 */ /* 0x004fea000383ffff */
[----:B------:R-:W-:Y:S05]  /*13420*/  BRA `(.L_x_399) ;  /* 0xfffffef800e07947 */ /* 0x000fea000383ffff */
.L_x_72:
[----:B------:R-:W-:Y:S07]  /*13430*/  MOV R0, UR22 ;  /* 0x0000001600007c02 */ /* 0x000fee0008000f00 */
.L_x_400:
[----:B-1----:R1:W2:Y:S02]  /*13440*/  SYNCS.PHASECHK.TRANS64.TRYWAIT P0, [R0+URZ+0xb0a0], R3 ;  /* 0x00b0a003000075a7 */ /* 0x0022a400080011ff */
[----:B--2---:R-:W-:Y:S05]  /*13450*/  @!P0 NANOSLEEP.SYNCS 0x989680 ;  /* 0x009896800000895d */ /* 0x004fea0003900000 */
[----:B------:R-:W2:Y:S02]  /*13460*/  @!P0 SYNCS.PHASECHK.TRANS64 P0, [R0+URZ+0xb0a0], R3 ;  /* 0x00b0a003000085a7 */ /* 0x000ea400080010ff */
[----:B--2---:R-:W-:Y:S05]  /*13470*/  @!P0 BRA `(.L_x_400) ;  /* 0xfffffffc00f08947 */ /* 0x004fea000383ffff */
[----:B------:R-:W-:Y:S05]  /*13480*/  BRA `(.L_x_401) ;  /* 0xfffffef800f47947 */ /* 0x000fea000383ffff */
.L_x_74:
[----:B------:R-:W-:Y:S01]  /*13490*/  MOV R5, UR22 ;  /* 0x0000001600057c02 */ /* 0x000fe20008000f00 */
[----:B------:R-:W-:Y:S05]  /*134a0*/  IMAD.U32 R4, RZ, RZ, UR25 ;  /* 0x00000019ff047e24 */ /* 0x000fea000f8e00ff */
[----:B------:R-:W-:Y:S07]  /*134b0*/  SHF.L.U32 R4, R4, 0x1f, RZ ;  /* 0x0000001f04047819 */ /* 0x000fee00000006ff */
.L_x_402:
[----:B-1----:R1:W2:Y:S02]  /*134c0*/  SYNCS.PHASECHK.TRANS64.TRYWAIT P0, [R5+URZ+0xb058], R4 ;  /* 0x00b05804050075a7 */ /* 0x0022a400080011ff */
[----:B--2---:R-:W-:Y:S05]  /*134d0*/  @!P0 NANOSLEEP.SYNCS 0x989680 ;  /* 0x009896800000895d */ /* 0x004fea0003900000 */
[----:B------:R-:W2:Y:S02]  /*134e0*/  @!P0 SYNCS.PHASECHK.TRANS64 P0, [R5+URZ+0xb058], R4 ;  /* 0x00b05804050085a7 */ /* 0x000ea400080010ff */
[----:B--2---:R-:W-:Y:S05]  /*134f0*/  @!P0 BRA `(.L_x_402) ;  /* 0xfffffffc00f08947 */ /* 0x004fea000383ffff */
[----:B------:R-:W-:Y:S05]  /*13500*/  BRA `(.L_x_403) ;  /* 0xfffffef800fc7947 */ /* 0x000fea000383ffff */
.L_x_82:
[----:B------:R-:W-:-:S07]  /*13510*/  MOV R0, UR22 ;  /* 0x0000001600007c02 */ /* 0x000fce0008000f00 */
.L_x_404:
[----:B--2---:R2:W3:Y:S02]  /*13520*/  SYNCS.PHASECHK.TRANS64.TRYWAIT P0, [R0+URZ+0xb0a8], R3 ;  /* 0x00b0a803000075a7 */ /* 0x0044e400080011ff */
[----:B---3--:R-:W-:Y:S05]  /*13530*/  @!P0 NANOSLEEP.SYNCS 0x989680 ;  /* 0x009896800000895d */ /* 0x008fea0003900000 */
[----:B------:R-:W3:Y:S02]  /*13540*/  @!P0 SYNCS.PHASECHK.TRANS64 P0, [R0+URZ+0xb0a8], R3 ;  /* 0x00b0a803000085a7 */ /* 0x000ee400080010ff */
[----:B---3--:R-:W-:Y:S05]  /*13550*/  @!P0 BRA `(.L_x_404) ;  /* 0xfffffffc00f08947 */ /* 0x008fea000383ffff */
[----:B------:R-:W-:Y:S05]  /*13560*/  BRA `(.L_x_405) ;  /* 0xfffffefc00d07947 */ /* 0x000fea000383ffff */
.L_x_84:
[----:B------:R-:W-:-:S07]  /*13570*/  MOV R4, UR22 ;  /* 0x0000001600047c02 */ /* 0x000fce0008000f00 */
.L_x_406:
[----:B--2---:R2:W3:Y:S02]  /*13580*/  SYNCS.PHASECHK.TRANS64.TRYWAIT P0, [R4+URZ+0xb068], R5 ;  /* 0x00b06805040075a7 */ /* 0x0044e400080011ff */
[----:B---3--:R-:W-:Y:S05]  /*13590*/  @!P0 NANOSLEEP.SYNCS 0x989680 ;  /* 0x009896800000895d */ /* 0x008fea0003900000 */
[----:B------:R-:W3:Y:S02]  /*135a0*/  @!P0 SYNCS.PHASECHK.TRANS64 P0, [R4+URZ+0xb068], R5 ;  /* 0x00b06805040085a7 */ /* 0x000ee400080010ff */
[----:B---3--:R-:W-:Y:S05]  /*135b0*/  @!P0 BRA `(.L_x_406) ;  /* 0xfffffffc00f08947 */ /* 0x008fea000383ffff */
[----:B------:R-:W-:Y:S05]  /*135c0*/  BRA `(.L_x_407) ;  /* 0xfffffefc00dc7947 */ /* 0x000fea000383ffff */
.L_x_96:
[----:B-1----:R1:W2:Y:S02]  /*135d0*/  SYNCS.PHASECHK.TRANS64.TRYWAIT P0, [R16+URZ+0xb0c0], R3 ;  /* 0x00b0c003100075a7 */ /* 0x0022a400080011ff */
[----:B--2---:R-:W-:Y:S05]  /*135e0*/  @!P0 NANOSLEEP.SYNCS 0x989680 ;  /* 0x009896800000895d */ /* 0x004fea0003900000 */
[----:B------:R-:W2:Y:S02]  /*135f0*/  @!P0 SYNCS.PHASECHK.TRANS64 P0, [R16+URZ+0xb0c0], R3 ;  /* 0x00b0c003100085a7 */ /* 0x000ea400080010ff */
[----:B--2---:R-:W-:Y:S05]  /*13600*/  @!P0 BRA `(.L_x_96) ;  /* 0xfffffffc00f08947 */ /* 0x004fea000383ffff */
[----:B------:R-:W-:Y:S05]  /*13610*/  BRA `(.L_x_408) ;  /* 0xffffff0400c47947 */ /* 0x000fea000383ffff */
.L_x_163:
[----:B-1----:R1:W2:Y:S02]  /*13620*/  SYNCS.PHASECHK.TRANS64.TRYWAIT P0, [R16+URZ+0xb0c8], R3 ;  /* 0x00b0c803100075a7 */ /* 0x0022a400080011ff */
[----:B--2---:R-:W-:Y:S05]  /*13630*/  @!P0 NANOSLEEP.SYNCS 0x989680 ;  /* 0x009896800000895d */ /* 0x004fea0003900000 */
[----:B------:R-:W2:Y:S02]  /*13640*/  @!P0 SYNCS.PHASECHK.TRANS64 P0, [R16+URZ+0xb0c8], R3 ;  /* 0x00b0c803100085a7 */ /* 0x000ea400080010ff */
[----:B--2---:R-:W-:Y:S05]  /*13650*/  @!P0 BRA `(.L_x_163) ;  /* 0xfffffffc00f08947 */ /* 0x004fea000383ffff */
[----:B------:R-:W-:Y:S05]  /*13660*/  BRA `(.L_x_409) ;  /* 0xffffff3800387947 */ /* 0x000fea000383ffff */
.L_x_169:
[----:B-1----:R1:W2:Y:S02]  /*13670*/  SYNCS.PHASECHK.TRANS64.TRYWAIT P0, [R47+URZ+0xb070], R0 ;  /* 0x00b070002f0075a7 */ /* 0x0022a400080011ff */
[----:B--2---:R-:W-:Y:S05]  /*13680*/  @!P0 NANOSLEEP.SYNCS 0x989680 ;  /* 0x009896800000895d */ /* 0x004fea0003900000 */
[----:B------:R-:W2:Y:S02]  /*13690*/  @!P0 SYNCS.PHASECHK.TRANS64 P0, [R47+URZ+0xb070], R0 ;  /* 0x00b070002f0085a7 */ /* 0x000ea400080010ff */
[----:B--2---:R-:W-:Y:S05]  /*136a0*/  @!P0 BRA `(.L_x_169) ;  /* 0xfffffffc00f08947 */ /* 0x004fea000383ffff */
[----:B------:R-:W-:Y:S05]  /*136b0*/  BRA `(.L_x_410) ;  /* 0xffffff3c00507947 */ /* 0x000fea000383ffff */
.L_x_172:
[----:B--2---:R2:W3:Y:S02]  /*136c0*/  SYNCS.PHASECHK.TRANS64.TRYWAIT P1, [R47+URZ+0xb080], R6 ;  /* 0x00b080062f0075a7 */ /* 0x0044e400080211ff */
[----:B---3--:R-:W-:Y:S05]  /*136d0*/  @!P1 NANOSLEEP.SYNCS 0x989680 ;  /* 0x009896800000995d */ /* 0x008fea0003900000 */
[----:B------:R-:W3:Y:S02]  /*136e0*/  @!P1 SYNCS.PHASECHK.TRANS64 P1, [R47+URZ+0xb080], R6 ;  /* 0x00b080062f0095a7 */ /* 0x000ee400080210ff */
[----:B---3--:R-:W-:Y:S05]  /*136f0*/  @!P1 BRA `(.L_x_172) ;  /* 0xfffffffc00f09947 */ /* 0x008fea000383ffff */
[----:B------:R-:W-:Y:S05]  /*13700*/  BRA `(.L_x_411) ;  /* 0xffffff3c00787947 */ /* 0x000fea000383ffff */
.L_x_175:
[----:B-1----:R1:W3:Y:S02]  /*13710*/  SYNCS.PHASECHK.TRANS64.TRYWAIT P0, [R47+URZ+0xb070], R0 ;  /* 0x00b070002f0075a7 */ /* 0x0022e400080011ff */
[----:B---3--:R-:W-:Y:S05]  /*13720*/  @!P0 NANOSLEEP.SYNCS 0x989680 ;  /* 0x009896800000895d */ /* 0x008fea0003900000 */
[----:B------:R-:W3:Y:S02]  /*13730*/  @!P0 SYNCS.PHASECHK.TRANS64 P0, [R47+URZ+0xb070], R0 ;  /* 0x00b070002f0085a7 */ /* 0x000ee400080010ff */
[----:B---3--:R-:W-:Y:S05]  /*13740*/  @!P0 BRA `(.L_x_175) ;  /* 0xfffffffc00f08947 */ /* 0x008fea000383ffff */
[----:B------:R-:W-:Y:S05]  /*13750*/  BRA `(.L_x_412) ;  /* 0xffffff3c00c07947 */ /* 0x000fea000383ffff */
.L_x_177:
[----:B-1----:R1:W3:Y:S02]  /*13760*/  SYNCS.PHASECHK.TRANS64.TRYWAIT P0, [R47+URZ+0xb090], R0 ;  /* 0x00b090002f0075a7 */ /* 0x0022e400080011ff */
[----:B---3--:R-:W-:Y:S05]  /*13770*/  @!P0 NANOSLEEP.SYNCS 0x989680 ;  /* 0x009896800000895d */ /* 0x008fea0003900000 */
[----:B------:R-:W3:Y:S02]  /*13780*/  @!P0 SYNCS.PHASECHK.TRANS64 P0, [R47+URZ+0xb090], R0 ;  /* 0x00b090002f0085a7 */ /* 0x000ee400080010ff */
[----:B---3--:R-:W-:Y:S05]  /*13790*/  @!P0 BRA `(.L_x_177) ;  /* 0xfffffffc00f08947 */ /* 0x008fea000383ffff */
[----:B------:R-:W-:Y:S05]  /*137a0*/  BRA `(.L_x_413) ;  /* 0xffffff4000087947 */ /* 0x000fea000383ffff */
.L_x_184:
[----:B-1----:R1:W4:Y:S02]  /*137b0*/  SYNCS.PHASECHK.TRANS64.TRYWAIT P0, [R47+URZ+0xb080], R0 ;  /* 0x00b080002f0075a7 */ /* 0x00232400080011ff */
[----:B----4-:R-:W-:Y:S05]  /*137c0*/  @!P0 NANOSLEEP.SYNCS 0x989680 ;  /* 0x009896800000895d */ /* 0x010fea0003900000 */
[----:B------:R-:W4:Y:S02]  /*137d0*/  @!P0 SYNCS.PHASECHK.TRANS64 P0, [R47+URZ+0xb080], R0 ;  /* 0x00b080002f0085a7 */ /* 0x000f2400080010ff */
[----:B----4-:R-:W-:Y:S05]  /*137e0*/  @!P0 BRA `(.L_x_184) ;  /* 0xfffffffc00f08947 */ /* 0x010fea000383ffff */
[----:B------:R-:W-:Y:S05]  /*137f0*/  BRA `(.L_x_414) ;  /* 0xffffff4400247947 */ /* 0x000fea000383ffff */
.L_x_186:
[----:B-1----:R1:W3:Y:S02]  /*13800*/  SYNCS.PHASECHK.TRANS64.TRYWAIT P0, [R47+URZ+0xb098], R0 ;  /* 0x00b098002f0075a7 */ /* 0x0022e400080011ff */
[----:B---3--:R-:W-:Y:S05]  /*13810*/  @!P0 NANOSLEEP.SYNCS 0x989680 ;  /* 0x009896800000895d */ /* 0x008fea0003900000 */
[----:B------:R-:W3:Y:S02]  /*13820*/  @!P0 SYNCS.PHASECHK.TRANS64 P0, [R47+URZ+0xb098], R0 ;  /* 0x00b098002f0085a7 */ /* 0x000ee400080010ff */
[----:B---3--:R-:W-:Y:S05]  /*13830*/  @!P0 BRA `(.L_x_186) ;  /* 0xfffffffc00f08947 */ /* 0x008fea000383ffff */
[----:B------:R-:W-:Y:S05]  /*13840*/  BRA `(.L_x_415) ;  /* 0xffffff4400687947 */ /* 0x000fea000383ffff */
.L_x_195:
[----:B---3--:R3:W4:Y:S02]  /*13850*/  SYNCS.PHASECHK.TRANS64.TRYWAIT P0, [R47+URZ+0xb070], R4 ;  /* 0x00b070042f0075a7 */ /* 0x00872400080011ff */
[----:B----4-:R-:W-:Y:S05]  /*13860*/  @!P0 NANOSLEEP.SYNCS 0x989680 ;  /* 0x009896800000895d */ /* 0x010fea0003900000 */
[----:B------:R-:W4:Y:S02]  /*13870*/  @!P0 SYNCS.PHASECHK.TRANS64 P0, [R47+URZ+0xb070], R4 ;  /* 0x00b070042f0085a7 */ /* 0x000f2400080010ff */
[----:B----4-:R-:W-:Y:S05]  /*13880*/  @!P0 BRA `(.L_x_195) ;  /* 0xfffffffc00f08947 */ /* 0x010fea000383ffff */
[----:B------:R-:W-:Y:S05]  /*13890*/  BRA `(.L_x_416) ;  /* 0xffffff4800a47947 */ /* 0x000fea000383ffff */
.L_x_198:
[----:B-1----:R1:W4:Y:S02]  /*138a0*/  SYNCS.PHASECHK.TRANS64.TRYWAIT P0, [R47+URZ+0xb090], R0 ;  /* 0x00b090002f0075a7 */ /* 0x00232400080011ff */
[----:B----4-:R-:W-:Y:S05]  /*138b0*/  @!P0 NANOSLEEP.SYNCS 0x989680 ;  /* 0x009896800000895d */ /* 0x010fea0003900000 */
[----:B------:R-:W4:Y:S02]  /*138c0*/  @!P0 SYNCS.PHASECHK.TRANS64 P0, [R47+URZ+0xb090], R0 ;  /* 0x00b090002f0085a7 */ /* 0x000f2400080010ff */
[----:B----4-:R-:W-:Y:S05]  /*138d0*/  @!P0 BRA `(.L_x_198) ;  /* 0xfffffffc00f08947 */ /* 0x010fea000383ffff */
[----:B------:R-:W-:Y:S05]  /*138e0*/  BRA `(.L_x_417) ;  /* 0xffffff4800c87947 */ /* 0x000fea000383ffff */
.L_x_201:
[----:B-1----:R1:W4:Y:S02]  /*138f0*/  SYNCS.PHASECHK.TRANS64.TRYWAIT P0, [R47+URZ+0xb0c0], R0 ;  /* 0x00b0c0002f0075a7 */ /* 0x00232400080011ff */
[----:B----4-:R-:W-:Y:S05]  /*13900*/  @!P0 NANOSLEEP.SYNCS 0x989680 ;  /* 0x009896800000895d */ /* 0x010fea0003900000 */
[----:B------:R-:W4:Y:S02]  /*13910*/  @!P0 SYNCS.PHASECHK.TRANS64 P0, [R47+URZ+0xb0c0], R0 ;  /* 0x00b0c0002f0085a7 */ /* 0x000f2400080010ff */
[----:B----4-:R-:W-:Y:S05]  /*13920*/  @!P0 BRA `(.L_x_201) ;  /* 0xfffffffc00f08947 */ /* 0x010fea000383ffff */
[----:B------:R-:W-:Y:S05]  /*13930*/  BRA `(.L_x_418) ;  /* 0xffffff4800d47947 */ /* 0x000fea000383ffff */
.L_x_209:
[----:B-1----:R1:W2:Y:S02]  /*13940*/  SYNCS.PHASECHK.TRANS64.TRYWAIT P0, [R47+URZ+0xb080], R4 ;  /* 0x00b080042f0075a7 */ /* 0x0022a400080011ff */
[----:B--2---:R-:W-:Y:S05]  /*13950*/  @!P0 NANOSLEEP.SYNCS 0x989680 ;  /* 0x009896800000895d */ /* 0x004fea0003900000 */
[----:B------:R-:W2:Y:S02]  /*13960*/  @!P0 SYNCS.PHASECHK.TRANS64 P0, [R47+URZ+0xb080], R4 ;  /* 0x00b080042f0085a7 */ /* 0x000ea400080010ff */
[----:B--2---:R-:W-:Y:S05]  /*13970*/  @!P0 BRA `(.L_x_209) ;  /* 0xfffffffc00f08947 */ /* 0x004fea000383ffff */
[----:B------:R-:W-:Y:S05]  /*13980*/  BRA `(.L_x_419) ;  /* 0xffffff5800107947 */ /* 0x000fea000383ffff */
.L_x_212:
[----:B----4-:R4:W1:Y:S02]  /*13990*/  SYNCS.PHASECHK.TRANS64.TRYWAIT P0, [R47+URZ+0xb098], R0 ;  /* 0x00b098002f0075a7 */ /* 0x01086400080011ff */
[----:B-1----:R-:W-:Y:S05]  /*139a0*/  @!P0 NANOSLEEP.SYNCS 0x989680 ;  /* 0x009896800000895d */ /* 0x002fea0003900000 */
[----:B------:R-:W1:Y:S02]  /*139b0*/  @!P0 SYNCS.PHASECHK.TRANS64 P0, [R47+URZ+0xb098], R0 ;  /* 0x00b098002f0085a7 */ /* 0x000e6400080010ff */
[----:B-1----:R-:W-:Y:S05]  /*139c0*/  @!P0 BRA `(.L_x_212) ;  /* 0xfffffffc00f08947 */ /* 0x002fea000383ffff */
[----:B------:R-:W-:Y:S05]  /*139d0*/  BRA `(.L_x_420) ;  /* 0xffffff5800347947 */ /* 0x000fea000383ffff */
.L_x_215:
[----:B-1----:R1:W2:Y:S02]  /*139e0*/  SYNCS.PHASECHK.TRANS64.TRYWAIT P0, [R47+URZ+0xb0c8], R0 ;  /* 0x00b0c8002f0075a7 */ /* 0x0022a400080011ff */
[----:B--2---:R-:W-:Y:S05]  /*139f0*/  @!P0 NANOSLEEP.SYNCS 0x989680 ;  /* 0x009896800000895d */ /* 0x004fea0003900000 */
[----:B------:R-:W2:Y:S02]  /*13a00*/  @!P0 SYNCS.PHASECHK.TRANS64 P0, [R47+URZ+0xb0c8], R0 ;  /* 0x00b0c8002f0085a7 */ /* 0x000ea400080010ff */
[----:B--2---:R-:W-:Y:S05]  /*13a10*/  @!P0 BRA `(.L_x_215) ;  /* 0xfffffffc00f08947 */ /* 0x004fea000383ffff */
[----:B------:R-:W-:Y:S05]  /*13a20*/  BRA `(.L_x_421) ;  /* 0xffffff5800407947 */ /* 0x000fea000383ffff */
.L_x_225:
[----:B-1----:R-:W-:-:S04]  /*13a30*/  MOV R0, UR47 ;  /* 0x0000002f00007c02 */ /* 0x002fc80008000f00 */
[----:B------:R1:W2:Y:S03]  /*13a40*/  SYNCS.PHASECHK.TRANS64.TRYWAIT P0, [R0+URZ], R3 ;  /* 0x00000003000075a7 */ /* 0x0002a600080011ff */
[----:B--2---:R-:W-:Y:S05]  /*13a50*/  @!P0 NANOSLEEP.SYNCS 0x989680 ;  /* 0x009896800000895d */ /* 0x004fea0003900000 */
[----:B------:R-:W2:Y:S02]  /*13a60*/  @!P0 SYNCS.PHASECHK.TRANS64 P0, [R0+URZ], R3 ;  /* 0x00000003000085a7 */ /* 0x000ea400080010ff */
[----:B--2---:R-:W-:Y:S05]  /*13a70*/  @!P0 BRA `(.L_x_225) ;  /* 0xfffffffc00ec8947 */ /* 0x004fea000383ffff */
[----:B------:R-:W-:Y:S05]  /*13a80*/  BRA `(.L_x_422) ;  /* 0xffffff6800807947 */ /* 0x000fea000383ffff */
.L_x_228:
[----:B-1----:R-:W-:-:S04]  /*13a90*/  MOV R0, UR44 ;  /* 0x0000002c00007c02 */ /* 0x002fc80008000f00 */
[----:B------:R1:W3:Y:S03]  /*13aa0*/  SYNCS.PHASECHK.TRANS64.TRYWAIT P1, [R0+URZ], R3 ;  /* 0x00000003000075a7 */ /* 0x0002e600080211ff */
[----:B---3--:R-:W-:Y:S05]  /*13ab0*/  @!P1 NANOSLEEP.SYNCS 0x989680 ;  /* 0x009896800000995d */ /* 0x008fea0003900000 */
[----:B------:R-:W3:Y:S02]  /*13ac0*/  @!P1 SYNCS.PHASECHK.TRANS64 P1, [R0+URZ], R3 ;  /* 0x00000003000095a7 */ /* 0x000ee400080210ff */
[----:B---3--:R-:W-:Y:S05]  /*13ad0*/  @!P1 BRA `(.L_x_228) ;  /* 0xfffffffc00ec9947 */ /* 0x008fea000383ffff */
[----:B------:R-:W-:Y:S05]  /*13ae0*/  BRA `(.L_x_423) ;  /* 0xffffff6800c47947 */ /* 0x000fea000383ffff */
.L_x_233:
[----:B-1----:R-:W-:-:S04]  /*13af0*/  MOV R4, UR42 ;  /* 0x0000002a00047c02 */ /* 0x002fc80008000f00 */
[----:B------:R1:W2:Y:S03]  /*13b00*/  SYNCS.PHASECHK.TRANS64.TRYWAIT P2, [R4+URZ], R3 ;  /* 0x00000003040075a7 */ /* 0x0002a600080411ff */
[----:B--2---:R-:W-:Y:S05]  /*13b10*/  @!P2 NANOSLEEP.SYNCS 0x989680 ;  /* 0x009896800000a95d */ /* 0x004fea0003900000 */
[----:B------:R-:W2:Y:S02]  /*13b20*/  @!P2 SYNCS.PHASECHK.TRANS64 P2, [R4+URZ], R3 ;  /* 0x000000030400a5a7 */ /* 0x000ea400080410ff */
[----:B--2---:R-:W-:Y:S05]  /*13b30*/  @!P2 BRA `(.L_x_233) ;  /* 0xfffffffc00eca947 */ /* 0x004fea000383ffff */
[----:B------:R-:W-:Y:S05]  /*13b40*/  BRA `(.L_x_424) ;  /* 0xffffff7000ac7947 */ /* 0x000fea000383ffff */
.L_x_237:
[----:B--2---:R-:W-:-:S04]  /*13b50*/  MOV R3, UR47 ;  /* 0x0000002f00037c02 */ /* 0x004fc80008000f00 */
[----:B------:R2:W3:Y:S03]  /*13b60*/  SYNCS.PHASECHK.TRANS64.TRYWAIT P2, [R3+URZ], R0 ;  /* 0x00000000030075a7 */ /* 0x0004e600080411ff */
[----:B---3--:R-:W-:Y:S05]  /*13b70*/  @!P2 NANOSLEEP.SYNCS 0x989680 ;  /* 0x009896800000a95d */ /* 0x008fea0003900000 */
[----:B------:R-:W3:Y:S02]  /*13b80*/  @!P2 SYNCS.PHASECHK.TRANS64 P2, [R3+URZ], R0 ;  /* 0x000000000300a5a7 */ /* 0x000ee400080410ff */
[----:B---3--:R-:W-:Y:S05]  /*13b90*/  @!P2 BRA `(.L_x_237) ;  /* 0xfffffffc00eca947 */ /* 0x008fea000383ffff */
[----:B------:R-:W-:Y:S05]  /*13ba0*/  BRA `(.L_x_425) ;  /* 0xffffff8800287947 */ /* 0x000fea000383ffff */
.L_x_242:
[----:B--2---:R-:W-:-:S04]  /*13bb0*/  MOV R0, UR44 ;  /* 0x0000002c00007c02 */ /* 0x004fc80008000f00 */
[----:B------:R2:W3:Y:S03]  /*13bc0*/  SYNCS.PHASECHK.TRANS64.TRYWAIT P1, [R0+URZ], R3 ;  /* 0x00000003000075a7 */ /* 0x0004e600080211ff */
[----:B---3--:R-:W-:Y:S05]  /*13bd0*/  @!P1 NANOSLEEP.SYNCS 0x989680 ;  /* 0x009896800000995d */ /* 0x008fea0003900000 */
[----:B------:R-:W3:Y:S02]  /*13be0*/  @!P1 SYNCS.PHASECHK.TRANS64 P1, [R0+URZ], R3 ;  /* 0x00000003000095a7 */ /* 0x000ee400080210ff */
[----:B---3--:R-:W-:Y:S05]  /*13bf0*/  @!P1 BRA `(.L_x_242) ;  /* 0xfffffffc00ec9947 */ /* 0x008fea000383ffff */
[----:B------:R-:W-:Y:S05]  /*13c00*/  BRA `(.L_x_426) ;  /* 0xffffff8800d47947 */ /* 0x000fea000383ffff */
.L_x_247:
[----:B-1----:R-:W-:-:S04]  /*13c10*/  MOV R0, UR44 ;  /* 0x0000002c00007c02 */ /* 0x002fc80008000f00 */
[----:B------:R1:W2:Y:S03]  /*13c20*/  SYNCS.PHASECHK.TRANS64.TRYWAIT P1, [R0+URZ], R3 ;  /* 0x00000003000075a7 */ /* 0x0002a600080211ff */
[----:B--2---:R-:W-:Y:S05]  /*13c30*/  @!P1 NANOSLEEP.SYNCS 0x989680 ;  /* 0x009896800000995d */ /* 0x004fea0003900000 */
[----:B------:R-:W2:Y:S02]  /*13c40*/  @!P1 SYNCS.PHASECHK.TRANS64 P1, [R0+URZ], R3 ;  /* 0x00000003000095a7 */ /* 0x000ea400080210ff */
[----:B--2---:R-:W-:Y:S05]  /*13c50*/  @!P1 BRA `(.L_x_247) ;  /* 0xfffffffc00ec9947 */ /* 0x004fea000383ffff */
[----:B------:R-:W-:Y:S05]  /*13c60*/  BRA `(.L_x_427) ;  /* 0xffffff8c005c7947 */ /* 0x000fea000383ffff */
.L_x_252:
[----:B-1----:R-:W-:-:S04]  /*13c70*/  MOV R4, UR42 ;  /* 0x0000002a00047c02 */ /* 0x002fc80008000f00 */
[----:B------:R1:W2:Y:S03]  /*13c80*/  SYNCS.PHASECHK.TRANS64.TRYWAIT P2, [R4+URZ], R3 ;  /* 0x00000003040075a7 */ /* 0x0002a600080411ff */
[----:B--2---:R-:W-:Y:S05]  /*13c90*/  @!P2 NANOSLEEP.SYNCS 0x989680 ;  /* 0x009896800000a95d */ /* 0x004fea0003900000 */
[----:B------:R-:W2:Y:S02]  /*13ca0*/  @!P2 SYNCS.PHASECHK.TRANS64 P2, [R4+URZ], R3 ;  /* 0x000000030400a5a7 */ /* 0x000ea400080410ff */
[----:B--2---:R-:W-:Y:S05]  /*13cb0*/  @!P2 BRA `(.L_x_252) ;  /* 0xfffffffc00eca947 */ /* 0x004fea000383ffff */
[----:B------:R-:W-:Y:S05]  /*13cc0*/  BRA `(.L_x_428) ;  /* 0xffffffa000547947 */ /* 0x000fea000383ffff */
.L_x_256:
[----:B--2---:R-:W-:-:S04]  /*13cd0*/  MOV R3, UR47 ;  /* 0x0000002f00037c02 */ /* 0x004fc80008000f00 */
[----:B------:R2:W3:Y:S03]  /*13ce0*/  SYNCS.PHASECHK.TRANS64.TRYWAIT P2, [R3+URZ], R0 ;  /* 0x00000000030075a7 */ /* 0x0004e600080411ff */
[----:B---3--:R-:W-:Y:S05]  /*13cf0*/  @!P2 NANOSLEEP.SYNCS 0x989680 ;  /* 0x009896800000a95d */ /* 0x008fea0003900000 */
[----:B------:R-:W3:Y:S02]  /*13d00*/  @!P2 SYNCS.PHASECHK.TRANS64 P2, [R3+URZ], R0 ;  /* 0x000000000300a5a7 */ /* 0x000ee400080410ff */
[----:B---3--:R-:W-:Y:S05]  /*13d10*/  @!P2 BRA `(.L_x_256) ;  /* 0xfffffffc00eca947 */ /* 0x008fea000383ffff */
[----:B------:R-:W-:Y:S05]  /*13d20*/  BRA `(.L_x_429) ;  /* 0xffffffb400b47947 */ /* 0x000fea000383ffff */
.L_x_260:
[----:B--2---:R-:W-:-:S04]  /*13d30*/  MOV R0, UR44 ;  /* 0x0000002c00007c02 */ /* 0x004fc80008000f00 */
[----:B------:R2:W3:Y:S03]  /*13d40*/  SYNCS.PHASECHK.TRANS64.TRYWAIT P1, [R0+URZ], R3 ;  /* 0x00000003000075a7 */ /* 0x0004e600080211ff */
[----:B---3--:R-:W-:Y:S05]  /*13d50*/  @!P1 NANOSLEEP.SYNCS 0x989680 ;  /* 0x009896800000995d */ /* 0x008fea0003900000 */
[----:B------:R-:W3:Y:S02]  /*13d60*/  @!P1 SYNCS.PHASECHK.TRANS64 P1, [R0+URZ], R3 ;  /* 0x00000003000095a7 */ /* 0x000ee400080210ff */
[----:B---3--:R-:W-:Y:S05]  /*13d70*/  @!P1 BRA `(.L_x_260) ;  /* 0xfffffffc00ec9947 */ /* 0x008fea000383ffff */
[----:B------:R-:W-:Y:S05]  /*13d80*/  BRA `(.L_x_430) ;  /* 0xffffffb8005c7947 */ /* 0x000fea000383ffff */
.L_x_264:
[----:B-1----:R-:W-:-:S04]  /*13d90*/  MOV R0, UR47 ;  /* 0x0000002f00007c02 */ /* 0x002fc80008000f00 */
[----:B------:R1:W2:Y:S03]  /*13da0*/  SYNCS.PHASECHK.TRANS64.TRYWAIT P0, [R0+URZ], R3 ;  /* 0x00000003000075a7 */ /* 0x0002a600080011ff */
[----:B--2---:R-:W-:Y:S05]  /*13db0*/  @!P0 NANOSLEEP.SYNCS 0x989680 ;  /* 0x009896800000895d */ /* 0x004fea0003900000 */
[----:B------:R-:W2:Y:S02]  /*13dc0*/  @!P0 SYNCS.PHASECHK.TRANS64 P0, [R0+URZ], R3 ;  /* 0x00000003000085a7 */ /* 0x000ea400080010ff */
[----:B--2---:R-:W-:Y:S05]  /*13dd0*/  @!P0 BRA `(.L_x_264) ;  /* 0xfffffffc00ec8947 */ /* 0x004fea000383ffff */
[----:B------:R-:W-:Y:S05]  /*13de0*/  BRA `(.L_x_431) ;  /* 0xffffffb800e47947 */ /* 0x000fea000383ffff */
.L_x_270:
[----:B------:R-:W-:-:S07]  /*13df0*/  MOV R3, UR8 ;  /* 0x0000000800037c02 */ /* 0x000fce0008000f00 */
.L_x_432:
[----:B-1----:R1:W2:Y:S02]  /*13e00*/  SYNCS.PHASECHK.TRANS64.TRYWAIT P1, [R3+URZ+0xb010], R6 ;  /* 0x00b01006030075a7 */ /* 0x0022a400080211ff */
[----:B--2---:R-:W-:Y:S05]  /*13e10*/  @!P1 NANOSLEEP.SYNCS 0x989680 ;  /* 0x009896800000995d */ /* 0x004fea0003900000 */
[----:B------:R-:W2:Y:S02]  /*13e20*/  @!P1 SYNCS.PHASECHK.TRANS64 P1, [R3+URZ+0xb010], R6 ;  /* 0x00b01006030095a7 */ /* 0x000ea400080210ff */
[----:B--2---:R-:W-:Y:S05]  /*13e30*/  @!P1 BRA `(.L_x_432) ;  /* 0xfffffffc00f09947 */ /* 0x004fea000383ffff */
[----:B------:R-:W-:Y:S05]  /*13e40*/  BRA `(.L_x_433) ;  /* 0xffffffc0007c7947 */ /* 0x000fea000383ffff */
.L_x_276:
[----:B--2---:R-:W-:-:S07]  /*13e50*/  MOV R0, UR17 ;  /* 0x0000001100007c02 */ /* 0x004fce0008000f00 */
.L_x_434:
[----:B-1----:R1:W2:Y:S02]  /*13e60*/  SYNCS.PHASECHK.TRANS64.TRYWAIT P1, [R0+URZ+0xb038], R5 ;  /* 0x00b03805000075a7 */ /* 0x0022a400080211ff */
[----:B--2---:R-:W-:Y:S05]  /*13e70*/  @!P1 NANOSLEEP.SYNCS 0x989680 ;  /* 0x009896800000995d */ /* 0x004fea0003900000 */
[----:B------:R-:W2:Y:S02]  /*13e80*/  @!P1 SYNCS.PHASECHK.TRANS64 P1, [R0+URZ+0xb038], R5 ;  /* 0x00b03805000095a7 */ /* 0x000ea400080210ff */
[----:B--2---:R-:W-:Y:S05]  /*13e90*/  @!P1 BRA `(.L_x_434) ;  /* 0xfffffffc00f09947 */ /* 0x004fea000383ffff */
[----:B------:R-:W-:Y:S05]  /*13ea0*/  BRA `(.L_x_435) ;  /* 0xffffffc000d07947 */ /* 0x000fea000383ffff */
.L_x_282:
[----:B------:R-:W-:-:S07]  /*13eb0*/  MOV R3, UR8 ;  /* 0x0000000800037c02 */ /* 0x000fce0008000f00 */
.L_x_436:
[----:B-1----:R1:W2:Y:S02]  /*13ec0*/  SYNCS.PHASECHK.TRANS64.TRYWAIT P1, [R3+URZ+0xb018], R6 ;  /* 0x00b01806030075a7 */ /* 0x0022a400080211ff */
[----:B--2---:R-:W-:Y:S05]  /*13ed0*/  @!P1 NANOSLEEP.SYNCS 0x989680 ;  /* 0x009896800000995d */ /* 0x004fea0003900000 */
[----:B------:R-:W2:Y:S02]  /*13ee0*/  @!P1 SYNCS.PHASECHK.TRANS64 P1, [R3+URZ+0xb018], R6 ;  /* 0x00b01806030095a7 */ /* 0x000ea400080210ff */
[----:B--2---:R-:W-:Y:S05]  /*13ef0*/  @!P1 BRA `(.L_x_436) ;  /* 0xfffffffc00f09947 */ /* 0x004fea000383ffff */
[----:B------:R-:W-:Y:S05]  /*13f00*/  BRA `(.L_x_437) ;  /* 0xffffffc4003c7947 */ /* 0x000fea000383ffff */
.L_x_288:
[----:B--2---:R-:W-:-:S07]  /*13f10*/  MOV R0, UR17 ;  /* 0x0000001100007c02 */ /* 0x004fce0008000f00 */
.L_x_438:
[----:B-1----:R1:W2:Y:S02]  /*13f20*/  SYNCS.PHASECHK.TRANS64.TRYWAIT P1, [R0+URZ+0xb038], R3 ;  /* 0x00b03803000075a7 */ /* 0x0022a400080211ff */
[----:B--2---:R-:W-:Y:S05]  /*13f30*/  @!P1 NANOSLEEP.SYNCS 0x989680 ;  /* 0x009896800000995d */ /* 0x004fea0003900000 */
[----:B------:R-:W2:Y:S02]  /*13f40*/  @!P1 SYNCS.PHASECHK.TRANS64 P1, [R0+URZ+0xb038], R3 ;  /* 0x00b03803000095a7 */ /* 0x000ea400080210ff */
[----:B--2---:R-:W-:Y:S05]  /*13f50*/  @!P1 BRA `(.L_x_438) ;  /* 0xfffffffc00f09947 */ /* 0x004fea000383ffff */
[----:B------:R-:W-:Y:S05]  /*13f60*/  BRA `(.L_x_439) ;  /* 0xffffffc4009c7947 */ /* 0x000fea000383ffff */
.L_x_294:
[----:B--2---:R-:W-:-:S07]  /*13f70*/  MOV R0, UR17 ;  /* 0x0000001100007c02 */ /* 0x004fce0008000f00 */
.L_x_440:
[----:B-1----:R1:W2:Y:S02]  /*13f80*/  SYNCS.PHASECHK.TRANS64.TRYWAIT P1, [R0+URZ+0xb038], R3 ;  /* 0x00b03803000075a7 */ /* 0x0022a400080211ff */
[----:B--2---:R-:W-:Y:S05]  /*13f90*/  @!P1 NANOSLEEP.SYNCS 0x989680 ;  /* 0x009896800000995d */ /* 0x004fea0003900000 */
[----:B------:R-:W2:Y:S02]  /*13fa0*/  @!P1 SYNCS.PHASECHK.TRANS64 P1, [R0+URZ+0xb038], R3 ;  /* 0x00b03803000095a7 */ /* 0x000ea400080210ff */
[----:B--2---:R-:W-:Y:S05]  /*13fb0*/  @!P1 BRA `(.L_x_440) ;  /* 0xfffffffc00f09947 */ /* 0x004fea000383ffff */
[----:B------:R-:W-:Y:S05]  /*13fc0*/  BRA `(.L_x_441) ;  /* 0xffffffc800547947 */ /* 0x000fea000383ffff */
.L_x_299:
[----:B------:R-:W-:-:S07]  /*13fd0*/  MOV R0, UR17 ;  /* 0x0000001100007c02 */ /* 0x000fce0008000f00 */
.L_x_442:
[----:B-1----:R1:W2:Y:S02]  /*13fe0*/  SYNCS.PHASECHK.TRANS64.TRYWAIT P1, [R0+URZ+0xb038], R3 ;  /* 0x00b03803000075a7 */ /* 0x0022a400080211ff */
[----:B--2---:R-:W-:Y:S05]  /*13ff0*/  @!P1 NANOSLEEP.SYNCS 0x989680 ;  /* 0x009896800000995d */ /* 0x004fea0003900000 */
[----:B------:R-:W2:Y:S02]  /*14000*/  @!P1 SYNCS.PHASECHK.TRANS64 P1, [R0+URZ+0xb038], R3 ;  /* 0x00b03803000095a7 */ /* 0x000ea400080210ff */
[----:B--2---:R-:W-:Y:S05]  /*14010*/  @!P1 BRA `(.L_x_442) ;  /* 0xfffffffc00f09947 */ /* 0x004fea000383ffff */
[----:B------:R-:W-:Y:S05]  /*14020*/  BRA `(.L_x_443) ;  /* 0xffffffc800c87947 */ /* 0x000fea000383ffff */
.L_x_304:
[----:B------:R-:W-:-:S07]  /*14030*/  MOV R0, UR17 ;  /* 0x0000001100007c02 */ /* 0x000fce0008000f00 */
.L_x_444:
[----:B-1----:R1:W2:Y:S02]  /*14040*/  SYNCS.PHASECHK.TRANS64.TRYWAIT P1, [R0+URZ+0xb038], R3 ;  /* 0x00b03803000075a7 */ /* 0x0022a400080211ff */
[----:B--2---:R-:W-:Y:S05]  /*14050*/  @!P1 NANOSLEEP.SYNCS 0x989680 ;  /* 0x009896800000995d */ /* 0x004fea0003900000 */
[----:B------:R-:W2:Y:S02]  /*14060*/  @!P1 SYNCS.PHASECHK.TRANS64 P1, [R0+URZ+0xb038], R3 ;  /* 0x00b03803000095a7 */ /* 0x000ea400080210ff */
[----:B--2---:R-:W-:Y:S05]  /*14070*/  @!P1 BRA `(.L_x_444) ;  /* 0xfffffffc00f09947 */ /* 0x004fea000383ffff */
[----:B------:R-:W-:Y:S05]  /*14080*/  BRA `(.L_x_445) ;  /* 0xffffffcc00307947 */ /* 0x000fea000383ffff */
.L_x_309:
[----:B------:R-:W-:-:S07]  /*14090*/  MOV R0, UR17 ;  /* 0x0000001100007c02 */ /* 0x000fce0008000f00 */
.L_x_446:
[----:B-1----:R1:W2:Y:S02]  /*140a0*/  SYNCS.PHASECHK.TRANS64.TRYWAIT P1, [R0+URZ+0xb038], R3 ;  /* 0x00b03803000075a7 */ /* 0x0022a400080211ff */
[----:B--2---:R-:W-:Y:S05]  /*140b0*/  @!P1 NANOSLEEP.SYNCS 0x989680 ;  /* 0x009896800000995d */ /* 0x004fea0003900000 */
[----:B------:R-:W2:Y:S02]  /*140c0*/  @!P1 SYNCS.PHASECHK.TRANS64 P1, [R0+URZ+0xb038], R3 ;  /* 0x00b03803000095a7 */ /* 0x000ea400080210ff */
[----:B--2---:R-:W-:Y:S05]  /*140d0*/  @!P1 BRA `(.L_x_446) ;  /* 0xfffffffc00f09947 */ /* 0x004fea000383ffff */
[----:B------:R-:W-:Y:S05]  /*140e0*/  BRA `(.L_x_447) ;  /* 0xffffffcc00987947 */ /* 0x000fea000383ffff */
.L_x_314:
[----:B------:R-:W-:-:S07]  /*140f0*/  MOV R0, UR17 ;  /* 0x0000001100007c02 */ /* 0x000fce0008000f00 */
.L_x_448:
[----:B-1----:R1:W2:Y:S02]  /*14100*/  SYNCS.PHASECHK.TRANS64.TRYWAIT P1, [R0+URZ+0xb038], R3 ;  /* 0x00b03803000075a7 */ /* 0x0022a400080211ff */
[----:B--2---:R-:W-:Y:S05]  /*14110*/  @!P1 NANOSLEEP.SYNCS 0x989680 ;  /* 0x009896800000995d */ /* 0x004fea0003900000 */
[----:B------:R-:W2:Y:S02]  /*14120*/  @!P1 SYNCS.PHASECHK.TRANS64 P1, [R0+URZ+0xb038], R3 ;  /* 0x00b03803000095a7 */ /* 0x000ea400080210ff */
[----:B--2---:R-:W-:Y:S05]  /*14130*/  @!P1 BRA `(.L_x_448) ;  /* 0xfffffffc00f09947 */ /* 0x004fea000383ffff */
[----:B------:R-:W-:Y:S05]  /*14140*/  BRA `(.L_x_449) ;  /* 0xffffffd000007947 */ /* 0x000fea000383ffff */
.L_x_319:
[----:B------:R-:W-:-:S07]  /*14150*/  MOV R0, UR17 ;  /* 0x0000001100007c02 */ /* 0x000fce0008000f00 */
.L_x_450:
[----:B-1----:R1:W2:Y:S02]  /*14160*/  SYNCS.PHASECHK.TRANS64.TRYWAIT P1, [R0+URZ+0xb038], R3 ;  /* 0x00b03803000075a7 */ /* 0x0022a400080211ff */
[----:B--2---:R-:W-:Y:S05]  /*14170*/  @!P1 NANOSLEEP.SYNCS 0x989680 ;  /* 0x009896800000995d */ /* 0x004fea0003900000 */
[----:B------:R-:W2:Y:S02]  /*14180*/  @!P1 SYNCS.PHASECHK.TRANS64 P1, [R0+URZ+0xb038], R3 ;  /* 0x00b03803000095a7 */ /* 0x000ea400080210ff */
[----:B--2---:R-:W-:Y:S05]  /*14190*/  @!P1 BRA `(.L_x_450) ;  /* 0xfffffffc00f09947 */ /* 0x004fea000383ffff */
[----:B------:R-:W-:Y:S05]  /*141a0*/  BRA `(.L_x_451) ;  /* 0xffffffd000687947 */ /* 0x000fea000383ffff */
.L_x_324:
[----:B------:R-:W-:-:S07]  /*141b0*/  MOV R0, UR17 ;  /* 0x0000001100007c02 */ /* 0x000fce0008000f00 */
.L_x_452:
[----:B-1----:R1:W2:Y:S02]  /*141c0*/  SYNCS.PHASECHK.TRANS64.TRYWAIT P1, [R0+URZ+0xb038], R3 ;  /* 0x00b03803000075a7 */ /* 0x0022a400080211ff */
[----:B--2---:R-:W-:Y:S05]  /*141d0*/  @!P1 NANOSLEEP.SYNCS 0x989680 ;  /* 0x009896800000995d */ /* 0x004fea0003900000 */
[----:B------:R-:W2:Y:S02]  /*141e0*/  @!P1 SYNCS.PHASECHK.TRANS64 P1, [R0+URZ+0xb038], R3 ;  /* 0x00b03803000095a7 */ /* 0x000ea400080210ff */
[----:B--2---:R-:W-:Y:S05]  /*141f0*/  @!P1 BRA `(.L_x_452) ;  /* 0xfffffffc00f09947 */ /* 0x004fea000383ffff */
[----:B------:R-:W-:Y:S05]  /*14200*/  BRA `(.L_x_453) ;  /* 0xffffffd000d07947 */ /* 0x000fea000383ffff */
.L_x_329:
[----:B------:R-:W-:-:S07]  /*14210*/  MOV R0, UR17 ;  /* 0x0000001100007c02 */ /* 0x000fce0008000f00 */
.L_x_454:
[----:B-1----:R1:W2:Y:S02]  /*14220*/  SYNCS.PHASECHK.TRANS64.TRYWAIT P1, [R0+URZ+0xb038], R3 ;  /* 0x00b03803000075a7 */ /* 0x0022a400080211ff */
[----:B--2---:R-:W-:Y:S05]  /*14230*/  @!P1 NANOSLEEP.SYNCS 0x989680 ;  /* 0x009896800000995d */ /* 0x004fea0003900000 */
[----:B------:R-:W2:Y:S02]  /*14240*/  @!P1 SYNCS.PHASECHK.TRANS64 P1, [R0+URZ+0xb038], R3 ;  /* 0x00b03803000095a7 */ /* 0x000ea400080210ff */
[----:B--2---:R-:W-:Y:S05]  /*14250*/  @!P1 BRA `(.L_x_454) ;  /* 0xfffffffc00f09947 */ /* 0x004fea000383ffff */
[----:B------:R-:W-:Y:S05]  /*14260*/  BRA `(.L_x_455) ;  /* 0xffffffd400387947 */ /* 0x000fea000383ffff */
.L_x_335:
[----:B------:R-:W-:-:S07]  /*14270*/  MOV R0, UR17 ;  /* 0x0000001100007c02 */ /* 0x000fce0008000f00 */
.L_x_456:
[----:B-1----:R1:W2:Y:S02]  /*14280*/  SYNCS.PHASECHK.TRANS64.TRYWAIT P1, [R0+URZ+0xb038], R3 ;  /* 0x00b03803000075a7 */ /* 0x0022a400080211ff */
[----:B--2---:R-:W-:Y:S05]  /*14290*/  @!P1 NANOSLEEP.SYNCS 0x989680 ;  /* 0x009896800000995d */ /* 0x004fea0003900000 */
[----:B------:R-:W2:Y:S02]  /*142a0*/  @!P1 SYNCS.PHASECHK.TRANS64 P1, [R0+URZ+0xb038], R3 ;  /* 0x00b03803000095a7 */ /* 0x000ea400080210ff */
[----:B--2---:R-:W-:Y:S05]  /*142b0*/  @!P1 BRA `(.L_x_456) ;  /* 0xfffffffc00f09947 */ /* 0x004fea000383ffff */
[----:B------:R-:W-:Y:S05]  /*142c0*/  BRA `(.L_x_457) ;  /* 0xffffffd400bc7947 */ /* 0x000fea000383ffff */
.L_x_340:
[----:B------:R-:W-:-:S07]  /*142d0*/  MOV R0, UR17 ;  /* 0x0000001100007c02 */ /* 0x000fce0008000f00 */
.L_x_458:
[----:B-1----:R1:W2:Y:S02]  /*142e0*/  SYNCS.PHASECHK.TRANS64.TRYWAIT P1, [R0+URZ+0xb038], R3 ;  /* 0x00b03803000075a7 */ /* 0x0022a400080211ff */
[----:B--2---:R-:W-:Y:S05]  /*142f0*/  @!P1 NANOSLEEP.SYNCS 0x989680 ;  /* 0x009896800000995d */ /* 0x004fea0003900000 */
[----:B------:R-:W2:Y:S02]  /*14300*/  @!P1 SYNCS.PHASECHK.TRANS64 P1, [R0+URZ+0xb038], R3 ;  /* 0x00b03803000095a7 */ /* 0x000ea400080210ff */
[----:B--2---:R-:W-:Y:S05]  /*14310*/  @!P1 BRA `(.L_x_458) ;  /* 0xfffffffc00f09947 */ /* 0x004fea000383ffff */
[----:B------:R-:W-:Y:S05]  /*14320*/  BRA `(.L_x_459) ;  /* 0xffffffd800247947 */ /* 0x000fea000383ffff */
.L_x_345:
[----:B------:R-:W-:-:S07]  /*14330*/  MOV R0, UR17 ;  /* 0x0000001100007c02 */ /* 0x000fce0008000f00 */
.L_x_460:
[----:B-1----:R1:W2:Y:S02]  /*14340*/  SYNCS.PHASECHK.TRANS64.TRYWAIT P1, [R0+URZ+0xb038], R3 ;  /* 0x00b03803000075a7 */ /* 0x0022a400080211ff */
[----:B--2---:R-:W-:Y:S05]  /*14350*/  @!P1 NANOSLEEP.SYNCS 0x989680 ;  /* 0x009896800000995d */ /* 0x004fea0003900000 */
[----:B------:R-:W2:Y:S02]  /*14360*/  @!P1 SYNCS.PHASECHK.TRANS64 P1, [R0+URZ+0xb038], R3 ;  /* 0x00b03803000095a7 */ /* 0x000ea400080210ff */
[----:B--2---:R-:W-:Y:S05]  /*14370*/  @!P1 BRA `(.L_x_460) ;  /* 0xfffffffc00f09947 */ /* 0x004fea000383ffff */
[----:B------:R-:W-:Y:S05]  /*14380*/  BRA `(.L_x_461) ;  /* 0xffffffd800947947 */ /* 0x000fea000383ffff */
.L_x_350:
[----:B------:R-:W-:-:S07]  /*14390*/  MOV R0, UR17 ;  /* 0x0000001100007c02 */ /* 0x000fce0008000f00 */
.L_x_462:
[----:B-1----:R1:W2:Y:S02]  /*143a0*/  SYNCS.PHASECHK.TRANS64.TRYWAIT P1, [R0+URZ+0xb038], R3 ;  /* 0x00b03803000075a7 */ /* 0x0022a400080211ff */
[----:B--2---:R-:W-:Y:S05]  /*143b0*/  @!P1 NANOSLEEP.SYNCS 0x989680 ;  /* 0x009896800000995d */ /* 0x004fea0003900000 */
[----:B------:R-:W2:Y:S02]  /*143c0*/  @!P1 SYNCS.PHASECHK.TRANS64 P1, [R0+URZ+0xb038], R3 ;  /* 0x00b03803000095a7 */ /* 0x000ea400080210ff */
[----:B--2---:R-:W-:Y:S05]  /*143d0*/  @!P1 BRA `(.L_x_462) ;  /* 0xfffffffc00f09947 */ /* 0x004fea000383ffff */
[----:B------:R-:W-:Y:S05]  /*143e0*/  BRA `(.L_x_463) ;  /* 0xffffffd800fc7947 */ /* 0x000fea000383ffff */
.L_x_355:
[----:B------:R-:W-:-:S07]  /*143f0*/  MOV R0, UR17 ;  /* 0x0000001100007c02 */ /* 0x000fce0008000f00 */
.L_x_464:
[----:B-1----:R1:W2:Y:S02]  /*14400*/  SYNCS.PHASECHK.TRANS64.TRYWAIT P1, [R0+URZ+0xb038], R3 ;  /* 0x00b03803000075a7 */ /* 0x0022a400080211ff */
[----:B--2---:R-:W-:Y:S05]  /*14410*/  @!P1 NANOSLEEP.SYNCS 0x989680 ;  /* 0x009896800000995d */ /* 0x004fea0003900000 */
[----:B------:R-:W2:Y:S02]  /*14420*/  @!P1 SYNCS.PHASECHK.TRANS64 P1, [R0+URZ+0xb038], R3 ;  /* 0x00b03803000095a7 */ /* 0x000ea400080210ff */
[----:B--2---:R-:W-:Y:S05]  /*14430*/  @!P1 BRA `(.L_x_464) ;  /* 0xfffffffc00f09947 */ /* 0x004fea000383ffff */
[----:B------:R-:W-:Y:S05]  /*14440*/  BRA `(.L_x_465) ;  /* 0xffffffdc00707947 */ /* 0x000fea000383ffff */
.L_x_360:
[----:B------:R-:W-:-:S07]  /*14450*/  MOV R0, UR9 ;  /* 0x0000000900007c02 */ /* 0x000fce0008000f00 */
.L_x_466:
[----:B-1----:R1:W2:Y:S02]  /*14460*/  SYNCS.PHASECHK.TRANS64.TRYWAIT P1, [R0+URZ+0xb038], R3 ;  /* 0x00b03803000075a7 */ /* 0x0022a400080211ff */
[----:B--2---:R-:W-:Y:S05]  /*14470*/  @!P1 NANOSLEEP.SYNCS 0x989680 ;  /* 0x009896800000995d */ /* 0x004fea0003900000 */
[----:B------:R-:W2:Y:S02]  /*14480*/  @!P1 SYNCS.PHASECHK.TRANS64 P1, [R0+URZ+0xb038], R3 ;  /* 0x00b03803000095a7 */ /* 0x000ea400080210ff */
[----:B--2---:R-:W-:Y:S05]  /*14490*/  @!P1 BRA `(.L_x_466) ;  /* 0xfffffffc00f09947 */ /* 0x004fea000383ffff */
[----:B------:R-:W-:Y:S05]  /*144a0*/  BRA `(.L_x_467) ;  /* 0xffffffdc00d87947 */ /* 0x000fea000383ffff */
.L_x_367:
[----:B------:R-:W-:-:S07]  /*144b0*/  MOV R0, UR17 ;  /* 0x0000001100007c02 */ /* 0x000fce0008000f00 */
.L_x_468:
[----:B-1----:R1:W4:Y:S02]  /*144c0*/  SYNCS.PHASECHK.TRANS64.TRYWAIT P0, [R0+URZ+0xb0b0], R3 ;  /* 0x00b0b003000075a7 */ /* 0x00232400080011ff */
[----:B----4-:R-:W-:Y:S05]  /*144d0*/  @!P0 NANOSLEEP.SYNCS 0x989680 ;  /* 0x009896800000895d */ /* 0x010fea0003900000 */
[----:B------:R-:W4:Y:S02]  /*144e0*/  @!P0 SYNCS.PHASECHK.TRANS64 P0, [R0+URZ+0xb0b0], R3 ;  /* 0x00b0b003000085a7 */ /* 0x000f2400080010ff */
[----:B----4-:R-:W-:Y:S05]  /*144f0*/  @!P0 BRA `(.L_x_468) ;  /* 0xfffffffc00f08947 */ /* 0x010fea000383ffff */
[----:B------:R-:W-:Y:S05]  /*14500*/  BRA `(.L_x_469) ;  /* 0xffffffe400687947 */ /* 0x000fea000383ffff */
.L_x_369:
[----:B-1----:R-:W-:-:S07]  /*14510*/  MOV R0, UR17 ;  /* 0x0000001100007c02 */ /* 0x002fce0008000f00 */
.L_x_470:
[----:B-1----:R1:W4:Y:S02]  /*14520*/  SYNCS.PHASECHK.TRANS64.TRYWAIT P0, [R0+URZ+0xb0b8], R3 ;  /* 0x00b0b803000075a7 */ /* 0x00232400080011ff */
[----:B----4-:R-:W-:Y:S05]  /*14530*/  @!P0 NANOSLEEP.SYNCS 0x989680 ;  /* 0x009896800000895d */ /* 0x010fea0003900000 */
[----:B------:R-:W4:Y:S02]  /*14540*/  @!P0 SYNCS.PHASECHK.TRANS64 P0, [R0+URZ+0xb0b8], R3 ;  /* 0x00b0b803000085a7 */ /* 0x000f2400080010ff */
[----:B----4-:R-:W-:Y:S05]  /*14550*/  @!P0 BRA `(.L_x_470) ;  /* 0xfffffffc00f08947 */ /* 0x010fea000383ffff */
[----:B------:R-:W-:Y:S05]  /*14560*/  BRA `(.L_x_471) ;  /* 0xffffffe400787947 */ /* 0x000fea000383ffff */
        .weak           $__internal_0_$__cuda_sm10x_tcgen05_guardrail_trap_col_being_dealloced_not_returned_by_alloc
        .type           $__internal_0_$__cuda_sm10x_tcgen05_guardrail_trap_col_being_dealloced_not_returned_by_alloc,@function
        .size           $__internal_0_$__cuda_sm10x_tcgen05_guardrail_trap_col_being_dealloced_not_returned_by_alloc,($__internal_1_$__cuda_sm10x_tcgen05_guardrail_trap_phase_invalid_during_alloc - $__internal_0_$__cuda_sm10x_tcgen05_guardrail_trap_col_being_dealloced_not_returned_by_alloc)
$__internal_0_$__cuda_sm10x_tcgen05_guardrail_trap_col_being_dealloced_not_returned_by_alloc:
[----:B------:R-:W-:Y:S05]  /*14570*/  BPT.TRAP 0x1 ;  /* 0x000000040000795c */ /* 0x000fea0000300000 */
[----:B------:R-:W-:-:S04]  /*14580*/  MOV R3, 0x0 ;  /* 0x0000000000037802 */ /* 0x000fc80000000f00 */
[----:B------:R-:W-:Y:S05]  /*14590*/  RET.REL.NODEC R2 `(_ZN7cutlass13device_kernelINS_4fmha6kernel36Sm100FmhaFwdKernelTmaWarpspecializedIN4cute5tupleIJiiiNS5_IJNS5_IJiiEEEiEEEEEENS1_10collective38Sm100FmhaFwdMainloopTmaWarpspecializedINS_6half_tEffNS5_IJNS4_1CILi256EEENSC_ILi64EEENSC_ILi32EEEEEENS5_IJiNSC_ILi1EEES7_EEENS5_IJiSH_NS5_IJNS5_IJNSC_ILi0EEEiEEEiEEEEEESM_NS9_12ResidualMaskENS5_IJNSC_ILi2EEESH_SH_EEENSC_ILb0EEEEENS9_38Sm100FmhaFwdEpilogueTmaWarpspecializedISB_fNS5_IJNSC_ILi128EEESF_SE_EEESI_NS5_IJSH_S7_EEESQ_EENS2_23PersistentTileSchedulerENS2_41Sm100FmhaCtxKernelWarpspecializedScheduleEEEEEvNT_6ParamsE) ;  /* 0xfffffeb802987950 */ /* 0x000fea0003c3ffff */
        .weak           $__internal_1_$__cuda_sm10x_tcgen05_guardrail_trap_phase_invalid_during_alloc
        .type           $__internal_1_$__cuda_sm10x_tcgen05_guardrail_trap_phase_invalid_during_alloc,@function
        .size           $__internal_1_$__cuda_sm10x_tcgen05_guardrail_trap_phase_invalid_during_alloc,($__internal_2_$__cuda_sm10x_tcgen05_guardrail_trap_unallocated_columns_being_dealloced - $__internal_1_$__cuda_sm10x_tcgen05_guardrail_trap_phase_invalid_during_alloc)
$__internal_1_$__cuda_sm10x_tcgen05_guardrail_trap_phase_invalid_during_alloc:
[----:B------:R-:W-:Y:S05]  /*145a0*/  BPT.TRAP 0x1 ;  /* 0x000000040000795c */ /* 0x000fea0000300000 */
[----:B------:R-:W-:-:S04]  /*145b0*/  HFMA2 R3, -RZ, RZ, 0, 0 ;  /* 0x00000000ff037431 */ /* 0x000fc800000001ff */
[----:B------:R-:W-:Y:S05]  /*145c0*/  RET.REL.NODEC R2 `(_ZN7cutlass13device_kernelINS_4fmha6kernel36Sm100FmhaFwdKernelTmaWarpspecializedIN4cute5tupleIJiiiNS5_IJNS5_IJiiEEEiEEEEEENS1_10collective38Sm100FmhaFwdMainloopTmaWarpspecializedINS_6half_tEffNS5_IJNS4_1CILi256EEENSC_ILi64EEENSC_ILi32EEEEEENS5_IJiNSC_ILi1EEES7_EEENS5_IJiSH_NS5_IJNS5_IJNSC_ILi0EEEiEEEiEEEEEESM_NS9_12ResidualMaskENS5_IJNSC_ILi2EEESH_SH_EEENSC_ILb0EEEEENS9_38Sm100FmhaFwdEpilogueTmaWarpspecializedISB_fNS5_IJNSC_ILi128EEESF_SE_EEESI_NS5_IJSH_S7_EEESQ_EENS2_23PersistentTileSchedulerENS2_41Sm100FmhaCtxKernelWarpspecializedScheduleEEEEEvNT_6ParamsE) ;  /* 0xfffffeb8028c7950 */ /* 0x000fea0003c3ffff */
        .weak           $__internal_2_$__cuda_sm10x_tcgen05_guardrail_trap_unallocated_columns_being_dealloced
        .type           $__internal_2_$__cuda_sm10x_tcgen05_guardrail_trap_unallocated_columns_being_dealloced,@function
        .size           $__internal_2_$__cuda_sm10x_tcgen05_guardrail_trap_unallocated_columns_being_dealloced,($__internal_3_$__cuda_sm3x_div_rn_noftz_f32_slowpath - $__internal_2_$__cuda_sm10x_tcgen05_guardrail_trap_unallocated_columns_being_dealloced)
$__internal_2_$__cuda_sm10x_tcgen05_guardrail_trap_unallocated_columns_being_dealloced:
[----:B------:R-:W-:Y:S05]  /*145d0*/  BPT.TRAP 0x1 ;  /* 0x000000040000795c */ /* 0x000fea0000300000 */
[----:B------:R-:W-:-:S04]  /*145e0*/  MOV R3, 0x0 ;  /* 0x0000000000037802 */ /* 0x000fc80000000f00 */
[----:B------:R-:W-:Y:S05]  /*145f0*/  RET.REL.NODEC R2 `(_ZN7cutlass13device_kernelINS_4fmha6kernel36Sm100FmhaFwdKernelTmaWarpspecializedIN4cute5tupleIJiiiNS5_IJNS5_IJiiEEEiEEEEEENS1_10collective38Sm100FmhaFwdMainloopTmaWarpspecializedINS_6half_tEffNS5_IJNS4_1CILi256EEENSC_ILi64EEENSC_ILi32EEEEEENS5_IJiNSC_ILi1EEES7_EEENS5_IJiSH_NS5_IJNS5_IJNSC_ILi0EEEiEEEiEEEEEESM_NS9_12ResidualMaskENS5_IJNSC_ILi2EEESH_SH_EEENSC_ILb0EEEEENS9_38Sm100FmhaFwdEpilogueTmaWarpspecializedISB_fNS5_IJNSC_ILi128EEESF_SE_EEESI_NS5_IJSH_S7_EEESQ_EENS2_23PersistentTileSchedulerENS2_41Sm100FmhaCtxKernelWarpspecializedScheduleEEEEEvNT_6ParamsE) ;  /* 0xfffffeb802807950 */ /* 0x000fea0003c3ffff */
        .weak           $__internal_3_$__cuda_sm3x_div_rn_noftz_f32_slowpath
        .type           $__internal_3_$__cuda_sm3x_div_rn_noftz_f32_slowpath,@function
        .size           $__internal_3_$__cuda_sm3x_div_rn_noftz_f32_slowpath,(.L_x_488 - $__internal_3_$__cuda_sm3x_div_rn_noftz_f32_slowpath)
$__internal_3_$__cuda_sm3x_div_rn_noftz_f32_slowpath:
[----:B------:R-:W-:Y:S01]  /*14600*/  SHF.R.U32.HI R3, RZ, 0x17, R22 ;  /* 0x00000017ff037819 */ /* 0x000fe20000011616 */
[----:B------:R-:W-:Y:S01]  /*14610*/  BSSY B1, `(.L_x_472) ;  /* 0x0000065000017945 */ /* 0x000fe20003800000 */
[--C-:B------:R-:W-:Y:S01]  /*14620*/  SHF.R.U32.HI R8, RZ, 0x17, R30.reuse ;  /* 0x00000017ff087819 */ /* 0x100fe2000001161e */
[----:B------:R-:W-:Y:S01]  /*14630*/  IMAD.MOV.U32 R7, RZ, RZ, R30 ;  /* 0x000000ffff077224 */ /* 0x000fe200078e001e */
[----:B------:R-:W-:Y:S01]  /*14640*/  LOP3.LUT R3, R3, 0xff, RZ, 0xc0, !PT ;  /* 0x000000ff03037812 */ /* 0x000fe200078ec0ff */
[----:B------:R-:W-:Y:S01]  /*14650*/  IMAD.MOV.U32 R6, RZ, RZ, R22 ;  /* 0x000000ffff067224 */ /* 0x000fe200078e0016 */
[----:B------:R-:W-:-:S03]  /*14660*/  LOP3.LUT R8, R8, 0xff, RZ, 0xc0, !PT ;  /* 0x000000ff08087812 */ /* 0x000fc600078ec0ff */
[----:B------:R-:W-:Y:S02]  /*14670*/  VIADD R0, R3, 0xffffffff ;  /* 0xffffffff03007836 */ /* 0x000fe40000000000 */
[----:B------:R-:W-:-:S03]  /*14680*/  VIADD R5, R8, 0xffffffff ;  /* 0xffffffff08057836 */ /* 0x000fc60000000000 */
[----:B------:R-:W-:-:S04]  /*14690*/  ISETP.GT.U32.AND P0, PT, R0, 0xfd, PT ;  /* 0x000000fd0000780c */ /* 0x000fc80003f04070 */
[----:B------:R-:W-:-:S13]  /*146a0*/  ISETP.GT.U32.OR P0, PT, R5, 0xfd, P0 ;  /* 0x000000fd0500780c */ /* 0x000fda0000704470 */
[----:B------:R-:W-:Y:S01]  /*146b0*/  @!P0 IMAD.MOV.U32 R10, RZ, RZ, RZ ;  /* 0x000000ffff0a8224 */ /* 0x000fe200078e00ff */
[----:B------:R-:W-:Y:S06]  /*146c0*/  @!P0 BRA `(.L_x_473) ;  /* 0x00000000005c8947 */ /* 0x000fec0003800000 */
[----:B------:R-:W-:Y:S02]  /*146d0*/  FSETP.GTU.FTZ.AND P1, PT, |R30|, +INF , PT ;  /* 0x7f8000001e00780b */ /* 0x000fe40003f3c200 */
[----:B------:R-:W-:-:S04]  /*146e0*/  FSETP.GTU.FTZ.AND P0, PT, |R22|, +INF , PT ;  /* 0x7f8000001600780b */ /* 0x000fc80003f1c200 */
[----:B------:R-:W-:-:S13]  /*146f0*/  PLOP3.LUT P0, PT, P1, P0, PT, 0xf8, 0x8f ;  /* 0x00000000008f781c */ /* 0x000fda0000f01f70 */
[----:B------:R-:W-:Y:S05]  /*14700*/  @P0 BRA `(.L_x_474) ;  /* 0x0000000400500947 */ /* 0x000fea0003800000 */
[----:B------:R-:W-:-:S13]  /*14710*/  LOP3.LUT P0, RZ, R6, 0x7fffffff, R7, 0xc8, !PT ;  /* 0x7fffffff06ff7812 */ /* 0x000fda000780c807 */
[----:B------:R-:W-:Y:S05]  /*14720*/  @!P0 BRA `(.L_x_475) ;  /* 0x0000000400408947 */ /* 0x000fea0003800000 */
[----:B------:R-:W-:Y:S02]  /*14730*/  FSETP.NEU.FTZ.AND P0, PT, |R30|, +INF , PT ;  /* 0x7f8000001e00780b */ /* 0x000fe40003f1d200 */
[----:B------:R-:W-:Y:S02]  /*14740*/  FSETP.NEU.FTZ.AND P1, PT, |R22|, +INF , PT ;  /* 0x7f8000001600780b */ /* 0x000fe40003f3d200 */
[----:B------:R-:W-:-:S11]  /*14750*/  FSETP.NEU.FTZ.AND P2, PT, |R30|, +INF , PT ;  /* 0x7f8000001e00780b */ /* 0x000fd60003f5d200 */
[----:B------:R-:W-:Y:S05]  /*14760*/  @!P1 BRA !P0, `(.L_x_475) ;  /* 0x0000000400309947 */ /* 0x000fea0004000000 */
[----:B------:R-:W-:-:S04]  /*14770*/  LOP3.LUT P0, RZ, R7, 0x7fffffff, RZ, 0xc0, !PT ;  /* 0x7fffffff07ff7812 */ /* 0x000fc8000780c0ff */
[----:B------:R-:W-:-:S13]  /*14780*/  PLOP3.LUT P0, PT, P1, P0, PT, 0x2f, 0xf2 ;  /* 0x0000000000f2781c */ /* 0x000fda0000f00577 */
[----:B------:R-:W-:Y:S05]  /*14790*/  @P0 BRA `(.L_x_476) ;  /* 0x00000004001c0947 */ /* 0x000fea0003800000 */
[----:B------:R-:W-:-:S04]  /*147a0*/  LOP3.LUT P0, RZ, R6, 0x7fffffff, RZ, 0xc0, !PT ;  /* 0x7fffffff06ff7812 */ /* 0x000fc8000780c0ff */
[----:B------:R-:W-:-:S13]  /*147b0*/  PLOP3.LUT P0, PT, P2, P0, PT, 0x2f, 0xf2 ;  /* 0x0000000000f2781c */ /* 0x000fda0001700577 */
[----:B------:R-:W-:Y:S05]  /*147c0*/  @P0 BRA `(.L_x_477) ;  /* 0x0000000400040947 */ /* 0x000fea0003800000 */
[----:B------:R-:W-:Y:S02]  /*147d0*/  ISETP.GE.AND P1, PT, R5, RZ, PT ;  /* 0x000000ff0500720c */ /* 0x000fe40003f26270 */
[----:B------:R-:W-:-:S11]  /*147e0*/  ISETP.GE.AND P0, PT, R0, RZ, PT ;  /* 0x000000ff0000720c */ /* 0x000fd60003f06270 */
[----:B------:R-:W-:Y:S01]  /*147f0*/  @P1 MOV R10, RZ ;  /* 0x000000ff000a1202 */ /* 0x000fe20000000f00 */
[----:B------:R-:W-:Y:S01]  /*14800*/  @!P1 FFMA R7, R30, 1.84467440737095516160e+19, RZ ;  /* 0x5f8000001e079823 */ /* 0x000fe200000000ff */
[----:B------:R-:W-:Y:S01]  /*14810*/  @!P1 MOV R10, 0xffffffc0 ;  /* 0xffffffc0000a9802 */ /* 0x000fe20000000f00 */
[----:B------:R-:W-:-:S03]  /*14820*/  @!P0 FFMA R6, R22, 1.84467440737095516160e+19, RZ ;  /* 0x5f80000016068823 */ /* 0x000fc600000000ff */
[----:B------:R-:W-:-:S07]  /*14830*/  @!P0 IADD3 R10, PT, PT, R10, 0x40, RZ ;  /* 0x000000400a0a8810 */ /* 0x000fce0007ffe0ff */
.L_x_473:
[----:B------:R-:W-:Y:S01]  /*14840*/  LEA R11, R3, 0xc0800000, 0x17 ;  /* 0xc0800000030b7811 */ /* 0x000fe200078eb8ff */
[----:B------:R-:W-:Y:S01]  /*14850*/  BSSY B0, `(.L_x_478) ;  /* 0x0000036000007945 */ /* 0x000fe20003800000 */
[----:B------:R-:W-:Y:S02]  /*14860*/  IADD3 R8, PT, PT, R8, -0x7f, RZ ;  /* 0xffffff8108087810 */ /* 0x000fe40007ffe0ff */
[----:B------:R-:W-:-:S03]  /*14870*/  IADD3 R11, PT, PT, -R11, R6, RZ ;  /* 0x000000060b0b7210 */ /* 0x000fc60007ffe1ff */
[----:B------:R-:W-:Y:S01]  /*14880*/  IMAD R9, R8, -0x800000, R7 ;  /* 0xff80000008097824 */ /* 0x000fe200078e0207 */
[----:B------:R-:W1:Y:S01]  /*14890*/  MUFU.RCP R5, R11 ;  /* 0x0000000b00057308 */ /* 0x000e620000001000 */
[----:B------:R-:W-:-:S04]  /*148a0*/  FADD.FTZ R6, -R11, -RZ ;  /* 0x800000ff0b067221 */ /* 0x000fc80000010100 */
[----:B-1----:R-:W-:-:S04]  /*148b0*/  FFMA R0, R5, R6, 1 ;  /* 0x3f80000005007423 */ /* 0x002fc80000000006 */
[----:B------:R-:W-:-:S04]  /*148c0*/  FFMA R0, R5, R0, R5 ;  /* 0x0000000005007223 */ /* 0x000fc80000000005 */
[----:B------:R-:W-:-:S04]  /*148d0*/  FFMA R7, R9, R0, RZ ;  /* 0x0000000009077223 */ /* 0x000fc800000000ff */
[----:B------:R-:W-:-:S04]  /*148e0*/  FFMA R5, R6, R7, R9 ;  /* 0x0000000706057223 */ /* 0x000fc80000000009 */
[----:B------:R-:W-:-:S04]  /*148f0*/  FFMA R5, R0, R5, R7 ;  /* 0x0000000500057223 */ /* 0x000fc80000000007 */
[----:B------:R-:W-:Y:S01]  /*14900*/  FFMA R6, R6, R5, R9 ;  /* 0x0000000506067223 */ /* 0x000fe20000000009 */
[----:B------:R-:W-:-:S03]  /*14910*/  IADD3 R9, PT, PT, R8, 0x7f, -R3 ;  /* 0x0000007f08097810 */ /* 0x000fc60007ffe803 */
[----:B------:R-:W-:Y:S01]  /*14920*/  FFMA R7, R0, R6, R5 ;  /* 0x0000000600077223 */ /* 0x000fe20000000005 */
[----:B------:R-:W-:-:S04]  /*14930*/  IADD3 R10, PT, PT, R9, R10, RZ ;  /* 0x0000000a090a7210 */ /* 0x000fc80007ffe0ff */
[----:B------:R-:W-:-:S04]  /*14940*/  SHF.R.U32.HI R3, RZ, 0x17, R7 ;  /* 0x00000017ff037819 */ /* 0x000fc80000011607 */
[----:B------:R-:W-:-:S04]  /*14950*/  LOP3.LUT R3, R3, 0xff, RZ, 0xc0, !PT ;  /* 0x000000ff03037812 */ /* 0x000fc800078ec0ff */
[----:B------:R-:W-:-:S04]  /*14960*/  IADD3 R3, PT, PT, R3, R10, RZ ;  /* 0x0000000a03037210 */ /* 0x000fc80007ffe0ff */
[----:B------:R-:W-:-:S04]  /*14970*/  IADD3 R8, PT, PT, R3, -0x1, RZ ;  /* 0xffffffff03087810 */ /* 0x000fc80007ffe0ff */
[----:B------:R-:W-:-:S13]  /*14980*/  ISETP.GE.U32.AND P0, PT, R8, 0xfe, PT ;  /* 0x000000fe0800780c */ /* 0x000fda0003f06070 */
[----:B------:R-:W-:Y:S05]  /*14990*/  @!P0 BRA `(.L_x_479) ;  /* 0x0000000000808947 */ /* 0x000fea0003800000 */
[----:B------:R-:W-:-:S13]  /*149a0*/  ISETP.GT.AND P0, PT, R3, 0xfe, PT ;  /* 0x000000fe0300780c */ /* 0x000fda0003f04270 */
[----:B------:R-:W-:Y:S05]  /*149b0*/  @P0 BRA `(.L_x_480) ;  /* 0x00000000006c0947 */ /* 0x000fea0003800000 */
[----:B------:R-:W-:-:S13]  /*149c0*/  ISETP.GE.AND P0, PT, R3, 0x1, PT ;  /* 0x000000010300780c */ /* 0x000fda0003f06270 */
[----:B------:R-:W-:Y:S05]  /*149d0*/  @P0 BRA `(.L_x_481) ;  /* 0x0000000000740947 */ /* 0x000fea0003800000 */
[----:B------:R-:W-:Y:S02]  /*149e0*/  ISETP.GE.AND P0, PT, R3, -0x18, PT ;  /* 0xffffffe80300780c */ /* 0x000fe40003f06270 */
[----:B------:R-:W-:-:S11]  /*149f0*/  LOP3.LUT R7, R7, 0x80000000, RZ, 0xc0, !PT ;  /* 0x8000000007077812 */ /* 0x000fd600078ec0ff */
[----:B------:R-:W-:Y:S05]  /*14a00*/  @!P0 BRA `(.L_x_481) ;  /* 0x0000000000688947 */ /* 0x000fea0003800000 */
[CCC-:B------:R-:W-:Y:S01]  /*14a10*/  FFMA.RZ R8, R0.reuse, R6.reuse, R5.reuse ;  /* 0x0000000600087223 */ /* 0x1c0fe2000000c005 */
[CCC-:B------:R-:W-:Y:S01]  /*14a20*/  FFMA.RP R9, R0.reuse, R6.reuse, R5.reuse ;  /* 0x0000000600097223 */ /* 0x1c0fe20000008005 */
[----:B------:R-:W-:Y:S01]  /*14a30*/  FFMA.RM R6, R0, R6, R5 ;  /* 0x0000000600067223 */ /* 0x000fe20000004005 */
[C---:B------:R-:W-:Y:S01]  /*14a40*/  VIADD R0, R3.reuse, 0x20 ;  /* 0x0000002003007836 */ /* 0x040fe20000000000 */
[C---:B------:R-:W-:Y:S02]  /*14a50*/  ISETP.NE.AND P0, PT, R3.reuse, RZ, PT ;  /* 0x000000ff0300720c */ /* 0x040fe40003f05270 */
[----:B------:R-:W-:Y:S02]  /*14a60*/  LOP3.LUT R8, R8, 0x7fffff, RZ, 0xc0, !PT ;  /* 0x007fffff08087812 */ /* 0x000fe400078ec0ff */
[----:B------:R-:W-:Y:S01]  /*14a70*/  ISETP.NE.AND P1, PT, R3, RZ, PT ;  /* 0x000000ff0300720c */ /* 0x000fe20003f25270 */
[----:B------:R-:W-:Y:S01]  /*14a80*/  IMAD.MOV R3, RZ, RZ, -R3 ;  /* 0x000000ffff037224 */ /* 0x000fe200078e0a03 */
[----:B------:R-:W-:-:S02]  /*14a90*/  LOP3.LUT R5, R8, 0x800000, RZ, 0xfc, !PT ;  /* 0x0080000008057812 */ /* 0x000fc400078efcff */
[----:B------:R-:W-:Y:S02]  /*14aa0*/  FSETP.NEU.FTZ.AND P2, PT, R9, R6, PT ;  /* 0x000000060900720b */ /* 0x000fe40003f5d000 */
[----:B------:R-:W-:Y:S02]  /*14ab0*/  SHF.L.U32 R0, R5, R0, RZ ;  /* 0x0000000005007219 */ /* 0x000fe400000006ff */
[----:B------:R-:W-:Y:S02]  /*14ac0*/  SEL R6, R3, RZ, P0 ;  /* 0x000000ff03067207 */ /* 0x000fe40000000000 */
[----:B------:R-:W-:Y:S02]  /*14ad0*/  ISETP.NE.AND P1, PT, R0, RZ, P1 ;  /* 0x000000ff0000720c */ /* 0x000fe40000f25270 */
[----:B------:R-:W-:Y:S02]  /*14ae0*/  SHF.R.U32.HI R5, RZ, R6, R5 ;  /* 0x00000006ff057219 */ /* 0x000fe40000011605 */
[----:B------:R-:W-:-:S02]  /*14af0*/  PLOP3.LUT P1, PT, P2, P1, PT, 0xf8, 0x8f ;  /* 0x00000000008f781c */ /* 0x000fc40001723f70 */
[----:B------:R-:W-:Y:S02]  /*14b00*/  SHF.R.U32.HI R3, RZ, 0x1, R5 ;  /* 0x00000001ff037819 */ /* 0x000fe40000011605 */
[----:B------:R-:W-:-:S04]  /*14b10*/  SEL R0, RZ, 0x1, !P1 ;  /* 0x00000001ff007807 */ /* 0x000fc80004800000 */
[----:B------:R-:W-:-:S04]  /*14b20*/  LOP3.LUT R0, R0, 0x1, R3, 0xf8, !PT ;  /* 0x0000000100007812 */ /* 0x000fc800078ef803 */
[----:B------:R-:W-:-:S05]  /*14b30*/  LOP3.LUT R0, R0, R5, RZ, 0xc0, !PT ;  /* 0x0000000500007212 */ /* 0x000fca00078ec0ff */
[----:B------:R-:W-:-:S05]  /*14b40*/  IMAD.IADD R0, R3, 0x1, R0 ;  /* 0x0000000103007824 */ /* 0x000fca00078e0200 */
[----:B------:R-:W-:Y:S01]  /*14b50*/  LOP3.LUT R7, R0, R7, RZ, 0xfc, !PT ;  /* 0x0000000700077212 */ /* 0x000fe200078efcff */
[----:B------:R-:W-:Y:S05]  /*14b60*/  BRA `(.L_x_481) ;  /* 0x0000000000107947 */ /* 0x000fea0003800000 */
.L_x_480:
[----:B------:R-:W-:-:S04]  /*14b70*/  LOP3.LUT R7, R7, 0x80000000, RZ, 0xc0, !PT ;  /* 0x8000000007077812 */ /* 0x000fc800078ec0ff */
[----:B------:R-:W-:Y:S01]  /*14b80*/  LOP3.LUT R7, R7, 0x7f800000, RZ, 0xfc, !PT ;  /* 0x7f80000007077812 */ /* 0x000fe200078efcff */
[----:B------:R-:W-:Y:S05]  /*14b90*/  BRA `(.L_x_481) ;  /* 0x0000000000047947 */ /* 0x000fea0003800000 */
.L_x_479:
[----:B------:R-:W-:Y:S02]  /*14ba0*/  LEA R7, R10, R7, 0x17 ;  /* 0x000000070a077211 */ /* 0x000fe400078eb8ff */
.L_x_481:
[----:B------:R-:W-:Y:S05]  /*14bb0*/  BSYNC B0 ;  /* 0x0000000000007941 */ /* 0x000fea0003800000 */
.L_x_478:
[----:B------:R-:W-:Y:S01]  /*14bc0*/  MOV R32, R7 ;  /* 0x0000000700207202 */ /* 0x000fe20000000f00 */
[----:B------:R-:W-:Y:S05]  /*14bd0*/  BRA `(.L_x_482) ;  /* 0x0000000000207947 */ /* 0x000fea0003800000 */
.L_x_477:
[----:B------:R-:W-:-:S04]  /*14be0*/  LOP3.LUT R6, R6, 0x80000000, R7, 0x48, !PT ;  /* 0x8000000006067812 */ /* 0x000fc800078e4807 */
[----:B------:R-:W-:Y:S01]  /*14bf0*/  LOP3.LUT R32, R6, 0x7f800000, RZ, 0xfc, !PT ;  /* 0x7f80000006207812 */ /* 0x000fe200078efcff */
[----:B------:R-:W-:Y:S05]  /*14c00*/  BRA `(.L_x_482) ;  /* 0x0000000000147947 */ /* 0x000fea0003800000 */
.L_x_476:
[----:B------:R-:W-:Y:S01]  /*14c10*/  LOP3.LUT R32, R6, 0x80000000, R7, 0x48, !PT ;  /* 0x8000000006207812 */ /* 0x000fe200078e4807 */
[----:B------:R-:W-:Y:S05]  /*14c20*/  BRA `(.L_x_482) ;  /* 0x00000000000c7947 */ /* 0x000fea0003800000 */
.L_x_475:
[----:B------:R-:W1:Y:S01]  /*14c30*/  MUFU.RSQ R32, -QNAN ;  /* 0xffc0000000207908 */ /* 0x000e620000001400 */
[----:B------:R-:W-:Y:S05]  /*14c40*/  BRA `(.L_x_482) ;  /* 0x0000000000047947 */ /* 0x000fea0003800000 */
.L_x_474:
[----:B------:R-:W-:-:S07]  /*14c50*/  FADD.FTZ R32, R30, R22 ;  /* 0x000000161e207221 */ /* 0x000fce0000010000 */
.L_x_482:
[----:B------:R-:W-:Y:S05]  /*14c60*/  BSYNC B1 ;  /* 0x0000000000017941 */ /* 0x000fea0003800000 */
.L_x_472:
[----:B------:R-:W-:-:S04]  /*14c70*/  HFMA2 R5, -RZ, RZ, 0, 0 ;  /* 0x00000000ff057431 */ /* 0x000fc800000001ff */
[----:B-1----:R-:W-:Y:S05]  /*14c80*/  RET.REL.NODEC R4 `(_ZN7cutlass13device_kernelINS_4fmha6kernel36Sm100FmhaFwdKernelTmaWarpspecializedIN4cute5tupleIJiiiNS5_IJNS5_IJiiEEEiEEEEEENS1_10collective38Sm100FmhaFwdMainloopTmaWarpspecializedINS_6half_tEffNS5_IJNS4_1CILi256EEENSC_ILi64EEENSC_ILi32EEEEEENS5_IJiNSC_ILi1EEES7_EEENS5_IJiSH_NS5_IJNS5_IJNSC_ILi0EEEiEEEiEEEEEESM_NS9_12ResidualMaskENS5_IJNSC_ILi2EEESH_SH_EEENSC_ILb0EEEEENS9_38Sm100FmhaFwdEpilogueTmaWarpspecializedISB_fNS5_IJNSC_ILi128EEESF_SE_EEESI_NS5_IJSH_S7_EEESQ_EENS2_23PersistentTileSchedulerENS2_41Sm100FmhaCtxKernelWarpspecializedScheduleEEEEEvNT_6ParamsE) ;  /* 0xfffffeb004dc7950 */ /* 0x002fea0003c3ffff */
.L_x_483:
[----:B------:R-:W-:-:S00]  /*14c90*/  BRA `(.L_x_483) ;  /* 0xfffffffc00fc7947 */ /* 0x000fc0000383ffff */
[----:B------:R-:W-:-:S00]  /*14ca0*/  NOP ;  /* 0x0000000000007918 */ /* 0x000fc00000000000 */
        /* <DEDUP_REMOVED lines=13> */
.L_x_488:


//--------------------- .nv.global.init           --------------------------
	.section	.nv.global.init,"aw",@progbits
.nv.global.init:
	.type		$str$23,@object
	.size		$str$23,($str$37 - $str$23)
$str$23:
        /*0000*/ 	.byte	0x0a, 0x00
	.type		$str$37,@object
	.size		$str$37,($str$32 - $str$37)
$str$37:
        /*0002*/ 	.byte	0x3a, 0x00
	.type		$str$32,@object
	.size		$str$32,($str$29 - $str$32)
$str$32:
        /*0004*/ 	.byte	0x5f, 0x00
	.type		$str$29,@object
	.size		$str$29,($str$28 - $str$29)
$str$29:
        /*0006*/ 	.byte	0x25, 0x64, 0x00
	.type		$str$28,@object
	.size		$str$28,($str$30 - $str$28)
$str$28:
        /*0009*/ 	.byte	0x25, 0x63, 0x00
	.type		$str$30,@object
	.size		$str$30,($str$31 - $str$30)
$str$30:
        /*000c*/ 	.byte	0x25, 0x73, 0x00
	.type		$str$31,@object
	.size		$str$31,($str$35 - $str$31)
$str$31:
        /*000f*/ 	.byte	0x20, 0x6f, 0x20, 0x00
	.type		$str$35,@object
	.size		$str$35,($str$22 - $str$35)
$str$35:
        /*0013*/ 	.byte	0x70, 0x74, 0x72, 0x5b, 0x00
	.type		$str$22,@object
	.size		$str$22,($str$34 - $str$22)
$str$22:
        /*0018*/ 	.byte	0x73, 0x4f, 0x3a, 0x20, 0x00
	.type		$str$34,@object
	.size		$str$34,($str$36 - $str$34)
$str$34:
        /*001d*/ 	.byte	0x73, 0x6d, 0x65, 0x6d, 0x5f, 0x00
	.type		$str$36,@object
	.size		$str$36,($str$33 - $str$36)
$str$36:
        /*0023*/ 	.byte	0x62, 0x5d, 0x28, 0x25, 0x70, 0x29, 0x00
	.type		$str$33,@object
	.size		$str$33,($str$27 - $str$33)
$str$33:
        /*002a*/ 	.byte	0x53, 0x77, 0x3c, 0x25, 0x64, 0x2c, 0x25, 0x64, 0x2c, 0x25, 0x64, 0x3e, 0x00
	.type		$str$27,@object
	.size		$str$27,($str$26 - $str$27)
$str$27:
        /*0037*/ 	.byte	0x2f, 0x74, 0x6d, 0x70, 0x2f, 0x63, 0x75, 0x74, 0x6c, 0x61, 0x73, 0x73, 0x5f, 0x73, 0x77, 0x65
        /*0047*/ 	.byte	0x65, 0x70, 0x5f, 0x73, 0x72, 0x63, 0x2f, 0x69, 0x6e, 0x63, 0x6c, 0x75, 0x64, 0x65, 0x2f, 0x63
        /*0057*/ 	.byte	0x75, 0x74, 0x65, 0x2f, 0x61, 0x74, 0x6f, 0x6d, 0x2f, 0x63, 0x6f, 0x70, 0x79, 0x5f, 0x74, 0x72
        /*0067*/ 	.byte	0x61, 0x69, 0x74, 0x73, 0x5f, 0x73, 0x6d, 0x31, 0x30, 0x30, 0x2e, 0x68, 0x70, 0x70, 0x00
	.type		$str$26,@object
	.size		$str$26,(__unnamed_4 - $str$26)
$str$26:
        /*0076*/ 	.byte	0x28, 0x28, 0x75, 0x69, 0x6e, 0x74, 0x33, 0x32, 0x5f, 0x74, 0x28, 0x74, 0x68, 0x72, 0x65, 0x61
        /*0086*/ 	.byte	0x64, 0x49, 0x64, 0x78, 0x2e, 0x78, 0x29, 0x20, 0x2f, 0x20, 0x33, 0x32, 0x29, 0x20, 0x25, 0x20
        /*0096*/ 	.byte	0x34, 0x29, 0x20, 0x3d, 0x3d, 0x20, 0x28, 0x28, 0x28, 0x74, 0x6d, 0x65, 0x6d, 0x5f, 0x61, 0x64
        /*00a6*/ 	.byte	0x64, 0x72, 0x20, 0x3e, 0x3e, 0x20, 0x31, 0x36, 0x29, 0x20, 0x2f, 0x20, 0x33, 0x32, 0x29, 0x20
        /*00b6*/ 	.byte	0x25, 0x20, 0x34, 0x29, 0x00
	.type		__unnamed_4,@object
	.size		__unnamed_4,(__unnamed_1 - __unnamed_4)
__unnamed_4:
        /*00bb*/ 	.byte	0x63, 0x6f, 0x6e, 0x73, 0x74, 0x65, 0x78, 0x70, 0x72, 0x20, 0x76, 0x6f, 0x69, 0x64, 0x20, 0x63
        /* <DEDUP_REMOVED lines=36> */
        /*030b*/ 	.byte	0x30, 0x3e, 0x3e, 0x3e, 0x3e, 0x5d, 0x00
	.type		__unnamed_1,@object
	.size		__unnamed_1,(__unnamed_5 - __unnamed_1)
__unnamed_1:
        /* <DEDUP_REMOVED lines=37> */
        /*0562*/ 	.byte	0x3a, 0x43, 0x3c, 0x30, 0x3e, 0x3e, 0x3e, 0x3e, 0x5d, 0x00
	.type		__unnamed_5,@object
	.size		__unnamed_5,(__unnamed_6 - __unnamed_5)
__unnamed_5:
        /* <DEDUP_REMOVED lines=38> */
	.type		__unnamed_6,@object
	.size		__unnamed_6,(__unnamed_7 - __unnamed_6)
__unnamed_6:
        /* <DEDUP_REMOVED lines=37> */
        /*0a16*/ 	.byte	0x74, 0x65, 0x3a, 0x3a, 0x43, 0x3c, 0x30, 0x3e, 0x3e, 0x3e, 0x3e, 0x5d, 0x00
	.type		__unnamed_7,@object
	.size		__unnamed_7,(__unnamed_2 - __unnamed_7)
__unnamed_7:
        /* <DEDUP_REMOVED lines=37> */
        /*0c73*/ 	.byte	0x63, 0x75, 0x74, 0x65, 0x3a, 0x3a, 0x43, 0x3c, 0x30, 0x3e, 0x3e, 0x3e, 0x3e, 0x5d, 0x00
	.type		__unnamed_2,@object
	.size		__unnamed_2,(__unnamed_3 - __unnamed_2)
__unnamed_2:
        /* <DEDUP_REMOVED lines=38> */
	.type		__unnamed_3,@object
	.size		__unnamed_3,(.L_3 - __unnamed_3)
__unnamed_3:
        /* <DEDUP_REMOVED lines=38> */
        /*1142*/ 	.byte	0x3e, 0x3e, 0x5d, 0x00
.L_3:


//--------------------- .nv.shared._ZN7cutlass13device_kernelINS_4fmha6kernel36Sm100FmhaFwdKernelTmaWarpspecializedIN4cute5tupleIJiiiNS5_IJNS5_IJiiEEEiEEEEEENS1_10collective38Sm100FmhaFwdMainloopTmaWarpspecializedINS_6half_tEffNS5_IJNS4_1CILi256EEENSC_ILi64EEENSC_ILi32EEEEEENS5_IJiNSC_ILi1EEES7_EEENS5_IJiSH_NS5_IJNS5_IJNSC_ILi0EEEiEEEiEEEEEESM_NS9_12ResidualMaskENS5_IJNSC_ILi2EEESH_SH_EEENSC_ILb0EEEEENS9_38Sm100FmhaFwdEpilogueTmaWarpspecializedISB_fNS5_IJNSC_ILi128EEESF_SE_EEESI_NS5_IJSH_S7_EEESQ_EENS2_23PersistentTileSchedulerENS2_41Sm100FmhaCtxKernelWarpspecializedScheduleEEEEEvNT_6ParamsE --------------------------
	.section	.nv.shared._ZN7cutlass13device_kernelINS_4fmha6kernel36Sm100FmhaFwdKernelTmaWarpspecializedIN4cute5tupleIJiiiNS5_IJNS5_IJiiEEEiEEEEEENS1_10collective38Sm100FmhaFwdMainloopTmaWarpspecializedINS_6half_tEffNS5_IJNS4_1CILi256EEENSC_ILi64EEENSC_ILi32EEEEEENS5_IJiNSC_ILi1EEES7_EEENS5_IJiSH_NS5_IJNS5_IJNSC_ILi0EEEiEEEiEEEEEESM_NS9_12ResidualMaskENS5_IJNSC_ILi2EEESH_SH_EEENSC_ILb0EEEEENS9_38Sm100FmhaFwdEpilogueTmaWarpspecializedISB_fNS5_IJNSC_ILi128EEESF_SE_EEESI_NS5_IJSH_S7_EEESQ_EENS2_23PersistentTileSchedulerENS2_41Sm100FmhaCtxKernelWarpspecializedScheduleEEEEEvNT_6ParamsE,"aw",@nobits
	.sectionflags	@""
	.align	16
	.zero		1024


//--------------------- .nv.shared.reserved.0     --------------------------
	.section	.nv.shared.reserved.0,"aw",@nobits
	.weak		__nv_reservedSMEM_offset_0_alias
	.size		__nv_reservedSMEM_offset_0_alias, 0, 64
	.other		__nv_reservedSMEM_offset_0_alias,@"STO_CUDA_RESERVED_SHARED STV_DEFAULT"
__nv_reservedSMEM_offset_0_alias:
	.zero		0
.nv.shared.reserved.0:
	.zero		64
	.weak		__nv_reservedSMEM_tcgen05_partition
	.type		__nv_reservedSMEM_tcgen05_partition,@object
	.size		__nv_reservedSMEM_tcgen05_partition,(.L_0 - __nv_reservedSMEM_tcgen05_partition)
__nv_reservedSMEM_tcgen05_partition:
	.zero		32
.L_0:


//--------------------- .nv.global                --------------------------
	.section	.nv.global,"aw",@nobits
.nv.global:
	.type		_ZN39_INTERNAL_f55e9101_4_k_cu_255056ad_32494cute1_E,@object
	.size		_ZN39_INTERNAL_f55e9101_4_k_cu_255056ad_32494cute1_E,(_ZN39_INTERNAL_f55e9101_4_k_cu_255056ad_32494cuda3std3__45__cpo6cbeginE - _ZN39_INTERNAL_f55e9101_4_k_cu_255056ad_32494cute1_E)
_ZN39_INTERNAL_f55e9101_4_k_cu_255056ad_32494cute1_E:
	.zero		1
	.type		_ZN39_INTERNAL_f55e9101_4_k_cu_255056ad_32494cuda3std3__45__cpo6cbeginE,@object
	.size		_ZN39_INTERNAL_f55e9101_4_k_cu_255056ad_32494cuda3std3__45__cpo6cbeginE,(_ZN39_INTERNAL_f55e9101_4_k_cu_255056ad_32494cuda3std3__48in_placeE - _ZN39_INTERNAL_f55e9101_4_k_cu_255056ad_32494cuda3std3__45__cpo6cbeginE)
_ZN39_INTERNAL_f55e9101_4_k_cu_255056ad_32494cuda3std3__45__cpo6cbeginE:
	.zero		1
	.type		_ZN39_INTERNAL_f55e9101_4_k_cu_255056ad_32494cuda3std3__48in_placeE,@object
	.size		_ZN39_INTERNAL_f55e9101_4_k_cu_255056ad_32494cuda3std3__48in_placeE,(_ZN39_INTERNAL_f55e9101_4_k_cu_255056ad_32494cuda3std6ranges3__45__cpo9iter_moveE - _ZN39_INTERNAL_f55e9101_4_k_cu_255056ad_32494cuda3std3__48in_placeE)
_ZN39_INTERNAL_f55e9101_4_k_cu_255056ad_32494cuda3std3__48in_placeE:
	.zero		1
	.type		_ZN39_INTERNAL_f55e9101_4_k_cu_255056ad_32494cuda3std6ranges3__45__cpo9iter_moveE,@object
	.size		_ZN39_INTERNAL_f55e9101_4_k_cu_255056ad_32494cuda3std6ranges3__45__cpo9iter_moveE,(_ZN39_INTERNAL_f55e9101_4_k_cu_255056ad_32494cuda3std3__45__cpo5beginE - _ZN39_INTERNAL_f55e9101_4_k_cu_255056ad_32494cuda3std6ranges3__45__cpo9iter_moveE)
_ZN39_INTERNAL_f55e9101_4_k_cu_255056ad_32494cuda3std6ranges3__45__cpo9iter_moveE:
	.zero		1
	.type		_ZN39_INTERNAL_f55e9101_4_k_cu_255056ad_32494cuda3std3__45__cpo5beginE,@object
	.size		_ZN39_INTERNAL_f55e9101_4_k_cu_255056ad_32494cuda3std3__45__cpo5beginE,(_ZN39_INTERNAL_f55e9101_4_k_cu_255056ad_32494cuda3std3__441_GLOBAL__N__f55e9101_4_k_cu_255056ad_32496ignoreE - _ZN39_INTERNAL_f55e9101_4_k_cu_255056ad_32494cuda3std3__45__cpo5beginE)
_ZN39_INTERNAL_f55e9101_4_k_cu_255056ad_32494cuda3std3__45__cpo5beginE:
	.zero		1
	.type		_ZN39_INTERNAL_f55e9101_4_k_cu_255056ad_32494cuda3std3__441_GLOBAL__N__f55e9101_4_k_cu_255056ad_32496ignoreE,@object
	.size		_ZN39_INTERNAL_f55e9101_4_k_cu_255056ad_32494cuda3std3__441_GLOBAL__N__f55e9101_4_k_cu_255056ad_32496ignoreE,(_ZN39_INTERNAL_f55e9101_4_k_cu_255056ad_32494cute7productE - _ZN39_INTERNAL_f55e9101_4_k_cu_255056ad_32494cuda3std3__441_GLOBAL__N__f55e9101_4_k_cu_255056ad_32496ignoreE)
_ZN39_INTERNAL_f55e9101_4_k_cu_255056ad_32494cuda3std3__441_GLOBAL__N__f55e9101_4_k_cu_255056ad_32496ignoreE:
	.zero		1
	.type		_ZN39_INTERNAL_f55e9101_4_k_cu_255056ad_32494cute7productE,@object
	.size		_ZN39_INTERNAL_f55e9101_4_k_cu_255056ad_32494cute7productE,(_ZN39_INTERNAL_f55e9101_4_k_cu_255056ad_32494cuda3std3__45__cpo3endE - _ZN39_INTERNAL_f55e9101_4_k_cu_255056ad_32494cute7productE)
_ZN39_INTERNAL_f55e9101_4_k_cu_255056ad_32494cute7productE:
	.zero		1
	.type		_ZN39_INTERNAL_f55e9101_4_k_cu_255056ad_32494cuda3std3__45__cpo3endE,@object
	.size		_ZN39_INTERNAL_f55e9101_4_k_cu_255056ad_32494cuda3std3__45__cpo3endE,(_ZN39_INTERNAL_f55e9101_4_k_cu_255056ad_32494cuda3std3__419piecewise_constructE - _ZN39_INTERNAL_f55e9101_4_k_cu_255056ad_32494cuda3std3__45__cpo3endE)
_ZN39_INTERNAL_f55e9101_4_k_cu_255056ad_32494cuda3std3__45__cpo3endE:
	.zero		1
	.type		_ZN39_INTERNAL_f55e9101_4_k_cu_255056ad_32494cuda3std3__419piecewise_constructE,@object
	.size		_ZN39_INTERNAL_f55e9101_4_k_cu_255056ad_32494cuda3std3__419piecewise_constructE,(_ZN39_INTERNAL_f55e9101_4_k_cu_255056ad_32494cuda3std3__45__cpo4cendE - _ZN39_INTERNAL_f55e9101_4_k_cu_255056ad_32494cuda3std3__419piecewise_constructE)
_ZN39_INTERNAL_f55e9101_4_k_cu_255056ad_32494cuda3std3__419piecewise_constructE:
	.zero		1
	.type		_ZN39_INTERNAL_f55e9101_4_k_cu_255056ad_32494cuda3std3__45__cpo4cendE,@object
	.size		_ZN39_INTERNAL_f55e9101_4_k_cu_255056ad_32494cuda3std3__45__cpo4cendE,(_ZN39_INTERNAL_f55e9101_4_k_cu_255056ad_32494cuda3std6ranges3__45__cpo4swapE - _ZN39_INTERNAL_f55e9101_4_k_cu_255056ad_32494cuda3std3__45__cpo4cendE)
_ZN39_INTERNAL_f55e9101_4_k_cu_255056ad_32494cuda3std3__45__cpo4cendE:
	.zero		1
	.type		_ZN39_INTERNAL_f55e9101_4_k_cu_255056ad_32494cuda3std6ranges3__45__cpo4swapE,@object
	.size		_ZN39_INTERNAL_f55e9101_4_k_cu_255056ad_32494cuda3std6ranges3__45__cpo4swapE,(.L_15 - _ZN39_INTERNAL_f55e9101_4_k_cu_255056ad_32494cuda3std6ranges3__45__cpo4swapE)
_ZN39_INTERNAL_f55e9101_4_k_cu_255056ad_32494cuda3std6ranges3__45__cpo4swapE:
	.zero		1
.L_15:


//--------------------- .nv.constant0._ZN7cutlass13device_kernelINS_4fmha6kernel36Sm100FmhaFwdKernelTmaWarpspecializedIN4cute5tupleIJiiiNS5_IJNS5_IJiiEEEiEEEEEENS1_10collective38Sm100FmhaFwdMainloopTmaWarpspecializedINS_6half_tEffNS5_IJNS4_1CILi256EEENSC_ILi64EEENSC_ILi32EEEEEENS5_IJiNSC_ILi1EEES7_EEENS5_IJiSH_NS5_IJNS5_IJNSC_ILi0EEEiEEEiEEEEEESM_NS9_12ResidualMaskENS5_IJNSC_ILi2EEESH_SH_EEENSC_ILb0EEEEENS9_38Sm100FmhaFwdEpilogueTmaWarpspecializedISB_fNS5_IJNSC_ILi128EEESF_SE_EEESI_NS5_IJSH_S7_EEESQ_EENS2_23PersistentTileSchedulerENS2_41Sm100FmhaCtxKernelWarpspecializedScheduleEEEEEvNT_6ParamsE --------------------------
	.section	.nv.constant0._ZN7cutlass13device_kernelINS_4fmha6kernel36Sm100FmhaFwdKernelTmaWarpspecializedIN4cute5tupleIJiiiNS5_IJNS5_IJiiEEEiEEEEEENS1_10collective38Sm100FmhaFwdMainloopTmaWarpspecializedINS_6half_tEffNS5_IJNS4_1CILi256EEENSC_ILi64EEENSC_ILi32EEEEEENS5_IJiNSC_ILi1EEES7_EEENS5_IJiSH_NS5_IJNS5_IJNSC_ILi0EEEiEEEiEEEEEESM_NS9_12ResidualMaskENS5_IJNSC_ILi2EEESH_SH_EEENSC_ILb0EEEEENS9_38Sm100FmhaFwdEpilogueTmaWarpspecializedISB_fNS5_IJNSC_ILi128EEESF_SE_EEESI_NS5_IJSH_S7_EEESQ_EENS2_23PersistentTileSchedulerENS2_41Sm100FmhaCtxKernelWarpspecializedScheduleEEEEEvNT_6ParamsE,"a",@progbits
	.sectionflags	@""
	.align	4
.nv.constant0._ZN7cutlass13device_kernelINS_4fmha6kernel36Sm100FmhaFwdKernelTmaWarpspecializedIN4cute5tupleIJiiiNS5_IJNS5_IJiiEEEiEEEEEENS1_10collective38Sm100FmhaFwdMainloopTmaWarpspecializedINS_6half_tEffNS5_IJNS4_1CILi256EEENSC_ILi64EEENSC_ILi32EEEEEENS5_IJiNSC_ILi1EEES7_EEENS5_IJiSH_NS5_IJNS5_IJNSC_ILi0EEEiEEEiEEEEEESM_NS9_12ResidualMaskENS5_IJNSC_ILi2EEESH_SH_EEENSC_ILb0EEEEENS9_38Sm100FmhaFwdEpilogueTmaWarpspecializedISB_fNS5_IJNSC_ILi128EEESF_SE_EEESI_NS5_IJSH_S7_EEESQ_EENS2_23PersistentTileSchedulerENS2_41Sm100FmhaCtxKernelWarpspecializedScheduleEEEEEvNT_6ParamsE:
	.zero		2432


//--------------------- SYMBOLS --------------------------

	.type		.nv.reservedSmem.offset0,@object
	.size		.nv.reservedSmem.offset0,0x4
	.type		.nv.reservedSmem.cap,@object
	.size		.nv.reservedSmem.cap,0x4
	.type		vprintf,@function
	.type		__assertfail,@function
